	.target	sm_90a

	.elftype	@"ET_EXEC"


//--------------------- .note.nv.tkinfo           --------------------------
	.section	.note.nv.tkinfo,"",@"SHT_NOTE"
	.sectionflags	@"SHF_NOTE_NV_TKINFO"
	.tkinfo
        /*0018*/ 	.word	0x00000002
        /*0030*/ 	.string	""
        /*0030*/ 	.string	"ptxas"
        /*0030*/ 	.string	"Cuda compilation tools, release 13.0, V13.0.88"
        /*0030*/ 	.string	"Build cuda_13.0.r13.0/compiler.36424714_0"
        /*0030*/ 	.string	"-v  -suppress-debug-info  -lineinfo  -arch sm_90a "



//--------------------- .note.nv.cuinfo           --------------------------
	.section	.note.nv.cuinfo,"",@"SHT_NOTE"
	.sectionflags	@"SHF_NOTE_NV_CUINFO"
        /*0018*/ 	.short	0x0002
        /*001a*/ 	.short	0x005a
        /*001c*/ 	.short	0x0082
	.zero		2


//--------------------- .nv.info                  --------------------------
	.section	.nv.info,"",@"SHT_CUDA_INFO"
	.align	4


	//----- nvinfo : EIATTR_REGCOUNT
	.align		4
        /*0000*/ 	.byte	0x04, 0x2f
        /*0002*/ 	.short	(.L_1 - .L_0)
	.align		4
.L_0:
        /*0004*/ 	.word	index@(matmul_kernel)
        /*0008*/ 	.word	0x000000ff


	//----- nvinfo : EIATTR_FRAME_SIZE
	.align		4
.L_1:
        /*000c*/ 	.byte	0x04, 0x11
        /*000e*/ 	.short	(.L_3 - .L_2)
	.align		4
.L_2:
        /*0010*/ 	.word	index@(matmul_kernel)
        /*0014*/ 	.word	0x00000880


	//----- nvinfo : EIATTR_MIN_STACK_SIZE
	.align		4
.L_3:
        /*0018*/ 	.byte	0x04, 0x12
        /*001a*/ 	.short	(.L_5 - .L_4)
	.align		4
.L_4:
        /*001c*/ 	.word	index@(matmul_kernel)
        /*0020*/ 	.word	0x00000880
.L_5:


//--------------------- .nv.compat                --------------------------
	.section	.nv.compat,"",@"SHT_CUDA_COMPAT_INFO"
	.align	4
        /*0000*/ 	.byte	0x02, 0x09, 0x01, 0x00, 0x02, 0x02, 0x04, 0x00, 0x02, 0x05, 0x05, 0x00, 0x03, 0x07, 0x01, 0x01
        /*0010*/ 	.byte	0x02, 0x03, 0x00, 0x00, 0x02, 0x06, 0x01, 0x00, 0x04, 0x0b, 0x08, 0x00, 0x00, 0x00, 0x00, 0x00
        /*0020*/ 	.byte	0x00, 0x00, 0x00, 0x00


//--------------------- .nv.info.matmul_kernel    --------------------------
	.section	.nv.info.matmul_kernel,"",@"SHT_CUDA_INFO"
	.sectionflags	@""
	.align	4


	//----- nvinfo : EIATTR_CUDA_API_VERSION
	.align		4
        /*0000*/ 	.byte	0x04, 0x37
        /*0002*/ 	.short	(.L_7 - .L_6)
.L_6:
        /*0004*/ 	.word	0x00000082


	//----- nvinfo : EIATTR_KPARAM_INFO
	.align		4
.L_7:
        /*0008*/ 	.byte	0x04, 0x17
        /*000a*/ 	.short	(.L_9 - .L_8)
.L_8:
        /*000c*/ 	.word	0x00000000
        /*0010*/ 	.short	0x000d
        /*0012*/ 	.short	0x0048
        /*0014*/ 	.byte	0x00, 0xf4, 0x21, 0x00


	//----- nvinfo : EIATTR_KPARAM_INFO
	.align		4
.L_9:
        /*0018*/ 	.byte	0x04, 0x17
        /*001a*/ 	.short	(.L_11 - .L_10)
.L_10:
        /*001c*/ 	.word	0x00000000
        /*0020*/ 	.short	0x000c
        /*0022*/ 	.short	0x0040
        /*0024*/ 	.byte	0x00, 0xf4, 0x21, 0x00


	//----- nvinfo : EIATTR_KPARAM_INFO
	.align		4
.L_11:
        /*0028*/ 	.byte	0x04, 0x17
        /*002a*/ 	.short	(.L_13 - .L_12)
.L_12:
        /*002c*/ 	.word	0x00000000
        /*0030*/ 	.short	0x000b
        /*0032*/ 	.short	0x0038
        /*0034*/ 	.byte	0x00, 0xf0, 0x11, 0x00


	//----- nvinfo : EIATTR_KPARAM_INFO
	.align		4
.L_13:
        /*0038*/ 	.byte	0x04, 0x17
        /*003a*/ 	.short	(.L_15 - .L_14)
.L_14:
        /*003c*/ 	.word	0x00000000
        /*0040*/ 	.short	0x000a
        /*0042*/ 	.short	0x0034
        /*0044*/ 	.byte	0x00, 0xf0, 0x11, 0x00


	//----- nvinfo : EIATTR_KPARAM_INFO
	.align		4
.L_15:
        /*0048*/ 	.byte	0x04, 0x17
        /*004a*/ 	.short	(.L_17 - .L_16)
.L_16:
        /*004c*/ 	.word	0x00000000
        /*0050*/ 	.short	0x0009
        /*0052*/ 	.short	0x0030
        /*0054*/ 	.byte	0x00, 0xf0, 0x11, 0x00


	//----- nvinfo : EIATTR_KPARAM_INFO
	.align		4
.L_17:
        /*0058*/ 	.byte	0x04, 0x17
        /*005a*/ 	.short	(.L_19 - .L_18)
.L_18:
        /*005c*/ 	.word	0x00000000
        /*0060*/ 	.short	0x0008
        /*0062*/ 	.short	0x002c
        /*0064*/ 	.byte	0x00, 0xf0, 0x11, 0x00


	//----- nvinfo : EIATTR_KPARAM_INFO
	.align		4
.L_19:
        /*0068*/ 	.byte	0x04, 0x17
        /*006a*/ 	.short	(.L_21 - .L_20)
.L_20:
        /*006c*/ 	.word	0x00000000
        /*0070*/ 	.short	0x0007
        /*0072*/ 	.short	0x0028
        /*0074*/ 	.byte	0x00, 0xf0, 0x11, 0x00


	//----- nvinfo : EIATTR_KPARAM_INFO
	.align		4
.L_21:
        /*0078*/ 	.byte	0x04, 0x17
        /*007a*/ 	.short	(.L_23 - .L_22)
.L_22:
        /*007c*/ 	.word	0x00000000
        /*0080*/ 	.short	0x0006
        /*0082*/ 	.short	0x0024
        /*0084*/ 	.byte	0x00, 0xf0, 0x11, 0x00


	//----- nvinfo : EIATTR_KPARAM_INFO
	.align		4
.L_23:
        /*0088*/ 	.byte	0x04, 0x17
        /*008a*/ 	.short	(.L_25 - .L_24)
.L_24:
        /*008c*/ 	.word	0x00000000
        /*0090*/ 	.short	0x0005
        /*0092*/ 	.short	0x0020
        /*0094*/ 	.byte	0x00, 0xf0, 0x11, 0x00


	//----- nvinfo : EIATTR_KPARAM_INFO
	.align		4
.L_25:
        /*0098*/ 	.byte	0x04, 0x17
        /*009a*/ 	.short	(.L_27 - .L_26)
.L_26:
        /*009c*/ 	.word	0x00000000
        /*00a0*/ 	.short	0x0004
        /*00a2*/ 	.short	0x001c
        /*00a4*/ 	.byte	0x00, 0xf0, 0x11, 0x00


	//----- nvinfo : EIATTR_KPARAM_INFO
	.align		4
.L_27:
        /*00a8*/ 	.byte	0x04, 0x17
        /*00aa*/ 	.short	(.L_29 - .L_28)
.L_28:
        /*00ac*/ 	.word	0x00000000
        /*00b0*/ 	.short	0x0003
        /*00b2*/ 	.short	0x0018
        /*00b4*/ 	.byte	0x00, 0xf0, 0x11, 0x00


	//----- nvinfo : EIATTR_KPARAM_INFO
	.align		4
.L_29:
        /*00b8*/ 	.byte	0x04, 0x17
        /*00ba*/ 	.short	(.L_31 - .L_30)
.L_30:
        /*00bc*/ 	.word	0x00000000
        /*00c0*/ 	.short	0x0002
        /*00c2*/ 	.short	0x0010
        /*00c4*/ 	.byte	0x00, 0xf4, 0x21, 0x00


	//----- nvinfo : EIATTR_KPARAM_INFO
	.align		4
.L_31:
        /*00c8*/ 	.byte	0x04, 0x17
        /*00ca*/ 	.short	(.L_33 - .L_32)
.L_32:
        /*00cc*/ 	.word	0x00000000
        /*00d0*/ 	.short	0x0001
        /*00d2*/ 	.short	0x0008
        /*00d4*/ 	.byte	0x00, 0xf4, 0x21, 0x00


	//----- nvinfo : EIATTR_KPARAM_INFO
	.align		4
.L_33:
        /*00d8*/ 	.byte	0x04, 0x17
        /*00da*/ 	.short	(.L_35 - .L_34)
.L_34:
        /*00dc*/ 	.word	0x00000000
        /*00e0*/ 	.short	0x0000
        /*00e2*/ 	.short	0x0000
        /*00e4*/ 	.byte	0x00, 0xf4, 0x21, 0x00


	//----- nvinfo : EIATTR_SPARSE_MMA_MASK
	.align		4
.L_35:
        /*00e8*/ 	.byte	0x03, 0x50
        /*00ea*/ 	.short	0x0000


	//----- nvinfo : EIATTR_MAXREG_COUNT
	.align		4
        /*00ec*/ 	.byte	0x03, 0x1b
        /*00ee*/ 	.short	0x00ff


	//----- nvinfo : EIATTR_NUM_BARRIERS
	.align		4
        /*00f0*/ 	.byte	0x02, 0x4c
        /*00f2*/ 	.byte	0x01
	.zero		1


	//----- nvinfo : EIATTR_ANNOTATIONS
	.align		4
        /*00f4*/ 	.byte	0x04, 0x55
        /*00f6*/ 	.short	(.L_37 - .L_36)


	//   ....[0]....
.L_36:
        /*00f8*/ 	.word	0x00000001
        /*00fc*/ 	.byte	0xb0, 0x00, 0x00, 0x00, 0x01, 0x00, 0x00, 0x00, 0x20, 0x07, 0x00, 0x00, 0x01, 0x00, 0x00, 0x00
        /* <DEDUP_REMOVED lines=948> */
        /*3c4c*/ 	.byte	0x50, 0xa8, 0x01, 0x00


	//----- nvinfo : EIATTR_MERCURY_ISA_VERSION
	.align		4
.L_37:
        /*3c50*/ 	.byte	0x03, 0x5f
        /*3c52*/ 	.short	0x0101


	//----- nvinfo : EIATTR_EXIT_INSTR_OFFSETS
	.align		4
        /*3c54*/ 	.byte	0x04, 0x1c
        /*3c56*/ 	.short	(.L_39 - .L_38)


	//   ....[0]....
.L_38:
        /*3c58*/ 	.word	0x00020070


	//   ....[1]....
        /*3c5c*/ 	.word	0x00020090


	//----- nvinfo : EIATTR_REQNTID
	.align		4
.L_39:
        /*3c60*/ 	.byte	0x04, 0x10
        /*3c62*/ 	.short	(.L_41 - .L_40)
.L_40:
        /*3c64*/ 	.word	0x00000080
        /*3c68*/ 	.word	0x00000001
        /*3c6c*/ 	.word	0x00000001


	//----- nvinfo : EIATTR_CBANK_PARAM_SIZE
	.align		4
.L_41:
        /*3c70*/ 	.byte	0x03, 0x19
        /*3c72*/ 	.short	0x0050


	//----- nvinfo : EIATTR_PARAM_CBANK
	.align		4
        /*3c74*/ 	.byte	0x04, 0x0a
        /*3c76*/ 	.short	(.L_43 - .L_42)
	.align		4
.L_42:
        /*3c78*/ 	.word	index@(.nv.constant0.matmul_kernel)
        /*3c7c*/ 	.short	0x0210
        /*3c7e*/ 	.short	0x0050


	//----- nvinfo : EIATTR_SW_WAR
	.align		4
.L_43:
        /*3c80*/ 	.byte	0x04, 0x36
        /*3c82*/ 	.short	(.L_45 - .L_44)
.L_44:
        /*3c84*/ 	.word	0x00000008
.L_45:


//--------------------- .nv.callgraph             --------------------------
	.section	.nv.callgraph,"",@"SHT_CUDA_CALLGRAPH"
	.align	4
	.sectionentsize	8
	.align		4
        /*0000*/ 	.word	0x00000000
	.align		4
        /*0004*/ 	.word	0xffffffff
	.align		4
        /*0008*/ 	.word	0x00000000
	.align		4
        /*000c*/ 	.word	0xfffffffe
	.align		4
        /*0010*/ 	.word	0x00000000
	.align		4
        /*0014*/ 	.word	0xfffffffd
	.align		4
        /*0018*/ 	.word	0x00000000
	.align		4
        /*001c*/ 	.word	0xfffffffc


//--------------------- .text.matmul_kernel       --------------------------
	.section	.text.matmul_kernel,"ax",@progbits
	.align	128
        .global         matmul_kernel
        .type           matmul_kernel,@function
        .size           matmul_kernel,(.L_x_3 - matmul_kernel)
        .other          matmul_kernel,@"STO_CUDA_ENTRY STV_DEFAULT"
matmul_kernel:
.text.matmul_kernel:
[----:B------:R-:W1:Y:S08]  /*0000*/  LDC R1, c[0x0][0x28] ;  /* 0x00000a00ff017b82 */ /* 0x000e700000000800 */
[----:B------:R-:W2:Y:S01]  /*0010*/  LDC.64 R2, c[0x0][0x228] ;  /* 0x00008a00ff027b82 */ /* 0x000ea20000000a00 */
[----:B-1----:R-:W-:Y:S01]  /*0020*/  VIADD R1, R1, 0xfffff780 ;  /* 0xfffff78001017836 */ /* 0x002fe20000000000 */
[----:B------:R-:W1:Y:S01]  /*0030*/  S2R R5, SR_CTAID.X ;  /* 0x0000000000057919 */ /* 0x000e620000002500 */
[----:B------:R-:W-:Y:S01]  /*0040*/  ULDC.64 UR4, c[0x0][0x218] ;  /* 0x0000860000047ab9 */ /* 0x000fe20000000a00 */
[----:B------:R-:W-:Y:S01]  /*0050*/  ULDC.64 UR6, c[0x0][0x210] ;  /* 0x0000840000067ab9 */ /* 0x000fe20000000a00 */
[----:B------:R-:W-:Y:S01]  /*0060*/  UMOV UR12, 0x400 ;  /* 0x00000400000c7882 */ /* 0x000fe20000000000 */
[----:B------:R-:W3:Y:S01]  /*0070*/  S2R R78, SR_TID.X ;  /* 0x00000000004e7919 */ /* 0x000ee20000002100 */
[----:B------:R-:W-:Y:S01]  /*0080*/  ULDC.64 UR16, c[0x0][0x208] ;  /* 0x0000820000107ab9 */ /* 0x000fe20000000a00 */
[----:B------:R-:W4:Y:S01]  /*0090*/  LDC.64 R244, c[0x0][0x238] ;  /* 0x00008e00fff47b82 */ /* 0x000f220000000a00 */
[----:B--2---:R-:W-:Y:S01]  /*00a0*/  IMAD.MOV.U32 R76, RZ, RZ, R3 ;  /* 0x000000ffff4c7224 */ /* 0x004fe200078e0003 */
[----:B------:R2:W-:Y:S01]  /*00b0*/  STL.64 [R1+0x650], R2 ;  /* 0x0006500201007387 */ /* 0x0005e20000100a00 */
[----:B------:R-:W-:-:S03]  /*00c0*/  IMAD.MOV.U32 R74, RZ, RZ, R2 ;  /* 0x000000ffff4a7224 */ /* 0x000fc600078e0002 */
[----:B------:R-:W-:Y:S01]  /*00d0*/  IADD3 R0, R76, 0x7f, RZ ;  /* 0x0000007f4c007810 */ /* 0x000fe20007ffe0ff */
[C---:B----4-:R-:W-:Y:S01]  /*00e0*/  IMAD R163, R244.reuse, 0x2a, RZ ;  /* 0x0000002af4a37824 */ /* 0x050fe200078e02ff */
[----:B-1----:R-:W-:Y:S01]  /*00f0*/  IABS R8, R5 ;  /* 0x0000000500087213 */ /* 0x002fe20000000000 */
[C---:B------:R-:W-:Y:S01]  /*0100*/  IMAD R165, R244.reuse, 0x2b, RZ ;  /* 0x0000002bf4a57824 */ /* 0x040fe200078e02ff */
[----:B--2---:R-:W-:Y:S01]  /*0110*/  SHF.R.S32.HI R3, RZ, 0x1f, R0 ;  /* 0x0000001fff037819 */ /* 0x004fe20000011400 */
[C---:B------:R-:W-:Y:S02]  /*0120*/  IMAD R168, R244.reuse, 0x2c, RZ ;  /* 0x0000002cf4a87824 */ /* 0x040fe400078e02ff */
[C---:B------:R-:W-:Y:S01]  /*0130*/  IMAD R172, R244.reuse, 0x2d, RZ ;  /* 0x0000002df4ac7824 */ /* 0x040fe200078e02ff */
[----:B------:R-:W-:Y:S01]  /*0140*/  LEA.HI R3, R3, R0, RZ, 0x7 ;  /* 0x0000000003037211 */ /* 0x000fe200078f38ff */
[C---:B------:R-:W-:Y:S02]  /*0150*/  IMAD R176, R244.reuse, 0x2e, RZ ;  /* 0x0000002ef4b07824 */ /* 0x040fe400078e02ff */
[C---:B------:R-:W-:Y:S01]  /*0160*/  IMAD R178, R244.reuse, 0x2f, RZ ;  /* 0x0000002ff4b27824 */ /* 0x040fe200078e02ff */
[----:B------:R-:W-:Y:S01]  /*0170*/  SHF.R.S32.HI R3, RZ, 0x7, R3 ;  /* 0x00000007ff037819 */ /* 0x000fe20000011403 */
[----:B------:R-:W-:-:S02]  /*0180*/  IMAD R182, R244, 0x30, RZ ;  /* 0x00000030f4b67824 */ /* 0x000fc400078e02ff */
[C---:B------:R-:W-:Y:S02]  /*0190*/  IMAD R186, R244.reuse, 0x31, RZ ;  /* 0x00000031f4ba7824 */ /* 0x040fe400078e02ff */
[----:B------:R-:W-:Y:S02]  /*01a0*/  IMAD.SHL.U32 R4, R3, 0x4, RZ ;  /* 0x0000000403047824 */ /* 0x000fe400078e00ff */
[C---:B------:R-:W-:Y:S02]  /*01b0*/  IMAD R190, R244.reuse, 0x32, RZ ;  /* 0x00000032f4be7824 */ /* 0x040fe400078e02ff */
[C---:B------:R-:W-:Y:S01]  /*01c0*/  IMAD R192, R244.reuse, 0x33, RZ ;  /* 0x00000033f4c07824 */ /* 0x040fe200078e02ff */
[-C--:B------:R-:W-:Y:S01]  /*01d0*/  IABS R7, R4.reuse ;  /* 0x0000000400077213 */ /* 0x080fe20000000000 */
[C---:B------:R-:W-:Y:S01]  /*01e0*/  IMAD R196, R244.reuse, 0x34, RZ ;  /* 0x00000034f4c47824 */ /* 0x040fe200078e02ff */
[----:B------:R-:W-:Y:S01]  /*01f0*/  IABS R10, R4 ;  /* 0x00000004000a7213 */ /* 0x000fe20000000000 */
[C---:B------:R-:W-:Y:S01]  /*0200*/  IMAD R200, R244.reuse, 0x35, RZ ;  /* 0x00000035f4c87824 */ /* 0x040fe200078e02ff */
[----:B------:R-:W1:Y:S01]  /*0210*/  I2F.RP R0, R7 ;  /* 0x0000000700007306 */ /* 0x000e620000209400 */
[----:B------:R-:W-:-:S02]  /*0220*/  IMAD R204, R244, 0x36, RZ ;  /* 0x00000036f4cc7824 */ /* 0x000fc400078e02ff */
[C---:B------:R-:W-:Y:S02]  /*0230*/  IMAD R208, R244.reuse, 0x37, RZ ;  /* 0x00000037f4d07824 */ /* 0x040fe400078e02ff */
[----:B------:R-:W-:-:S03]  /*0240*/  IMAD R218, R244, 0x38, RZ ;  /* 0x00000038f4da7824 */ /* 0x000fc600078e02ff */
[----:B-1----:R-:W1:Y:S02]  /*0250*/  MUFU.RCP R0, R0 ;  /* 0x0000000000007308 */ /* 0x002e640000001000 */
[----:B-1----:R-:W-:Y:S02]  /*0260*/  VIADD R2, R0, 0xffffffe ;  /* 0x0ffffffe00027836 */ /* 0x002fe40000000000 */
[----:B------:R-:W-:-:S04]  /*0270*/  IMAD.MOV R0, RZ, RZ, -R10 ;  /* 0x000000ffff007224 */ /* 0x000fc800078e0a0a */
[----:B------:R1:W2:Y:S02]  /*0280*/  F2I.FTZ.U32.TRUNC.NTZ R3, R2 ;  /* 0x0000000200037305 */ /* 0x0002a4000021f000 */
[----:B-1----:R-:W-:Y:S02]  /*0290*/  IMAD.MOV.U32 R2, RZ, RZ, RZ ;  /* 0x000000ffff027224 */ /* 0x002fe400078e00ff */
[----:B--2---:R-:W-:-:S04]  /*02a0*/  IMAD.MOV R6, RZ, RZ, -R3 ;  /* 0x000000ffff067224 */ /* 0x004fc800078e0a03 */
[----:B------:R-:W-:Y:S01]  /*02b0*/  IMAD R9, R6, R7, RZ ;  /* 0x0000000706097224 */ /* 0x000fe200078e02ff */
[----:B------:R-:W-:Y:S02]  /*02c0*/  MOV R6, R8 ;  /* 0x0000000800067202 */ /* 0x000fe40000000f00 */
[----:B------:R-:W-:Y:S01]  /*02d0*/  IABS R8, R74 ;  /* 0x0000004a00087213 */ /* 0x000fe20000000000 */
[----:B------:R-:W-:-:S06]  /*02e0*/  IMAD.HI.U32 R3, R3, R9, R2 ;  /* 0x0000000903037227 */ /* 0x000fcc00078e0002 */
[----:B------:R-:W-:-:S04]  /*02f0*/  IMAD.HI.U32 R3, R3, R6, RZ ;  /* 0x0000000603037227 */ /* 0x000fc800078e00ff */
[----:B------:R-:W-:-:S05]  /*0300*/  IMAD R0, R3, R0, R6 ;  /* 0x0000000003007224 */ /* 0x000fca00078e0206 */
[----:B------:R-:W-:-:S13]  /*0310*/  ISETP.GT.U32.AND P1, PT, R7, R0, PT ;  /* 0x000000000700720c */ /* 0x000fda0003f24070 */
[----:B------:R-:W-:Y:S01]  /*0320*/  @!P1 IMAD.IADD R0, R0, 0x1, -R7 ;  /* 0x0000000100009824 */ /* 0x000fe200078e0a07 */
[----:B------:R-:W-:Y:S02]  /*0330*/  @!P1 IADD3 R3, R3, 0x1, RZ ;  /* 0x0000000103039810 */ /* 0x000fe40007ffe0ff */
[----:B------:R-:W-:Y:S02]  /*0340*/  ISETP.NE.AND P1, PT, R4, RZ, PT ;  /* 0x000000ff0400720c */ /* 0x000fe40003f25270 */
[----:B------:R-:W-:Y:S02]  /*0350*/  ISETP.GE.U32.AND P0, PT, R0, R7, PT ;  /* 0x000000070000720c */ /* 0x000fe40003f06070 */
[----:B------:R-:W-:-:S04]  /*0360*/  LOP3.LUT R0, R5, R4, RZ, 0x3c, !PT ;  /* 0x0000000405007212 */ /* 0x000fc800078e3cff */
[----:B------:R-:W-:Y:S01]  /*0370*/  ISETP.GE.AND P2, PT, R0, RZ, PT ;  /* 0x000000ff0000720c */ /* 0x000fe20003f46270 */
[----:B------:R-:W-:-:S06]  /*0380*/  VIADD R0, R74, 0xff ;  /* 0x000000ff4a007836 */ /* 0x000fcc0000000000 */
[----:B------:R-:W-:-:S04]  /*0390*/  @P0 VIADD R3, R3, 0x1 ;  /* 0x0000000103030836 */ /* 0x000fc80000000000 */
[----:B------:R-:W-:Y:S01]  /*03a0*/  IMAD.MOV.U32 R2, RZ, RZ, R3 ;  /* 0x000000ffff027224 */ /* 0x000fe200078e0003 */
[----:B------:R-:W-:-:S04]  /*03b0*/  SHF.R.S32.HI R3, RZ, 0x1f, R0 ;  /* 0x0000001fff037819 */ /* 0x000fc80000011400 */
[----:B------:R-:W-:Y:S02]  /*03c0*/  @!P2 IADD3 R2, -R2, RZ, RZ ;  /* 0x000000ff0202a210 */ /* 0x000fe40007ffe1ff */
[----:B------:R-:W-:Y:S02]  /*03d0*/  @!P1 LOP3.LUT R2, RZ, R4, RZ, 0x33, !PT ;  /* 0x00000004ff029212 */ /* 0x000fe400078e33ff */
[----:B------:R-:W-:-:S03]  /*03e0*/  LEA.HI R3, R3, R0, RZ, 0x8 ;  /* 0x0000000003037211 */ /* 0x000fc600078f40ff */
[----:B------:R-:W-:Y:S02]  /*03f0*/  IMAD.SHL.U32 R16, R2, 0x4, RZ ;  /* 0x0000000402107824 */ /* 0x000fe400078e00ff */
[----:B------:R-:W-:-:S03]  /*0400*/  IMAD.MOV R2, RZ, RZ, -R2 ;  /* 0x000000ffff027224 */ /* 0x000fc600078e0a02 */
[----:B------:R-:W-:Y:S01]  /*0410*/  LEA.HI.SX32 R3, R3, -R16, 0x18 ;  /* 0x8000001003037211 */ /* 0x000fe200078fc2ff */
[----:B------:R-:W-:Y:S02]  /*0420*/  IMAD R13, R4, R2, R5 ;  /* 0x00000002040d7224 */ /* 0x000fe400078e0205 */
[----:B------:R-:W-:Y:S01]  /*0430*/  IMAD.MOV.U32 R2, RZ, RZ, RZ ;  /* 0x000000ffff027224 */ /* 0x000fe200078e00ff */
[----:B------:R-:W-:Y:S02]  /*0440*/  VIMNMX R12, R3, 0x4, PT ;  /* 0x00000004030c7848 */ /* 0x000fe40003fe0100 */
[----:B------:R-:W-:Y:S02]  /*0450*/  IABS R4, R13 ;  /* 0x0000000d00047213 */ /* 0x000fe40000000000 */
[----:B------:R-:W-:-:S04]  /*0460*/  IABS R7, R12 ;  /* 0x0000000c00077213 */ /* 0x000fc80000000000 */
[----:B------:R-:W1:Y:S08]  /*0470*/  I2F.RP R0, R7 ;  /* 0x0000000700007306 */ /* 0x000e700000209400 */
[----:B-1----:R-:W1:Y:S02]  /*0480*/  MUFU.RCP R0, R0 ;  /* 0x0000000000007308 */ /* 0x002e640000001000 */
[----:B-1----:R-:W-:Y:S01]  /*0490*/  VIADD R3, R0, 0xffffffe ;  /* 0x0ffffffe00037836 */ /* 0x002fe20000000000 */
[----:B------:R-:W-:-:S05]  /*04a0*/  IABS R0, R76 ;  /* 0x0000004c00007213 */ /* 0x000fca0000000000 */
[----:B------:R-:W1:Y:S02]  /*04b0*/  F2I.FTZ.U32.TRUNC.NTZ R3, R3 ;  /* 0x0000000300037305 */ /* 0x000e64000021f000 */
[----:B-1----:R-:W-:-:S05]  /*04c0*/  IADD3 R6, RZ, -R3, RZ ;  /* 0x80000003ff067210 */ /* 0x002fca0007ffe0ff */
[----:B------:R-:W-:Y:S01]  /*04d0*/  IMAD R5, R6, R7, RZ ;  /* 0x0000000706057224 */ /* 0x000fe200078e02ff */
[----:B------:R-:W-:-:S03]  /*04e0*/  IABS R6, R12 ;  /* 0x0000000c00067213 */ /* 0x000fc60000000000 */
[----:B------:R-:W-:-:S04]  /*04f0*/  IMAD.HI.U32 R2, R3, R5, R2 ;  /* 0x0000000503027227 */ /* 0x000fc800078e0002 */
[----:B------:R-:W-:Y:S02]  /*0500*/  IMAD.MOV R5, RZ, RZ, -R6 ;  /* 0x000000ffff057224 */ /* 0x000fe400078e0a06 */
[----:B------:R-:W-:Y:S01]  /*0510*/  IMAD.HI.U32 R3, R2, R4, RZ ;  /* 0x0000000402037227 */ /* 0x000fe200078e00ff */
[----:B------:R-:W1:Y:S03]  /*0520*/  I2F.RP R6, R0 ;  /* 0x0000000000067306 */ /* 0x000e660000209400 */
[----:B------:R-:W-:Y:S02]  /*0530*/  IMAD R4, R3, R5, R4 ;  /* 0x0000000503047224 */ /* 0x000fe400078e0204 */
[----:B------:R-:W-:-:S03]  /*0540*/  IMAD.MOV.U32 R2, RZ, RZ, R8 ;  /* 0x000000ffff027224 */ /* 0x000fc600078e0008 */
[----:B------:R-:W-:Y:S01]  /*0550*/  ISETP.GT.U32.AND P1, PT, R7, R4, PT ;  /* 0x000000040700720c */ /* 0x000fe20003f24070 */
[----:B------:R-:W2:Y:S08]  /*0560*/  I2F.RP R5, R2 ;  /* 0x0000000200057306 */ /* 0x000eb00000209400 */
[----:B-1----:R-:W1:Y:S04]  /*0570*/  MUFU.RCP R6, R6 ;  /* 0x0000000600067308 */ /* 0x002e680000001000 */
[----:B------:R-:W-:Y:S01]  /*0580*/  @!P1 IADD3 R4, R4, -R7, RZ ;  /* 0x8000000704049210 */ /* 0x000fe20007ffe0ff */
[----:B------:R-:W-:Y:S01]  /*0590*/  @!P1 VIADD R3, R3, 0x1 ;  /* 0x0000000103039836 */ /* 0x000fe20000000000 */
[----:B------:R-:W-:-:S02]  /*05a0*/  ISETP.NE.AND P1, PT, R12, RZ, PT ;  /* 0x000000ff0c00720c */ /* 0x000fc40003f25270 */
[----:B------:R-:W-:Y:S01]  /*05b0*/  ISETP.GE.U32.AND P0, PT, R4, R7, PT ;  /* 0x000000070400720c */ /* 0x000fe20003f06070 */
[----:B--2---:R-:W2:Y:S01]  /*05c0*/  MUFU.RCP R5, R5 ;  /* 0x0000000500057308 */ /* 0x004ea20000001000 */
[----:B------:R-:W-:Y:S02]  /*05d0*/  LOP3.LUT R4, R13, R12, RZ, 0x3c, !PT ;  /* 0x0000000c0d047212 */ /* 0x000fe400078e3cff */
[----:B---3--:R-:W-:Y:S02]  /*05e0*/  SHF.R.U32.HI R7, RZ, 0x6, R78 ;  /* 0x00000006ff077819 */ /* 0x008fe4000001164e */
[----:B------:R-:W-:Y:S01]  /*05f0*/  ISETP.GE.AND P2, PT, R4, RZ, PT ;  /* 0x000000ff0400720c */ /* 0x000fe20003f46270 */
[----:B------:R-:W-:Y:S01]  /*0600*/  IMAD.SHL.U32 R4, R78, 0x4, RZ ;  /* 0x000000044e047824 */ /* 0x000fe200078e00ff */
[----:B------:R-:W-:Y:S01]  /*0610*/  SGXT.U32 R7, R7, 0x1 ;  /* 0x000000010707781a */ /* 0x000fe20000000000 */
[----:B-1----:R-:W-:-:S04]  /*0620*/  VIADD R8, R6, 0xffffffe ;  /* 0x0ffffffe06087836 */ /* 0x002fc80000000000 */
[----:B------:R-:W-:Y:S01]  /*0630*/  @P0 VIADD R3, R3, 0x1 ;  /* 0x0000000103030836 */ /* 0x000fe20000000000 */
[----:B------:R1:W3:Y:S04]  /*0640*/  F2I.FTZ.U32.TRUNC.NTZ R9, R8 ;  /* 0x0000000800097305 */ /* 0x0002e8000021f000 */
[----:B------:R-:W-:Y:S02]  /*0650*/  MOV R15, R3 ;  /* 0x00000003000f7202 */ /* 0x000fe40000000f00 */
[----:B------:R-:W-:Y:S02]  /*0660*/  SHF.R.S32.HI R3, RZ, 0x6, R78 ;  /* 0x00000006ff037819 */ /* 0x000fe4000001144e */
[----:B--2---:R-:W-:Y:S01]  /*0670*/  IADD3 R5, R5, 0xffffffe, RZ ;  /* 0x0ffffffe05057810 */ /* 0x004fe20007ffe0ff */
[----:B------:R-:W-:Y:S01]  /*0680*/  @!P2 IMAD.MOV R15, RZ, RZ, -R15 ;  /* 0x000000ffff0fa224 */ /* 0x000fe200078e0a0f */
[----:B------:R-:W-:Y:S01]  /*0690*/  @!P1 LOP3.LUT R15, RZ, R12, RZ, 0x33, !PT ;  /* 0x0000000cff0f9212 */ /* 0x000fe200078e33ff */
[----:B-1----:R-:W-:Y:S01]  /*06a0*/  IMAD.MOV.U32 R8, RZ, RZ, RZ ;  /* 0x000000ffff087224 */ /* 0x002fe200078e00ff */
[----:B------:R-:W-:-:S02]  /*06b0*/  SGXT R3, R3, 0x1 ;  /* 0x000000010303781a */ /* 0x000fc40000000200 */
[----:B------:R-:W1:Y:S01]  /*06c0*/  F2I.FTZ.U32.TRUNC.NTZ R5, R5 ;  /* 0x0000000500057305 */ /* 0x000e62000021f000 */
[----:B------:R-:W-:Y:S02]  /*06d0*/  IMAD.SHL.U32 R10, R15, 0x80, RZ ;  /* 0x000000800f0a7824 */ /* 0x000fe400078e00ff */
[----:B---3--:R-:W-:-:S03]  /*06e0*/  IMAD.MOV R11, RZ, RZ, -R9 ;  /* 0x000000ffff0b7224 */ /* 0x008fc600078e0a09 */
[----:B------:R-:W-:Y:S01]  /*06f0*/  LOP3.LUT R6, R10, R7, RZ, 0xfc, !PT ;  /* 0x000000070a067212 */ /* 0x000fe200078efcff */
[----:B------:R-:W-:Y:S01]  /*0700*/  IMAD R11, R11, R0, RZ ;  /* 0x000000000b0b7224 */ /* 0x000fe200078e02ff */
[----:B------:R-:W-:Y:S01]  /*0710*/  LOP3.LUT R7, R3, 0x90, RZ, 0xc0, !PT ;  /* 0x0000009003077812 */ /* 0x000fe200078ec0ff */
[----:B------:R2:W-:Y:S01]  /*0720*/  STL [R1+0x75c], R10 ;  /* 0x00075c0a01007387 */ /* 0x0005e20000100800 */
[----:B------:R-:W-:Y:S01]  /*0730*/  IABS R14, R6 ;  /* 0x00000006000e7213 */ /* 0x000fe20000000000 */
[----:B------:R-:W-:Y:S01]  /*0740*/  IMAD.HI.U32 R3, R9, R11, R8 ;  /* 0x0000000b09037227 */ /* 0x000fe200078e0008 */
[----:B------:R-:W-:Y:S02]  /*0750*/  LOP3.LUT R7, R7, 0x7c, R4, 0x78, !PT ;  /* 0x0000007c07077812 */ /* 0x000fe400078e7804 */
[----:B------:R-:W-:Y:S01]  /*0760*/  LOP3.LUT R17, R6, 0x7e, RZ, 0xfc, !PT ;  /* 0x0000007e06117812 */ /* 0x000fe200078efcff */
[----:B------:R-:W-:Y:S01]  /*0770*/  IMAD.MOV.U32 R8, RZ, RZ, R14 ;  /* 0x000000ffff087224 */ /* 0x000fe200078e000e */
[----:B------:R-:W-:Y:S01]  /*0780*/  SHF.L.U32 R14, R78, 0x9, RZ ;  /* 0x000000094e0e7819 */ /* 0x000fe200000006ff */
[----:B------:R-:W-:Y:S01]  /*0790*/  IMAD.MOV R11, RZ, RZ, -R15 ;  /* 0x000000ffff0b7224 */ /* 0x000fe200078e0a0f */
[----:B------:R-:W-:Y:S01]  /*07a0*/  IABS R19, R17 ;  /* 0x0000001100137213 */ /* 0x000fe20000000000 */
[----:B------:R-:W-:Y:S01]  /*07b0*/  IMAD.HI.U32 R4, R3, R8, RZ ;  /* 0x0000000803047227 */ /* 0x000fe200078e00ff */
[----:B------:R-:W-:-:S02]  /*07c0*/  LOP3.LUT R14, R7, 0x4000, R14, 0xf8, !PT ;  /* 0x00004000070e7812 */ /* 0x000fc400078ef80e */
[C---:B------:R-:W-:Y:S01]  /*07d0*/  LOP3.LUT R15, R6.reuse, 0x2, RZ, 0xfc, !PT ;  /* 0x00000002060f7812 */ /* 0x040fe200078efcff */
[----:B------:R-:W-:Y:S01]  /*07e0*/  IMAD.MOV R7, RZ, RZ, -R4 ;  /* 0x000000ffff077224 */ /* 0x000fe200078e0a04 */
[C---:B------:R-:W-:Y:S01]  /*07f0*/  LOP3.LUT R18, R6.reuse, 0x4, RZ, 0xfc, !PT ;  /* 0x0000000406127812 */ /* 0x040fe200078efcff */
[----:B-1----:R-:W-:Y:S01]  /*0800*/  IMAD.MOV R9, RZ, RZ, -R5 ;  /* 0x000000ffff097224 */ /* 0x002fe200078e0a05 */
[----:B------:R-:W-:Y:S01]  /*0810*/  LOP3.LUT R20, R6, 0x8, RZ, 0xfc, !PT ;  /* 0x0000000806147812 */ /* 0x000fe200078efcff */
[----:B------:R-:W-:Y:S01]  /*0820*/  IMAD R7, R0, R7, R8 ;  /* 0x0000000700077224 */ /* 0x000fe200078e0208 */
[----:B------:R-:W-:Y:S01]  /*0830*/  ISETP.GE.AND P2, PT, R15, RZ, PT ;  /* 0x000000ff0f00720c */ /* 0x000fe20003f46270 */
[----:B------:R-:W-:Y:S01]  /*0840*/  IMAD.HI.U32 R8, R3, R19, RZ ;  /* 0x0000001303087227 */ /* 0x000fe200078e00ff */
[----:B------:R-:W-:Y:S02]  /*0850*/  LOP3.LUT R21, R6, 0xa, RZ, 0xfc, !PT ;  /* 0x0000000a06157812 */ /* 0x000fe400078efcff */
[----:B------:R-:W-:Y:S01]  /*0860*/  ISETP.GT.U32.AND P0, PT, R0, R7, PT ;  /* 0x000000070000720c */ /* 0x000fe20003f04070 */
[----:B------:R-:W-:Y:S01]  /*0870*/  IMAD R11, R12, R11, R13 ;  /* 0x0000000b0c0b7224 */ /* 0x000fe200078e020d */
[----:B------:R-:W-:Y:S01]  /*0880*/  MOV R13, R9 ;  /* 0x00000009000d7202 */ /* 0x000fe20000000f00 */
[----:B------:R-:W-:Y:S01]  /*0890*/  IMAD.MOV R8, RZ, RZ, -R8 ;  /* 0x000000ffff087224 */ /* 0x000fe200078e0a08 */
[----:B------:R-:W-:Y:S01]  /*08a0*/  IABS R9, R15 ;  /* 0x0000000f00097213 */ /* 0x000fe20000000000 */
[----:B------:R-:W-:Y:S01]  /*08b0*/  IMAD.MOV.U32 R4, RZ, RZ, RZ ;  /* 0x000000ffff047224 */ /* 0x000fe200078e00ff */
[----:B------:R-:W-:Y:S01]  /*08c0*/  IABS R12, R18 ;  /* 0x00000012000c7213 */ /* 0x000fe20000000000 */
[----:B------:R-:W-:Y:S01]  /*08d0*/  IMAD R13, R13, R2, RZ ;  /* 0x000000020d0d7224 */ /* 0x000fe200078e02ff */
[----:B------:R-:W-:Y:S01]  /*08e0*/  LOP3.LUT R22, R6, 0xc, RZ, 0xfc, !PT ;  /* 0x0000000c06167812 */ /* 0x000fe200078efcff */
[----:B------:R-:W-:Y:S01]  /*08f0*/  IMAD R19, R0, R8, R19 ;  /* 0x0000000800137224 */ /* 0x000fe200078e0213 */
[----:B------:R-:W-:Y:S01]  /*0900*/  ISETP.GE.AND P5, PT, R18, RZ, PT ;  /* 0x000000ff1200720c */ /* 0x000fe20003fa6270 */
[----:B------:R-:W-:Y:S01]  /*0910*/  IMAD.HI.U32 R13, R5, R13, R4 ;  /* 0x0000000d050d7227 */ /* 0x000fe200078e0004 */
[----:B------:R-:W-:-:S02]  /*0920*/  IABS R18, R22 ;  /* 0x0000001600127213 */ /* 0x000fc40000000000 */
[----:B------:R-:W-:Y:S01]  /*0930*/  ISETP.GT.U32.AND P4, PT, R0, R19, PT ;  /* 0x000000130000720c */ /* 0x000fe20003f84070 */
[----:B------:R-:W-:Y:S01]  /*0940*/  IMAD.HI.U32 R4, R3, R9, RZ ;  /* 0x0000000903047227 */ /* 0x000fe200078e00ff */
[C---:B------:R-:W-:Y:S02]  /*0950*/  LOP3.LUT R23, R6.reuse, 0xe, RZ, 0xfc, !PT ;  /* 0x0000000e06177812 */ /* 0x040fe400078efcff */
[----:B------:R-:W-:Y:S01]  /*0960*/  LOP3.LUT R24, R6, 0x10, RZ, 0xfc, !PT ;  /* 0x0000001006187812 */ /* 0x000fe200078efcff */
[--C-:B------:R-:W-:Y:S01]  /*0970*/  @!P0 IMAD.IADD R7, R7, 0x1, -R0.reuse ;  /* 0x0000000107078824 */ /* 0x100fe200078e0a00 */
[----:B------:R-:W-:Y:S01]  /*0980*/  IADD3 R4, -R4, RZ, RZ ;  /* 0x000000ff04047210 */ /* 0x000fe20007ffe1ff */
[----:B------:R-:W-:Y:S01]  /*0990*/  IMAD.HI.U32 R5, R3, R12, RZ ;  /* 0x0000000c03057227 */ /* 0x000fe200078e00ff */
[----:B------:R-:W-:Y:S02]  /*09a0*/  LOP3.LUT R34, R6, 0x1a, RZ, 0xfc, !PT ;  /* 0x0000001a06227812 */ /* 0x000fe400078efcff */
[C---:B------:R-:W-:Y:S01]  /*09b0*/  ISETP.GT.U32.AND P3, PT, R0.reuse, R7, PT ;  /* 0x000000070000720c */ /* 0x040fe20003f64070 */
[----:B------:R-:W-:Y:S01]  /*09c0*/  IMAD R8, R0, R4, R9 ;  /* 0x0000000400087224 */ /* 0x000fe200078e0209 */
[C---:B------:R-:W-:Y:S01]  /*09d0*/  LOP3.LUT R4, R6.reuse, 0x6, RZ, 0xfc, !PT ;  /* 0x0000000606047812 */ /* 0x040fe200078efcff */
[----:B------:R-:W-:Y:S01]  /*09e0*/  @!P4 IMAD.IADD R19, R19, 0x1, -R0 ;  /* 0x000000011313c824 */ /* 0x000fe200078e0a00 */
[----:B------:R-:W-:Y:S01]  /*09f0*/  LOP3.LUT R39, R6, 0x1e, RZ, 0xfc, !PT ;  /* 0x0000001e06277812 */ /* 0x000fe200078efcff */
[----:B------:R-:W-:Y:S01]  /*0a00*/  IMAD.IADD R11, R16, 0x1, R11 ;  /* 0x00000001100b7824 */ /* 0x000fe200078e020b */
[C---:B------:R-:W-:Y:S01]  /*0a10*/  ISETP.GT.U32.AND P6, PT, R0.reuse, R8, PT ;  /* 0x000000080000720c */ /* 0x040fe20003fc4070 */
[----:B------:R-:W-:Y:S01]  /*0a20*/  IMAD.MOV R5, RZ, RZ, -R5 ;  /* 0x000000ffff057224 */ /* 0x000fe200078e0a05 */
[----:B------:R-:W-:-:S02]  /*0a30*/  ISETP.GT.U32.AND P4, PT, R0, R19, PT ;  /* 0x000000130000720c */ /* 0x000fc40003f84070 */
[----:B------:R-:W-:Y:S01]  /*0a40*/  IABS R16, R20 ;  /* 0x0000001400107213 */ /* 0x000fe20000000000 */
[----:B------:R-:W-:Y:S01]  /*0a50*/  IMAD R9, R0, R5, R12 ;  /* 0x0000000500097224 */ /* 0x000fe200078e020c */
[----:B------:R-:W-:Y:S02]  /*0a60*/  IABS R15, R4 ;  /* 0x00000004000f7213 */ /* 0x000fe40000000000 */
[----:B------:R-:W-:Y:S01]  /*0a70*/  ISETP.GE.AND P1, PT, R4, RZ, PT ;  /* 0x000000ff0400720c */ /* 0x000fe20003f26270 */
[----:B------:R-:W-:Y:S01]  /*0a80*/  IMAD.HI.U32 R5, R3, R16, RZ ;  /* 0x0000001003057227 */ /* 0x000fe200078e00ff */
[----:B------:R-:W-:Y:S02]  /*0a90*/  @!P3 IADD3 R7, R7, -R0, RZ ;  /* 0x800000000707b210 */ /* 0x000fe40007ffe0ff */
[----:B------:R-:W-:Y:S01]  /*0aa0*/  ISETP.GE.AND P3, PT, R17, RZ, PT ;  /* 0x000000ff1100720c */ /* 0x000fe20003f66270 */
[--C-:B------:R-:W-:Y:S01]  /*0ab0*/  @!P6 IMAD.IADD R8, R8, 0x1, -R0.reuse ;  /* 0x000000010808e824 */ /* 0x100fe200078e0a00 */
[----:B------:R-:W-:Y:S01]  /*0ac0*/  ISETP.GE.AND P6, PT, R6, RZ, PT ;  /* 0x000000ff0600720c */ /* 0x000fe20003fc6270 */
[----:B------:R-:W-:Y:S01]  /*0ad0*/  @!P4 IMAD.IADD R19, R19, 0x1, -R0 ;  /* 0x000000011313c824 */ /* 0x000fe200078e0a00 */
[----:B------:R-:W-:Y:S01]  /*0ae0*/  IABS R17, R21 ;  /* 0x0000001500117213 */ /* 0x000fe20000000000 */
[----:B------:R-:W-:Y:S01]  /*0af0*/  IMAD.MOV R5, RZ, RZ, -R5 ;  /* 0x000000ffff057224 */ /* 0x000fe200078e0a05 */
[C---:B------:R-:W-:Y:S01]  /*0b00*/  ISETP.GT.U32.AND P4, PT, R0.reuse, R8, PT ;  /* 0x000000080000720c */ /* 0x040fe20003f84070 */
[----:B------:R-:W-:Y:S01]  /*0b10*/  IMAD.HI.U32 R4, R3, R15, RZ ;  /* 0x0000000f03047227 */ /* 0x000fe200078e00ff */
[----:B------:R-:W-:-:S02]  /*0b20*/  ISETP.GT.U32.AND P0, PT, R0, R9, PT ;  /* 0x000000090000720c */ /* 0x000fc40003f04070 */
[----:B------:R-:W-:Y:S01]  /*0b30*/  IABS R12, R23 ;  /* 0x00000017000c7213 */ /* 0x000fe20000000000 */
[----:B------:R-:W-:Y:S01]  /*0b40*/  IMAD R16, R0, R5, R16 ;  /* 0x0000000500107224 */ /* 0x000fe200078e0210 */
[----:B------:R-:W-:Y:S01]  /*0b50*/  IABS R30, R39 ;  /* 0x00000027001e7213 */ /* 0x000fe20000000000 */
[----:B------:R-:W-:Y:S01]  /*0b60*/  IMAD.MOV R4, RZ, RZ, -R4 ;  /* 0x000000ffff047224 */ /* 0x000fe200078e0a04 */
[C---:B------:R-:W-:Y:S01]  /*0b70*/  LOP3.LUT R38, R6.reuse, 0x1c, RZ, 0xfc, !PT ;  /* 0x0000001c06267812 */ /* 0x040fe200078efcff */
[----:B------:R-:W-:Y:S01]  /*0b80*/  IMAD.HI.U32 R5, R3, R17, RZ ;  /* 0x0000001103057227 */ /* 0x000fe200078e00ff */
[----:B------:R-:W-:Y:S02]  /*0b90*/  LOP3.LUT R40, R6, 0x20, RZ, 0xfc, !PT ;  /* 0x0000002006287812 */ /* 0x000fe400078efcff */
[----:B------:R-:W-:Y:S01]  /*0ba0*/  IABS R28, R38 ;  /* 0x00000026001c7213 */ /* 0x000fe20000000000 */
[----:B------:R-:W-:Y:S01]  /*0bb0*/  @!P4 IMAD.IADD R8, R8, 0x1, -R0 ;  /* 0x000000010808c824 */ /* 0x000fe200078e0a00 */
[C---:B------:R-:W-:Y:S01]  /*0bc0*/  ISETP.GT.U32.AND P4, PT, R0.reuse, R16, PT ;  /* 0x000000100000720c */ /* 0x040fe20003f84070 */
[----:B------:R-:W-:Y:S01]  /*0bd0*/  IMAD R15, R0, R4, R15 ;  /* 0x00000004000f7224 */ /* 0x000fe200078e020f */
[----:B------:R-:W-:Y:S01]  /*0be0*/  IADD3 R5, -R5, RZ, RZ ;  /* 0x000000ff05057210 */ /* 0x000fe20007ffe1ff */
[----:B------:R-:W-:Y:S01]  /*0bf0*/  IMAD.MOV.U32 R4, RZ, RZ, R7 ;  /* 0x000000ffff047224 */ /* 0x000fe200078e0007 */
[----:B------:R-:W-:Y:S01]  /*0c00*/  @!P0 IADD3 R9, R9, -R0, RZ ;  /* 0x8000000009098210 */ /* 0x000fe20007ffe0ff */
[----:B------:R-:W-:Y:S01]  /*0c10*/  IMAD.HI.U32 R7, R3, R18, RZ ;  /* 0x0000001203077227 */ /* 0x000fe200078e00ff */
[----:B------:R-:W-:-:S02]  /*0c20*/  IABS R32, R40 ;  /* 0x0000002800207213 */ /* 0x000fc40000000000 */
[C---:B------:R-:W-:Y:S01]  /*0c30*/  ISETP.GT.U32.AND P0, PT, R0.reuse, R9, PT ;  /* 0x000000090000720c */ /* 0x040fe20003f04070 */
[----:B------:R-:W-:Y:S01]  /*0c40*/  @!P6 IMAD.MOV R4, RZ, RZ, -R4 ;  /* 0x000000ffff04e224 */ /* 0x000fe200078e0a04 */
[----:B------:R-:W-:Y:S01]  /*0c50*/  ISETP.GT.U32.AND P6, PT, R0, R15, PT ;  /* 0x0000000f0000720c */ /* 0x000fe20003fc4070 */
[----:B------:R-:W-:Y:S01]  /*0c60*/  IMAD.MOV R7, RZ, RZ, -R7 ;  /* 0x000000ffff077224 */ /* 0x000fe200078e0a07 */
[----:B------:R-:W-:Y:S01]  /*0c70*/  LOP3.LUT R41, R6, 0x22, RZ, 0xfc, !PT ;  /* 0x0000002206297812 */ /* 0x000fe200078efcff */
[----:B------:R-:W-:Y:S01]  /*0c80*/  IMAD R17, R0, R5, R17 ;  /* 0x0000000500117224 */ /* 0x000fe200078e0211 */
[C---:B------:R-:W-:Y:S01]  /*0c90*/  LOP3.LUT R43, R6.reuse, 0x26, RZ, 0xfc, !PT ;  /* 0x00000026062b7812 */ /* 0x040fe200078efcff */
[----:B------:R-:W-:Y:S01]  /*0ca0*/  IMAD.MOV.U32 R5, RZ, RZ, R19 ;  /* 0x000000ffff057224 */ /* 0x000fe200078e0013 */
[----:B------:R-:W-:Y:S01]  /*0cb0*/  LOP3.LUT R42, R6, 0x24, RZ, 0xfc, !PT ;  /* 0x00000024062a7812 */ /* 0x000fe200078efcff */
[----:B------:R-:W-:Y:S01]  /*0cc0*/  @!P4 IMAD.IADD R16, R16, 0x1, -R0 ;  /* 0x000000011010c824 */ /* 0x000fe200078e0a00 */
[----:B------:R-:W-:Y:S01]  /*0cd0*/  LOP3.LUT R44, R6, 0x28, RZ, 0xfc, !PT ;  /* 0x00000028062c7812 */ /* 0x000fe200078efcff */
[----:B------:R-:W-:Y:S01]  /*0ce0*/  IMAD R18, R0, R7, R18 ;  /* 0x0000000700127224 */ /* 0x000fe200078e0212 */
[----:B------:R-:W-:Y:S01]  /*0cf0*/  LOP3.LUT R48, R6, 0x38, RZ, 0xfc, !PT ;  /* 0x0000003806307812 */ /* 0x000fe200078efcff */
[----:B------:R-:W-:Y:S01]  /*0d00*/  IMAD.HI.U32 R7, R3, R12, RZ ;  /* 0x0000000c03077227 */ /* 0x000fe200078e00ff */
[----:B------:R-:W-:-:S02]  /*0d10*/  IABS R36, R44 ;  /* 0x0000002c00247213 */ /* 0x000fc40000000000 */
[----:B------:R-:W-:Y:S01]  /*0d20*/  @!P6 IADD3 R15, R15, -R0, RZ ;  /* 0x800000000f0fe210 */ /* 0x000fe20007ffe0ff */
[----:B------:R-:W-:Y:S01]  /*0d30*/  @!P3 IMAD.MOV R5, RZ, RZ, -R5 ;  /* 0x000000ffff05b224 */ /* 0x000fe200078e0a05 */
[C---:B------:R-:W-:Y:S01]  /*0d40*/  ISETP.GT.U32.AND P3, PT, R0.reuse, R16, PT ;  /* 0x000000100000720c */ /* 0x040fe20003f64070 */
[----:B------:R-:W-:Y:S01]  /*0d50*/  @!P0 IMAD.IADD R9, R9, 0x1, -R0 ;  /* 0x0000000109098824 */ /* 0x000fe200078e0a00 */
[----:B------:R-:W-:Y:S01]  /*0d60*/  IADD3 R7, -R7, RZ, RZ ;  /* 0x000000ff07077210 */ /* 0x000fe20007ffe1ff */
[----:B------:R-:W-:Y:S01]  /*0d70*/  @!P2 IMAD.MOV R8, RZ, RZ, -R8 ;  /* 0x000000ffff08a224 */ /* 0x000fe200078e0a08 */
[----:B------:R-:W-:Y:S01]  /*0d80*/  ISETP.GT.U32.AND P6, PT, R0, R17, PT ;  /* 0x000000110000720c */ /* 0x000fe20003fc4070 */
[----:B------:R-:W-:Y:S01]  /*0d90*/  @!P5 IMAD.MOV R9, RZ, RZ, -R9 ;  /* 0x000000ffff09d224 */ /* 0x000fe200078e0a09 */
[----:B------:R-:W-:Y:S01]  /*0da0*/  ISETP.GE.AND P0, PT, R20, RZ, PT ;  /* 0x000000ff1400720c */ /* 0x000fe20003f06270 */
[----:B------:R-:W-:Y:S01]  /*0db0*/  IMAD R19, R0, R7, R12 ;  /* 0x0000000700137224 */ /* 0x000fe200078e020c */
[----:B------:R-:W-:-:S02]  /*0dc0*/  IABS R20, R24 ;  /* 0x0000001800147213 */ /* 0x000fc40000000000 */
[C---:B------:R-:W-:Y:S02]  /*0dd0*/  ISETP.GT.U32.AND P4, PT, R0.reuse, R15, PT ;  /* 0x0000000f0000720c */ /* 0x040fe40003f84070 */
[----:B------:R-:W-:Y:S01]  /*0de0*/  ISETP.GT.U32.AND P2, PT, R0, R18, PT ;  /* 0x000000120000720c */ /* 0x000fe20003f44070 */
[--C-:B------:R-:W-:Y:S01]  /*0df0*/  @!P3 IMAD.IADD R16, R16, 0x1, -R0.reuse ;  /* 0x000000011010b824 */ /* 0x100fe200078e0a00 */
[----:B------:R-:W-:Y:S01]  /*0e00*/  ISETP.GT.U32.AND P3, PT, R0, R19, PT ;  /* 0x000000130000720c */ /* 0x000fe20003f64070 */
[----:B------:R-:W-:Y:S01]  /*0e10*/  IMAD.HI.U32 R7, R3, R20, RZ ;  /* 0x0000001403077227 */ /* 0x000fe200078e00ff */
[C---:B------:R-:W-:Y:S02]  /*0e20*/  LOP3.LUT R12, R6.reuse, 0x14, RZ, 0xfc, !PT ;  /* 0x00000014060c7812 */ /* 0x040fe400078efcff */
[C---:B------:R-:W-:Y:S01]  /*0e30*/  LOP3.LUT R50, R6.reuse, 0x3c, RZ, 0xfc, !PT ;  /* 0x0000003c06327812 */ /* 0x040fe200078efcff */
[----:B------:R-:W-:Y:S01]  /*0e40*/  @!P6 IMAD.IADD R17, R17, 0x1, -R0 ;  /* 0x000000011111e824 */ /* 0x000fe200078e0a00 */
[----:B------:R-:W-:Y:S01]  /*0e50*/  ISETP.GE.AND P6, PT, R21, RZ, PT ;  /* 0x000000ff1500720c */ /* 0x000fe20003fc6270 */
[----:B------:R-:W-:Y:S01]  /*0e60*/  IMAD.MOV R7, RZ, RZ, -R7 ;  /* 0x000000ffff077224 */ /* 0x000fe200078e0a07 */
[----:B------:R-:W-:Y:S01]  /*0e70*/  LOP3.LUT R49, R6, 0x3a, RZ, 0xfc, !PT ;  /* 0x0000003a06317812 */ /* 0x000fe200078efcff */
[----:B------:R-:W-:Y:S01]  /*0e80*/  @!P0 IMAD.MOV R16, RZ, RZ, -R16 ;  /* 0x000000ffff108224 */ /* 0x000fe200078e0a10 */
[C---:B------:R-:W-:Y:S01]  /*0e90*/  ISETP.GT.U32.AND P5, PT, R0.reuse, R17, PT ;  /* 0x000000110000720c */ /* 0x040fe20003fa4070 */
[----:B------:R-:W-:Y:S01]  /*0ea0*/  IMAD R20, R0, R7, R20 ;  /* 0x0000000700147224 */ /* 0x000fe200078e0214 */
[----:B------:R-:W-:Y:S01]  /*0eb0*/  LOP3.LUT R7, R6, 0x12, RZ, 0xfc, !PT ;  /* 0x0000001206077812 */ /* 0x000fe200078efcff */
[--C-:B------:R-:W-:Y:S01]  /*0ec0*/  @!P3 IMAD.IADD R19, R19, 0x1, -R0.reuse ;  /* 0x000000011313b824 */ /* 0x100fe200078e0a00 */
[----:B------:R-:W-:Y:S01]  /*0ed0*/  @!P4 IADD3 R15, R15, -R0, RZ ;  /* 0x800000000f0fc210 */ /* 0x000fe20007ffe0ff */
[----:B------:R-:W-:Y:S01]  /*0ee0*/  @!P2 IMAD.IADD R18, R18, 0x1, -R0 ;  /* 0x000000011212a824 */ /* 0x000fe200078e0a00 */
[----:B------:R-:W-:-:S02]  /*0ef0*/  IABS R21, R7 ;  /* 0x0000000700157213 */ /* 0x000fc40000000000 */
[C---:B------:R-:W-:Y:S02]  /*0f00*/  ISETP.GT.U32.AND P3, PT, R0.reuse, R19, PT ;  /* 0x000000130000720c */ /* 0x040fe40003f64070 */
[----:B------:R-:W-:Y:S02]  /*0f10*/  @!P1 IADD3 R15, -R15, RZ, RZ ;  /* 0x000000ff0f0f9210 */ /* 0x000fe40007ffe1ff */
[----:B------:R-:W-:Y:S01]  /*0f20*/  ISETP.GE.AND P1, PT, R23, RZ, PT ;  /* 0x000000ff1700720c */ /* 0x000fe20003f26270 */
[--C-:B------:R-:W-:Y:S01]  /*0f30*/  @!P5 IMAD.IADD R17, R17, 0x1, -R0.reuse ;  /* 0x000000011111d824 */ /* 0x100fe200078e0a00 */
[----:B------:R-:W-:Y:S01]  /*0f40*/  ISETP.GE.AND P0, PT, R7, RZ, PT ;  /* 0x000000ff0700720c */ /* 0x000fe20003f06270 */
[----:B------:R-:W-:Y:S01]  /*0f50*/  IMAD.HI.U32 R7, R3, R21, RZ ;  /* 0x0000001503077227 */ /* 0x000fe200078e00ff */
[----:B------:R-:W-:Y:S02]  /*0f60*/  ISETP.GT.U32.AND P2, PT, R0, R18, PT ;  /* 0x000000120000720c */ /* 0x000fe40003f44070 */
[----:B------:R-:W-:Y:S01]  /*0f70*/  LOP3.LUT R23, R6, 0x18, RZ, 0xfc, !PT ;  /* 0x0000001806177812 */ /* 0x000fe200078efcff */
[----:B------:R-:W-:Y:S01]  /*0f80*/  @!P6 IMAD.MOV R17, RZ, RZ, -R17 ;  /* 0x000000ffff11e224 */ /* 0x000fe200078e0a11 */
[----:B------:R-:W-:Y:S01]  /*0f90*/  ISETP.GT.U32.AND P6, PT, R0, R20, PT ;  /* 0x000000140000720c */ /* 0x000fe20003fc4070 */
[----:B------:R-:W-:Y:S01]  /*0fa0*/  @!P3 IMAD.IADD R19, R19, 0x1, -R0 ;  /* 0x000000011313b824 */ /* 0x000fe200078e0a00 */
[----:B------:R-:W-:-:S02]  /*0fb0*/  IABS R26, R23 ;  /* 0x00000017001a7213 */ /* 0x000fc40000000000 */
[----:B------:R-:W-:Y:S01]  /*0fc0*/  ISETP.GE.AND P3, PT, R23, RZ, PT ;  /* 0x000000ff1700720c */ /* 0x000fe20003f66270 */
[----:B------:R-:W-:Y:S01]  /*0fd0*/  @!P1 IMAD.MOV R19, RZ, RZ, -R19 ;  /* 0x000000ffff139224 */ /* 0x000fe200078e0a13 */
[----:B------:R-:W-:Y:S02]  /*0fe0*/  ISETP.GE.AND P4, PT, R22, RZ, PT ;  /* 0x000000ff1600720c */ /* 0x000fe40003f86270 */
[----:B------:R-:W-:Y:S02]  /*0ff0*/  IADD3 R23, -R7, RZ, RZ ;  /* 0x000000ff07177210 */ /* 0x000fe40007ffe1ff */
[----:B------:R-:W-:Y:S02]  /*1000*/  LOP3.LUT R22, R6, 0x16, RZ, 0xfc, !PT ;  /* 0x0000001606167812 */ /* 0x000fe400078efcff */
[----:B------:R-:W-:Y:S01]  /*1010*/  ISETP.GE.AND P5, PT, R24, RZ, PT ;  /* 0x000000ff1800720c */ /* 0x000fe20003fa6270 */
[----:B------:R-:W-:Y:S01]  /*1020*/  IMAD R21, R0, R23, R21 ;  /* 0x0000001700157224 */ /* 0x000fe200078e0215 */
[----:B------:R-:W-:Y:S01]  /*1030*/  IABS R25, R22 ;  /* 0x0000001600197213 */ /* 0x000fe20000000000 */
[----:B------:R-:W-:Y:S01]  /*1040*/  @!P6 IMAD.IADD R20, R20, 0x1, -R0 ;  /* 0x000000011414e824 */ /* 0x000fe200078e0a00 */
[----:B------:R-:W-:-:S02]  /*1050*/  @!P2 IADD3 R18, R18, -R0, RZ ;  /* 0x800000001212a210 */ /* 0x000fc40007ffe0ff */
[----:B------:R-:W-:Y:S02]  /*1060*/  IABS R24, R12 ;  /* 0x0000000c00187213 */ /* 0x000fe40000000000 */
[----:B------:R-:W-:Y:S01]  /*1070*/  ISETP.GE.AND P2, PT, R12, RZ, PT ;  /* 0x000000ff0c00720c */ /* 0x000fe20003f46270 */
[C---:B------:R-:W-:Y:S01]  /*1080*/  IMAD.HI.U32 R12, R3.reuse, R25, RZ ;  /* 0x00000019030c7227 */ /* 0x040fe200078e00ff */
[C---:B------:R-:W-:Y:S02]  /*1090*/  ISETP.GT.U32.AND P1, PT, R0.reuse, R21, PT ;  /* 0x000000150000720c */ /* 0x040fe40003f24070 */
[----:B------:R-:W-:Y:S01]  /*10a0*/  ISETP.GT.U32.AND P6, PT, R0, R20, PT ;  /* 0x000000140000720c */ /* 0x000fe20003fc4070 */
[----:B------:R-:W-:Y:S01]  /*10b0*/  @!P4 IMAD.MOV R18, RZ, RZ, -R18 ;  /* 0x000000ffff12c224 */ /* 0x000fe200078e0a12 */
[----:B------:R-:W-:Y:S01]  /*10c0*/  ISETP.GE.AND P4, PT, R22, RZ, PT ;  /* 0x000000ff1600720c */ /* 0x000fe20003f86270 */
[----:B------:R-:W-:Y:S01]  /*10d0*/  IMAD.HI.U32 R7, R3, R24, RZ ;  /* 0x0000001803077227 */ /* 0x000fe200078e00ff */
[----:B------:R-:W-:-:S02]  /*10e0*/  LOP3.LUT R51, R6, 0x3e, RZ, 0xfc, !PT ;  /* 0x0000003e06337812 */ /* 0x000fc400078efcff */
[C---:B------:R-:W-:Y:S01]  /*10f0*/  LOP3.LUT R52, R6.reuse, 0x40, RZ, 0xfc, !PT ;  /* 0x0000004006347812 */ /* 0x040fe200078efcff */
[----:B------:R-:W-:Y:S01]  /*1100*/  IMAD.HI.U32 R22, R3, R26, RZ ;  /* 0x0000001a03167227 */ /* 0x000fe200078e00ff */
[----:B------:R-:W-:Y:S02]  /*1110*/  IABS R46, R51 ;  /* 0x00000033002e7213 */ /* 0x000fe40000000000 */
[----:B------:R-:W-:Y:S01]  /*1120*/  LOP3.LUT R53, R6, 0x42, RZ, 0xfc, !PT ;  /* 0x0000004206357812 */ /* 0x000fe200078efcff */
[----:B------:R-:W-:Y:S01]  /*1130*/  IMAD.MOV R12, RZ, RZ, -R12 ;  /* 0x000000ffff0c7224 */ /* 0x000fe200078e0a0c */
[----:B------:R-:W-:Y:S01]  /*1140*/  IADD3 R27, -R22, RZ, RZ ;  /* 0x000000ff161b7210 */ /* 0x000fe20007ffe1ff */
[----:B------:R-:W-:Y:S01]  /*1150*/  IMAD.MOV R7, RZ, RZ, -R7 ;  /* 0x000000ffff077224 */ /* 0x000fe200078e0a07 */
[----:B------:R-:W-:Y:S01]  /*1160*/  LOP3.LUT R54, R6, 0x44, RZ, 0xfc, !PT ;  /* 0x0000004406367812 */ /* 0x000fe200078efcff */
[----:B------:R-:W-:Y:S01]  /*1170*/  IMAD R23, R0, R12, R25 ;  /* 0x0000000c00177224 */ /* 0x000fe200078e0219 */
[----:B------:R-:W-:Y:S01]  /*1180*/  LOP3.LUT R55, R6, 0x46, RZ, 0xfc, !PT ;  /* 0x0000004606377812 */ /* 0x000fe200078efcff */
[----:B------:R-:W-:Y:S01]  /*1190*/  IMAD R22, R0, R7, R24 ;  /* 0x0000000700167224 */ /* 0x000fe200078e0218 */
[----:B------:R-:W-:Y:S01]  /*11a0*/  LOP3.LUT R56, R6, 0x4c, RZ, 0xfc, !PT ;  /* 0x0000004c06387812 */ /* 0x000fe200078efcff */
[--C-:B------:R-:W-:Y:S01]  /*11b0*/  @!P1 IMAD.IADD R21, R21, 0x1, -R0.reuse ;  /* 0x0000000115159824 */ /* 0x100fe200078e0a00 */
[----:B------:R-:W-:Y:S01]  /*11c0*/  ISETP.GT.U32.AND P1, PT, R0, R23, PT ;  /* 0x000000170000720c */ /* 0x000fe20003f24070 */
[----:B------:R-:W-:Y:S01]  /*11d0*/  @!P6 IMAD.IADD R20, R20, 0x1, -R0 ;  /* 0x000000011414e824 */ /* 0x000fe200078e0a00 */
[C---:B------:R-:W-:Y:S01]  /*11e0*/  ISETP.GT.U32.AND P6, PT, R0.reuse, R22, PT ;  /* 0x000000160000720c */ /* 0x040fe20003fc4070 */
[----:B------:R-:W-:Y:S01]  /*11f0*/  IMAD R24, R0, R27, R26 ;  /* 0x0000001b00187224 */ /* 0x000fe200078e021a */
[----:B------:R-:W-:Y:S01]  /*1200*/  IABS R27, R34 ;  /* 0x00000022001b7213 */ /* 0x000fe20000000000 */
[----:B------:R-:W-:Y:S01]  /*1210*/  IMAD.HI.U32 R25, R3, R30, RZ ;  /* 0x0000001e03197227 */ /* 0x000fe200078e00ff */
[----:B------:R-:W-:-:S02]  /*1220*/  LOP3.LUT R58, R6, 0x4e, RZ, 0xfc, !PT ;  /* 0x0000004e063a7812 */ /* 0x000fc400078efcff */
[C---:B------:R-:W-:Y:S01]  /*1230*/  LOP3.LUT R60, R6.reuse, 0x50, RZ, 0xfc, !PT ;  /* 0x00000050063c7812 */ /* 0x040fe200078efcff */
[----:B------:R-:W-:Y:S01]  /*1240*/  IMAD.HI.U32 R7, R3, R27, RZ ;  /* 0x0000001b03077227 */ /* 0x000fe200078e00ff */
[C---:B------:R-:W-:Y:S02]  /*1250*/  LOP3.LUT R62, R6.reuse, 0x52, RZ, 0xfc, !PT ;  /* 0x00000052063e7812 */ /* 0x040fe400078efcff */
[----:B------:R-:W-:Y:S01]  /*1260*/  LOP3.LUT R64, R6, 0x54, RZ, 0xfc, !PT ;  /* 0x0000005406407812 */ /* 0x000fe200078efcff */
[----:B------:R-:W-:Y:S01]  /*1270*/  @!P1 IMAD.IADD R23, R23, 0x1, -R0 ;  /* 0x0000000117179824 */ /* 0x000fe200078e0a00 */
[----:B------:R-:W-:Y:S01]  /*1280*/  IABS R57, R62 ;  /* 0x0000003e00397213 */ /* 0x000fe20000000000 */
[----:B------:R-:W-:Y:S01]  /*1290*/  IMAD.MOV R7, RZ, RZ, -R7 ;  /* 0x000000ffff077224 */ /* 0x000fe200078e0a07 */
[----:B------:R-:W-:Y:S01]  /*12a0*/  @!P6 IADD3 R22, R22, -R0, RZ ;  /* 0x800000001616e210 */ /* 0x000fe20007ffe0ff */
[----:B------:R-:W-:Y:S01]  /*12b0*/  IMAD.MOV R31, RZ, RZ, -R25 ;  /* 0x000000ffff1f7224 */ /* 0x000fe200078e0a19 */
[C---:B------:R-:W-:Y:S01]  /*12c0*/  ISETP.GT.U32.AND P6, PT, R0.reuse, R21, PT ;  /* 0x000000150000720c */ /* 0x040fe20003fc4070 */
[C---:B------:R-:W-:Y:S01]  /*12d0*/  IMAD R25, R0.reuse, R7, R27 ;  /* 0x0000000700197224 */ /* 0x040fe200078e021b */
[----:B------:R-:W-:Y:S01]  /*12e0*/  ISETP.GT.U32.AND P1, PT, R0, R23, PT ;  /* 0x000000170000720c */ /* 0x000fe20003f24070 */
[----:B------:R-:W-:Y:S01]  /*12f0*/  IMAD.HI.U32 R12, R3, R28, RZ ;  /* 0x0000001c030c7227 */ /* 0x000fe200078e00ff */
[----:B------:R-:W-:-:S02]  /*1300*/  IABS R59, R64 ;  /* 0x00000040003b7213 */ /* 0x000fc40000000000 */
[----:B------:R-:W-:Y:S01]  /*1310*/  LOP3.LUT R66, R6, 0x70, RZ, 0xfc, !PT ;  /* 0x0000007006427812 */ /* 0x000fe200078efcff */
[----:B------:R-:W-:Y:S01]  /*1320*/  IMAD.HI.U32 R26, R3, R32, RZ ;  /* 0x00000020031a7227 */ /* 0x000fe200078e00ff */
[----:B------:R-:W-:Y:S02]  /*1330*/  IADD3 R29, -R12, RZ, RZ ;  /* 0x000000ff0c1d7210 */ /* 0x000fe40007ffe1ff */
[C---:B------:R-:W-:Y:S01]  /*1340*/  LOP3.LUT R68, R6.reuse, 0x72, RZ, 0xfc, !PT ;  /* 0x0000007206447812 */ /* 0x040fe200078efcff */
[----:B------:R-:W-:Y:S01]  /*1350*/  IMAD.MOV R33, RZ, RZ, -R26 ;  /* 0x000000ffff217224 */ /* 0x000fe200078e0a1a */
[----:B------:R-:W-:Y:S01]  /*1360*/  LOP3.LUT R70, R6, 0x74, RZ, 0xfc, !PT ;  /* 0x0000007406467812 */ /* 0x000fe200078efcff */
[--C-:B------:R-:W-:Y:S01]  /*1370*/  @!P6 IMAD.IADD R21, R21, 0x1, -R0.reuse ;  /* 0x000000011515e824 */ /* 0x100fe200078e0a00 */
[C---:B------:R-:W-:Y:S01]  /*1380*/  ISETP.GT.U32.AND P6, PT, R0.reuse, R24, PT ;  /* 0x000000180000720c */ /* 0x040fe20003fc4070 */
[----:B------:R-:W-:Y:S01]  /*1390*/  @!P1 IMAD.IADD R23, R23, 0x1, -R0 ;  /* 0x0000000117179824 */ /* 0x000fe200078e0a00 */
[C---:B------:R-:W-:Y:S01]  /*13a0*/  ISETP.GT.U32.AND P1, PT, R0.reuse, R25, PT ;  /* 0x000000190000720c */ /* 0x040fe20003f24070 */
[C---:B------:R-:W-:Y:S01]  /*13b0*/  IMAD R26, R0.reuse, R29, R28 ;  /* 0x0000001d001a7224 */ /* 0x040fe200078e021c */
[----:B------:R-:W-:Y:S01]  /*13c0*/  IABS R87, R66 ;  /* 0x0000004200577213 */ /* 0x000fe20000000000 */
[C---:B------:R-:W-:Y:S01]  /*13d0*/  IMAD R27, R0.reuse, R31, R30 ;  /* 0x0000001f001b7224 */ /* 0x040fe200078e021e */
[----:B------:R-:W-:Y:S01]  /*13e0*/  IABS R31, R41 ;  /* 0x00000029001f7213 */ /* 0x000fe20000000000 */
[----:B------:R-:W-:Y:S01]  /*13f0*/  @!P5 IMAD.MOV R20, RZ, RZ, -R20 ;  /* 0x000000ffff14d224 */ /* 0x000fe200078e0a14 */
[C---:B------:R-:W-:Y:S01]  /*1400*/  ISETP.GT.U32.AND P5, PT, R0.reuse, R22, PT ;  /* 0x000000160000720c */ /* 0x040fe20003fa4070 */
[----:B------:R-:W-:Y:S01]  /*1410*/  IMAD R28, R0, R33, R32 ;  /* 0x00000021001c7224 */ /* 0x000fe200078e0220 */
[----:B------:R-:W-:Y:S01]  /*1420*/  IABS R32, R42 ;  /* 0x0000002a00207213 */ /* 0x000fe20000000000 */
[----:B------:R-:W-:Y:S01]  /*1430*/  IMAD.HI.U32 R7, R3, R31, RZ ;  /* 0x0000001f03077227 */ /* 0x000fe200078e00ff */
[----:B------:R-:W-:-:S02]  /*1440*/  IABS R89, R68 ;  /* 0x0000004400597213 */ /* 0x000fc40000000000 */
[----:B------:R-:W-:Y:S01]  /*1450*/  IABS R91, R70 ;  /* 0x00000046005b7213 */ /* 0x000fe20000000000 */
[--C-:B------:R-:W-:Y:S01]  /*1460*/  @!P6 IMAD.IADD R24, R24, 0x1, -R0.reuse ;  /* 0x000000011818e824 */ /* 0x100fe200078e0a00 */
[C---:B------:R-:W-:Y:S01]  /*1470*/  ISETP.GT.U32.AND P6, PT, R0.reuse, R26, PT ;  /* 0x0000001a0000720c */ /* 0x040fe20003fc4070 */
[----:B------:R-:W-:Y:S01]  /*1480*/  @!P1 IMAD.IADD R25, R25, 0x1, -R0 ;  /* 0x0000000119199824 */ /* 0x000fe200078e0a00 */
[----:B------:R-:W-:Y:S01]  /*1490*/  ISETP.GT.U32.AND P1, PT, R0, R27, PT ;  /* 0x0000001b0000720c */ /* 0x000fe20003f24070 */
[----:B------:R-:W-:Y:S01]  /*14a0*/  IMAD.MOV R7, RZ, RZ, -R7 ;  /* 0x000000ffff077224 */ /* 0x000fe200078e0a07 */
[----:B------:R-:W-:Y:S01]  /*14b0*/  LOP3.LUT R72, R6, 0x7a, RZ, 0xfc, !PT ;  /* 0x0000007a06487812 */ /* 0x000fe200078efcff */
[----:B------:R-:W-:Y:S01]  /*14c0*/  @!P0 IMAD.MOV R21, RZ, RZ, -R21 ;  /* 0x000000ffff158224 */ /* 0x000fe200078e0a15 */
[----:B------:R-:W-:Y:S01]  /*14d0*/  @!P5 IADD3 R22, R22, -R0, RZ ;  /* 0x800000001616d210 */ /* 0x000fe20007ffe0ff */
[----:B------:R-:W-:Y:S01]  /*14e0*/  IMAD.HI.U32 R12, R3, R32, RZ ;  /* 0x00000020030c7227 */ /* 0x000fe200078e00ff */
[----:B------:R-:W-:-:S02]  /*14f0*/  ISETP.GE.AND P5, PT, R34, RZ, PT ;  /* 0x000000ff2200720c */ /* 0x000fc40003fa6270 */
[----:B------:R-:W-:Y:S01]  /*1500*/  IABS R34, R43 ;  /* 0x0000002b00227213 */ /* 0x000fe20000000000 */
[----:B------:R-:W-:Y:S01]  /*1510*/  IMAD.HI.U32 R30, R3, R36, RZ ;  /* 0x00000024031e7227 */ /* 0x000fe200078e00ff */
[----:B------:R-:W-:Y:S02]  /*1520*/  ISETP.GT.U32.AND P0, PT, R0, R25, PT ;  /* 0x000000190000720c */ /* 0x000fe40003f04070 */
[----:B------:R-:W-:Y:S01]  /*1530*/  @!P6 IADD3 R26, R26, -R0, RZ ;  /* 0x800000001a1ae210 */ /* 0x000fe20007ffe0ff */
[----:B------:R-:W-:Y:S01]  /*1540*/  @!P1 IMAD.IADD R27, R27, 0x1, -R0 ;  /* 0x000000011b1b9824 */ /* 0x000fe200078e0a00 */
[C---:B------:R-:W-:Y:S01]  /*1550*/  ISETP.GT.U32.AND P6, PT, R0.reuse, R28, PT ;  /* 0x0000001c0000720c */ /* 0x040fe20003fc4070 */
[----:B------:R-:W-:Y:S01]  /*1560*/  IMAD.HI.U32 R29, R3, R34, RZ ;  /* 0x00000022031d7227 */ /* 0x000fe200078e00ff */
[----:B------:R-:W-:Y:S02]  /*1570*/  ISETP.GT.U32.AND P1, PT, R0, R24, PT ;  /* 0x000000180000720c */ /* 0x000fe40003f24070 */
[----:B------:R-:W-:Y:S01]  /*1580*/  @!P2 IADD3 R22, -R22, RZ, RZ ;  /* 0x000000ff1616a210 */ /* 0x000fe20007ffe1ff */
[----:B------:R-:W-:Y:S01]  /*1590*/  IMAD.MOV R35, RZ, RZ, -R29 ;  /* 0x000000ffff237224 */ /* 0x000fe200078e0a1d */
[C---:B------:R-:W-:Y:S01]  /*15a0*/  ISETP.GT.U32.AND P2, PT, R0.reuse, R26, PT ;  /* 0x0000001a0000720c */ /* 0x040fe20003f44070 */
[----:B------:R-:W-:Y:S01]  /*15b0*/  IMAD R29, R0, R7, R31 ;  /* 0x00000007001d7224 */ /* 0x000fe200078e021f */
[----:B------:R-:W-:Y:S01]  /*15c0*/  IADD3 R37, -R30, RZ, RZ ;  /* 0x000000ff1e257210 */ /* 0x000fe20007ffe1ff */
[----:B------:R-:W-:Y:S01]  /*15d0*/  IMAD.MOV R33, RZ, RZ, -R12 ;  /* 0x000000ffff217224 */ /* 0x000fe200078e0a0c */
[----:B------:R-:W-:Y:S01]  /*15e0*/  LOP3.LUT R12, R6, 0x2a, RZ, 0xfc, !PT ;  /* 0x0000002a060c7812 */ /* 0x000fe200078efcff */
[----:B------:R-:W-:Y:S01]  /*15f0*/  @!P4 IMAD.MOV R23, RZ, RZ, -R23 ;  /* 0x000000ffff17c224 */ /* 0x000fe200078e0a17 */
[----:B------:R-:W-:Y:S01]  /*1600*/  ISETP.GT.U32.AND P4, PT, R0, R27, PT ;  /* 0x0000001b0000720c */ /* 0x000fe20003f84070 */
[--C-:B------:R-:W-:Y:S01]  /*1610*/  @!P6 IMAD.IADD R28, R28, 0x1, -R0.reuse ;  /* 0x000000011c1ce824 */ /* 0x100fe200078e0a00 */
[----:B------:R-:W-:Y:S01]  /*1620*/  IABS R97, R72 ;  /* 0x0000004800617213 */ /* 0x000fe20000000000 */
[----:B------:R-:W-:Y:S01]  /*1630*/  @!P1 IMAD.IADD R24, R24, 0x1, -R0 ;  /* 0x0000000118189824 */ /* 0x000fe200078e0a00 */
[C---:B------:R-:W-:Y:S01]  /*1640*/  ISETP.GT.U32.AND P1, PT, R0.reuse, R29, PT ;  /* 0x0000001d0000720c */ /* 0x040fe20003f24070 */
[C---:B------:R-:W-:Y:S01]  /*1650*/  IMAD R30, R0.reuse, R33, R32 ;  /* 0x00000021001e7224 */ /* 0x040fe200078e0220 */
[----:B------:R-:W-:Y:S01]  /*1660*/  ISETP.GT.U32.AND P6, PT, R0, R28, PT ;  /* 0x0000001c0000720c */ /* 0x000fe20003fc4070 */
[----:B------:R-:W-:Y:S01]  /*1670*/  @!P0 IMAD.IADD R25, R25, 0x1, -R0 ;  /* 0x0000000119198824 */ /* 0x000fe200078e0a00 */
[----:B------:R-:W-:Y:S01]  /*1680*/  @!P2 IADD3 R26, R26, -R0, RZ ;  /* 0x800000001a1aa210 */ /* 0x000fe20007ffe0ff */
[C---:B------:R-:W-:Y:S01]  /*1690*/  IMAD R31, R0.reuse, R35, R34 ;  /* 0x00000023001f7224 */ /* 0x040fe200078e0222 */
[C---:B------:R-:W-:Y:S01]  /*16a0*/  ISETP.GT.U32.AND P0, PT, R0.reuse, R30, PT ;  /* 0x0000001e0000720c */ /* 0x040fe20003f04070 */
[C---:B------:R-:W-:Y:S01]  /*16b0*/  IMAD R32, R0.reuse, R37, R36 ;  /* 0x0000002500207224 */ /* 0x040fe200078e0224 */
[----:B------:R-:W-:Y:S01]  /*16c0*/  IABS R33, R12 ;  /* 0x0000000c00217213 */ /* 0x000fe20000000000 */
[--C-:B------:R-:W-:Y:S01]  /*16d0*/  @!P4 IMAD.IADD R27, R27, 0x1, -R0.reuse ;  /* 0x000000011b1bc824 */ /* 0x100fe200078e0a00 */
[----:B------:R-:W-:Y:S01]  /*16e0*/  ISETP.GT.U32.AND P2, PT, R0, R31, PT ;  /* 0x0000001f0000720c */ /* 0x000fe20003f44070 */
[----:B------:R-:W-:Y:S01]  /*16f0*/  @!P5 IMAD.MOV R25, RZ, RZ, -R25 ;  /* 0x000000ffff19d224 */ /* 0x000fe200078e0a19 */
[----:B------:R-:W-:Y:S01]  /*1700*/  ISETP.GE.AND P4, PT, R38, RZ, PT ;  /* 0x000000ff2600720c */ /* 0x000fe20003f86270 */
[--C-:B------:R-:W-:Y:S01]  /*1710*/  @!P1 IMAD.IADD R29, R29, 0x1, -R0.reuse ;  /* 0x000000011d1d9824 */ /* 0x100fe200078e0a00 */
[----:B------:R-:W-:Y:S01]  /*1720*/  @!P3 IADD3 R24, -R24, RZ, RZ ;  /* 0x000000ff1818b210 */ /* 0x000fe20007ffe1ff */
[----:B------:R-:W-:Y:S01]  /*1730*/  @!P6 IMAD.IADD R28, R28, 0x1, -R0 ;  /* 0x000000011c1ce824 */ /* 0x000fe200078e0a00 */
[C---:B------:R-:W-:Y:S01]  /*1740*/  ISETP.GT.U32.AND P6, PT, R0.reuse, R32, PT ;  /* 0x000000200000720c */ /* 0x040fe20003fc4070 */
[----:B------:R-:W-:Y:S01]  /*1750*/  IMAD.HI.U32 R7, R3, R33, RZ ;  /* 0x0000002103077227 */ /* 0x000fe200078e00ff */
[----:B------:R-:W-:-:S02]  /*1760*/  ISETP.GT.U32.AND P3, PT, R0, R29, PT ;  /* 0x0000001d0000720c */ /* 0x000fc40003f64070 */
[----:B------:R-:W-:Y:S01]  /*1770*/  @!P0 IADD3 R30, R30, -R0, RZ ;  /* 0x800000001e1e8210 */ /* 0x000fe20007ffe0ff */
[----:B------:R-:W-:Y:S01]  /*1780*/  IMAD.MOV R7, RZ, RZ, -R7 ;  /* 0x000000ffff077224 */ /* 0x000fe200078e0a07 */
[----:B------:R-:W-:Y:S01]  /*1790*/  ISETP.GE.AND P0, PT, R40, RZ, PT ;  /* 0x000000ff2800720c */ /* 0x000fe20003f06270 */
[----:B------:R-:W-:Y:S01]  /*17a0*/  @!P2 IMAD.IADD R31, R31, 0x1, -R0 ;  /* 0x000000011f1fa824 */ /* 0x000fe200078e0a00 */
[----:B------:R-:W-:Y:S01]  /*17b0*/  ISETP.GE.AND P1, PT, R39, RZ, PT ;  /* 0x000000ff2700720c */ /* 0x000fe20003f26270 */
[----:B------:R-:W-:Y:S01]  /*17c0*/  IMAD R33, R0, R7, R33 ;  /* 0x0000000700217224 */ /* 0x000fe200078e0221 */
[----:B------:R-:W-:Y:S01]  /*17d0*/  LOP3.LUT R35, R6, 0x2c, RZ, 0xfc, !PT ;  /* 0x0000002c06237812 */ /* 0x000fe200078efcff */
[----:B------:R-:W-:Y:S01]  /*17e0*/  @!P4 IMAD.MOV R26, RZ, RZ, -R26 ;  /* 0x000000ffff1ac224 */ /* 0x000fe200078e0a1a */
[----:B------:R-:W-:Y:S01]  /*17f0*/  ISETP.GT.U32.AND P5, PT, R0, R30, PT ;  /* 0x0000001e0000720c */ /* 0x000fe20003fa4070 */
[--C-:B------:R-:W-:Y:S01]  /*1800*/  @!P6 IMAD.IADD R32, R32, 0x1, -R0.reuse ;  /* 0x000000012020e824 */ /* 0x100fe200078e0a00 */
[----:B------:R-:W-:Y:S01]  /*1810*/  ISETP.GT.U32.AND P4, PT, R0, R31, PT ;  /* 0x0000001f0000720c */ /* 0x000fe20003f84070 */
[----:B------:R-:W-:Y:S01]  /*1820*/  @!P3 IMAD.IADD R29, R29, 0x1, -R0 ;  /* 0x000000011d1db824 */ /* 0x000fe200078e0a00 */
[----:B------:R-:W-:-:S02]  /*1830*/  IABS R34, R35 ;  /* 0x0000002300227213 */ /* 0x000fc40000000000 */
[C---:B------:R-:W-:Y:S02]  /*1840*/  ISETP.GT.U32.AND P3, PT, R0.reuse, R33, PT ;  /* 0x000000210000720c */ /* 0x040fe40003f64070 */
[----:B------:R-:W-:Y:S01]  /*1850*/  ISETP.GT.U32.AND P6, PT, R0, R32, PT ;  /* 0x000000200000720c */ /* 0x000fe20003fc4070 */
[----:B------:R-:W-:Y:S01]  /*1860*/  @!P1 IMAD.MOV R27, RZ, RZ, -R27 ;  /* 0x000000ffff1b9224 */ /* 0x000fe200078e0a1b */
[----:B------:R-:W-:Y:S01]  /*1870*/  @!P0 IADD3 R28, -R28, RZ, RZ ;  /* 0x000000ff1c1c8210 */ /* 0x000fe20007ffe1ff */
[----:B------:R-:W-:Y:S01]  /*1880*/  IMAD.HI.U32 R7, R3, R34, RZ ;  /* 0x0000002203077227 */ /* 0x000fe200078e00ff */
[----:B------:R-:W-:Y:S02]  /*1890*/  ISETP.GE.AND P0, PT, R43, RZ, PT ;  /* 0x000000ff2b00720c */ /* 0x000fe40003f06270 */
[----:B------:R-:W-:Y:S01]  /*18a0*/  ISETP.GE.AND P1, PT, R42, RZ, PT ;  /* 0x000000ff2a00720c */ /* 0x000fe20003f26270 */
[----:B------:R-:W-:Y:S01]  /*18b0*/  IMAD.MOV R7, RZ, RZ, -R7 ;  /* 0x000000ffff077224 */ /* 0x000fe200078e0a07 */
[----:B------:R-:W-:Y:S01]  /*18c0*/  ISETP.GE.AND P2, PT, R41, RZ, PT ;  /* 0x000000ff2900720c */ /* 0x000fe20003f46270 */
[----:B------:R-:W-:Y:S01]  /*18d0*/  @!P5 IMAD.IADD R30, R30, 0x1, -R0 ;  /* 0x000000011e1ed824 */ /* 0x000fe200078e0a00 */
[----:B------:R-:W-:Y:S01]  /*18e0*/  ISETP.GE.AND P5, PT, R44, RZ, PT ;  /* 0x000000ff2c00720c */ /* 0x000fe20003fa6270 */
[----:B------:R-:W-:Y:S01]  /*18f0*/  IMAD R34, R0, R7, R34 ;  /* 0x0000000700227224 */ /* 0x000fe200078e0222 */
[----:B------:R-:W-:Y:S01]  /*1900*/  @!P4 IADD3 R31, R31, -R0, RZ ;  /* 0x800000001f1fc210 */ /* 0x000fe20007ffe0ff */
[--C-:B------:R-:W-:Y:S01]  /*1910*/  @!P3 IMAD.IADD R33, R33, 0x1, -R0.reuse ;  /* 0x000000012121b824 */ /* 0x100fe200078e0a00 */
[----:B------:R-:W-:Y:S01]  /*1920*/  LOP3.LUT R7, R6, 0x2e, RZ, 0xfc, !PT ;  /* 0x0000002e06077812 */ /* 0x000fe200078efcff */
[----:B------:R-:W-:Y:S01]  /*1930*/  @!P6 IMAD.IADD R32, R32, 0x1, -R0 ;  /* 0x000000012020e824 */ /* 0x000fe200078e0a00 */
[----:B------:R-:W-:Y:S01]  /*1940*/  ISETP.GE.AND P6, PT, R35, RZ, PT ;  /* 0x000000ff2300720c */ /* 0x000fe20003fc6270 */
[----:B------:R-:W-:Y:S01]  /*1950*/  @!P0 IMAD.MOV R31, RZ, RZ, -R31 ;  /* 0x000000ffff1f8224 */ /* 0x000fe200078e0a1f */
[----:B------:R-:W-:-:S02]  /*1960*/  LOP3.LUT R35, R6, 0x32, RZ, 0xfc, !PT ;  /* 0x0000003206237812 */ /* 0x000fc400078efcff */
[----:B------:R-:W-:Y:S01]  /*1970*/  @!P1 IADD3 R30, -R30, RZ, RZ ;  /* 0x000000ff1e1e9210 */ /* 0x000fe20007ffe1ff */
[----:B------:R-:W-:Y:S01]  /*1980*/  @!P2 IMAD.MOV R29, RZ, RZ, -R29 ;  /* 0x000000ffff1da224 */ /* 0x000fe200078e0a1d */
[C---:B------:R-:W-:Y:S01]  /*1990*/  ISETP.GT.U32.AND P0, PT, R0.reuse, R34, PT ;  /* 0x000000220000720c */ /* 0x040fe20003f04070 */
[----:B------:R-:W-:Y:S01]  /*19a0*/  @!P5 IMAD.MOV R32, RZ, RZ, -R32 ;  /* 0x000000ffff20d224 */ /* 0x000fe200078e0a20 */
[----:B------:R-:W-:Y:S02]  /*19b0*/  IABS R37, R7 ;  /* 0x0000000700257213 */ /* 0x000fe40000000000 */
[----:B------:R-:W-:Y:S02]  /*19c0*/  ISETP.GT.U32.AND P1, PT, R0, R33, PT ;  /* 0x000000210000720c */ /* 0x000fe40003f24070 */
[----:B------:R-:W-:Y:S02]  /*19d0*/  IABS R40, R35 ;  /* 0x0000002300287213 */ /* 0x000fe40000000000 */
[----:B------:R-:W-:-:S02]  /*19e0*/  ISETP.GE.AND P4, PT, R12, RZ, PT ;  /* 0x000000ff0c00720c */ /* 0x000fc40003f86270 */
[----:B------:R-:W-:Y:S01]  /*19f0*/  ISETP.GE.AND P2, PT, R7, RZ, PT ;  /* 0x000000ff0700720c */ /* 0x000fe20003f46270 */
[----:B------:R-:W-:Y:S01]  /*1a00*/  IMAD.HI.U32 R7, R3, R37, RZ ;  /* 0x0000002503077227 */ /* 0x000fe200078e00ff */
[----:B------:R-:W-:Y:S02]  /*1a10*/  ISETP.GE.AND P5, PT, R35, RZ, PT ;  /* 0x000000ff2300720c */ /* 0x000fe40003fa6270 */
[----:B------:R-:W-:Y:S01]  /*1a20*/  @!P0 IADD3 R34, R34, -R0, RZ ;  /* 0x8000000022228210 */ /* 0x000fe20007ffe0ff */
[----:B------:R-:W-:Y:S01]  /*1a30*/  IMAD.HI.U32 R35, R3, R40, RZ ;  /* 0x0000002803237227 */ /* 0x000fe200078e00ff */
[C---:B------:R-:W-:Y:S02]  /*1a40*/  LOP3.LUT R12, R6.reuse, 0x30, RZ, 0xfc, !PT ;  /* 0x00000030060c7812 */ /* 0x040fe400078efcff */
[----:B------:R-:W-:Y:S01]  /*1a50*/  LOP3.LUT R36, R6, 0x34, RZ, 0xfc, !PT ;  /* 0x0000003406247812 */ /* 0x000fe200078efcff */
[----:B------:R-:W-:Y:S01]  /*1a60*/  IMAD.MOV R7, RZ, RZ, -R7 ;  /* 0x000000ffff077224 */ /* 0x000fe200078e0a07 */
[C---:B------:R-:W-:Y:S01]  /*1a70*/  ISETP.GT.U32.AND P0, PT, R0.reuse, R34, PT ;  /* 0x000000220000720c */ /* 0x040fe20003f04070 */
[----:B------:R-:W-:Y:S01]  /*1a80*/  IMAD.MOV R41, RZ, RZ, -R35 ;  /* 0x000000ffff297224 */ /* 0x000fe200078e0a23 */
[----:B------:R-:W-:Y:S01]  /*1a90*/  IABS R38, R12 ;  /* 0x0000000c00267213 */ /* 0x000fe20000000000 */
[----:B------:R-:W-:Y:S01]  /*1aa0*/  @!P1 IMAD.IADD R33, R33, 0x1, -R0 ;  /* 0x0000000121219824 */ /* 0x000fe200078e0a00 */
[----:B------:R-:W-:Y:S01]  /*1ab0*/  IABS R42, R36 ;  /* 0x00000024002a7213 */ /* 0x000fe20000000000 */
[----:B------:R-:W-:Y:S01]  /*1ac0*/  IMAD R35, R0, R7, R37 ;  /* 0x0000000700237224 */ /* 0x000fe200078e0225 */
[----:B------:R-:W-:Y:S01]  /*1ad0*/  ISETP.GE.AND P3, PT, R12, RZ, PT ;  /* 0x000000ff0c00720c */ /* 0x000fe20003f66270 */
[----:B------:R-:W-:Y:S01]  /*1ae0*/  @!P4 IMAD.MOV R33, RZ, RZ, -R33 ;  /* 0x000000ffff21c224 */ /* 0x000fe200078e0a21 */
[----:B------:R-:W-:Y:S01]  /*1af0*/  ISETP.GE.AND P1, PT, R36, RZ, PT ;  /* 0x000000ff2400720c */ /* 0x000fe20003f26270 */
[----:B------:R-:W-:Y:S01]  /*1b00*/  IMAD.HI.U32 R12, R3, R38, RZ ;  /* 0x00000026030c7227 */ /* 0x000fe200078e00ff */
[----:B------:R-:W-:-:S02]  /*1b10*/  ISETP.GT.U32.AND P4, PT, R0, R35, PT ;  /* 0x000000230000720c */ /* 0x000fc40003f84070 */
[----:B------:R-:W-:Y:S01]  /*1b20*/  LOP3.LUT R7, R6, 0x36, RZ, 0xfc, !PT ;  /* 0x0000003606077812 */ /* 0x000fe200078efcff */
[----:B------:R-:W-:Y:S01]  /*1b30*/  IMAD.HI.U32 R36, R3, R42, RZ ;  /* 0x0000002a03247227 */ /* 0x000fe200078e00ff */
[----:B------:R-:W-:-:S03]  /*1b40*/  IABS R44, R50 ;  /* 0x00000032002c7213 */ /* 0x000fc60000000000 */
[----:B------:R-:W-:Y:S01]  /*1b50*/  IMAD.MOV R39, RZ, RZ, -R12 ;  /* 0x000000ffff277224 */ /* 0x000fe200078e0a0c */
[----:B------:R-:W-:Y:S01]  /*1b60*/  IADD3 R43, -R36, RZ, RZ ;  /* 0x000000ff242b7210 */ /* 0x000fe20007ffe1ff */
[----:B------:R-:W-:Y:S01]  /*1b70*/  @!P0 IMAD.IADD R34, R34, 0x1, -R0 ;  /* 0x0000000122228824 */ /* 0x000fe200078e0a00 */
[----:B------:R-:W-:Y:S01]  /*1b80*/  ISETP.GE.AND P0, PT, R7, RZ, PT ;  /* 0x000000ff0700720c */ /* 0x000fe20003f06270 */
[----:B------:R-:W-:Y:S02]  /*1b90*/  IMAD R36, R0, R39, R38 ;  /* 0x0000002700247224 */ /* 0x000fe400078e0226 */
[----:B------:R-:W-:Y:S01]  /*1ba0*/  @!P4 IMAD.IADD R35, R35, 0x1, -R0 ;  /* 0x000000012323c824 */ /* 0x000fe200078e0a00 */
[----:B------:R-:W-:Y:S01]  /*1bb0*/  @!P6 IADD3 R34, -R34, RZ, RZ ;  /* 0x000000ff2222e210 */ /* 0x000fe20007ffe1ff */
[C---:B------:R-:W-:Y:S01]  /*1bc0*/  IMAD R37, R0.reuse, R41, R40 ;  /* 0x0000002900257224 */ /* 0x040fe200078e0228 */
[C---:B------:R-:W-:Y:S01]  /*1bd0*/  ISETP.GT.U32.AND P6, PT, R0.reuse, R36, PT ;  /* 0x000000240000720c */ /* 0x040fe20003fc4070 */
[C---:B------:R-:W-:Y:S01]  /*1be0*/  IMAD R38, R0.reuse, R43, R42 ;  /* 0x0000002b00267224 */ /* 0x040fe200078e022a */
[----:B------:R-:W-:Y:S01]  /*1bf0*/  ISETP.GT.U32.AND P4, PT, R0, R35, PT ;  /* 0x000000230000720c */ /* 0x000fe20003f84070 */
[----:B------:R-:W-:Y:S01]  /*1c00*/  IMAD.HI.U32 R39, R3, R44, RZ ;  /* 0x0000002c03277227 */ /* 0x000fe200078e00ff */
[----:B------:R-:W-:-:S02]  /*1c10*/  IABS R41, R7 ;  /* 0x0000000700297213 */ /* 0x000fc40000000000 */
[----:B------:R-:W-:Y:S01]  /*1c20*/  IABS R42, R48 ;  /* 0x00000030002a7213 */ /* 0x000fe20000000000 */
[----:B------:R-:W-:Y:S01]  /*1c30*/  IMAD.MOV R45, RZ, RZ, -R39 ;  /* 0x000000ffff2d7224 */ /* 0x000fe200078e0a27 */
[----:B------:R-:W-:Y:S01]  /*1c40*/  IABS R43, R49 ;  /* 0x00000031002b7213 */ /* 0x000fe20000000000 */
[----:B------:R-:W-:-:S04]  /*1c50*/  IMAD.HI.U32 R7, R3, R41, RZ ;  /* 0x0000002903077227 */ /* 0x000fc800078e00ff */
[--C-:B------:R-:W-:Y:S02]  /*1c60*/  @!P6 IMAD.IADD R36, R36, 0x1, -R0.reuse ;  /* 0x000000012424e824 */ /* 0x100fe400078e0a00 */
[----:B------:R-:W-:Y:S01]  /*1c70*/  @!P4 IMAD.IADD R35, R35, 0x1, -R0 ;  /* 0x000000012323c824 */ /* 0x000fe200078e0a00 */
[C---:B------:R-:W-:Y:S01]  /*1c80*/  ISETP.GT.U32.AND P4, PT, R0.reuse, R37, PT ;  /* 0x000000250000720c */ /* 0x040fe20003f84070 */
[----:B------:R-:W-:Y:S01]  /*1c90*/  IMAD.MOV R7, RZ, RZ, -R7 ;  /* 0x000000ffff077224 */ /* 0x000fe200078e0a07 */
[----:B------:R-:W-:Y:S01]  /*1ca0*/  ISETP.GT.U32.AND P6, PT, R0, R36, PT ;  /* 0x000000240000720c */ /* 0x000fe20003fc4070 */
[----:B------:R-:W-:-:S04]  /*1cb0*/  IMAD.HI.U32 R12, R3, R43, RZ ;  /* 0x0000002b030c7227 */ /* 0x000fc800078e00ff */
[----:B------:R-:W-:Y:S02]  /*1cc0*/  IMAD R41, R0, R7, R41 ;  /* 0x0000000700297224 */ /* 0x000fe400078e0229 */
[----:B------:R-:W-:-:S04]  /*1cd0*/  IMAD.HI.U32 R7, R3, R42, RZ ;  /* 0x0000002a03077227 */ /* 0x000fc800078e00ff */
[----:B------:R-:W-:Y:S01]  /*1ce0*/  @!P4 IADD3 R37, R37, -R0, RZ ;  /* 0x800000002525c210 */ /* 0x000fe20007ffe0ff */
[----:B------:R-:W-:Y:S01]  /*1cf0*/  @!P2 IMAD.MOV R35, RZ, RZ, -R35 ;  /* 0x000000ffff23a224 */ /* 0x000fe200078e0a23 */
[----:B------:R-:W-:Y:S01]  /*1d00*/  IADD3 R7, -R7, RZ, RZ ;  /* 0x000000ff07077210 */ /* 0x000fe20007ffe1ff */
[----:B------:R-:W-:Y:S01]  /*1d10*/  @!P6 IMAD.IADD R36, R36, 0x1, -R0 ;  /* 0x000000012424e824 */ /* 0x000fe200078e0a00 */
[C---:B------:R-:W-:Y:S01]  /*1d20*/  ISETP.GT.U32.AND P4, PT, R0.reuse, R37, PT ;  /* 0x000000250000720c */ /* 0x040fe20003f84070 */
[----:B------:R-:W-:Y:S01]  /*1d30*/  IMAD.MOV R12, RZ, RZ, -R12 ;  /* 0x000000ffff0c7224 */ /* 0x000fe200078e0a0c */
[C---:B------:R-:W-:Y:S01]  /*1d40*/  ISETP.GT.U32.AND P6, PT, R0.reuse, R38, PT ;  /* 0x000000260000720c */ /* 0x040fe20003fc4070 */
[C---:B------:R-:W-:Y:S01]  /*1d50*/  IMAD R39, R0.reuse, R7, R42 ;  /* 0x0000000700277224 */ /* 0x040fe200078e022a */
[C---:B------:R-:W-:Y:S01]  /*1d60*/  ISETP.GT.U32.AND P2, PT, R0.reuse, R41, PT ;  /* 0x000000290000720c */ /* 0x040fe20003f44070 */
[C---:B------:R-:W-:Y:S01]  /*1d70*/  IMAD R42, R0.reuse, R12, R43 ;  /* 0x0000000c002a7224 */ /* 0x040fe200078e022b */
[----:B------:R-:W-:Y:S01]  /*1d80*/  IABS R12, R53 ;  /* 0x00000035000c7213 */ /* 0x000fe20000000000 */
[----:B------:R-:W-:Y:S01]  /*1d90*/  @!P3 IMAD.MOV R36, RZ, RZ, -R36 ;  /* 0x000000ffff24b224 */ /* 0x000fe200078e0a24 */
[----:B------:R-:W-:Y:S01]  /*1da0*/  ISETP.GT.U32.AND P3, PT, R0, R39, PT ;  /* 0x000000270000720c */ /* 0x000fe20003f64070 */
[----:B------:R-:W-:-:S04]  /*1db0*/  IMAD.HI.U32 R40, R3, R46, RZ ;  /* 0x0000002e03287227 */ /* 0x000fc800078e00ff */
[--C-:B------:R-:W-:Y:S01]  /*1dc0*/  @!P4 IMAD.IADD R37, R37, 0x1, -R0.reuse ;  /* 0x000000012525c824 */ /* 0x100fe200078e0a00 */
[----:B------:R-:W-:Y:S01]  /*1dd0*/  ISETP.GT.U32.AND P4, PT, R0, R42, PT ;  /* 0x0000002a0000720c */ /* 0x000fe20003f84070 */
[--C-:B------:R-:W-:Y:S02]  /*1de0*/  @!P6 IMAD.IADD R38, R38, 0x1, -R0.reuse ;  /* 0x000000012626e824 */ /* 0x100fe400078e0a00 */
[----:B------:R-:W-:Y:S01]  /*1df0*/  @!P2 IMAD.IADD R41, R41, 0x1, -R0 ;  /* 0x000000012929a824 */ /* 0x000fe200078e0a00 */
[----:B------:R-:W-:Y:S01]  /*1e00*/  @!P5 IADD3 R37, -R37, RZ, RZ ;  /* 0x000000ff2525d210 */ /* 0x000fe20007ffe1ff */
[----:B------:R-:W-:Y:S01]  /*1e10*/  IMAD.MOV R47, RZ, RZ, -R40 ;  /* 0x000000ffff2f7224 */ /* 0x000fe200078e0a28 */
[C---:B------:R-:W-:Y:S01]  /*1e20*/  ISETP.GT.U32.AND P2, PT, R0.reuse, R38, PT ;  /* 0x000000260000720c */ /* 0x040fe20003f44070 */
[C---:B------:R-:W-:Y:S01]  /*1e30*/  IMAD R40, R0.reuse, R45, R44 ;  /* 0x0000002d00287224 */ /* 0x040fe200078e022c */
[----:B------:R-:W-:Y:S01]  /*1e40*/  IABS R44, R52 ;  /* 0x00000034002c7213 */ /* 0x000fe20000000000 */
[----:B------:R-:W-:Y:S01]  /*1e50*/  @!P3 IMAD.IADD R39, R39, 0x1, -R0 ;  /* 0x000000012727b824 */ /* 0x000fe200078e0a00 */
[C---:B------:R-:W-:Y:S01]  /*1e60*/  ISETP.GT.U32.AND P3, PT, R0.reuse, R41, PT ;  /* 0x000000290000720c */ /* 0x040fe20003f64070 */
[C---:B------:R-:W-:Y:S01]  /*1e70*/  IMAD R43, R0.reuse, R47, R46 ;  /* 0x0000002f002b7224 */ /* 0x040fe200078e022e */
[----:B------:R-:W-:Y:S01]  /*1e80*/  ISETP.GT.U32.AND P6, PT, R0, R40, PT ;  /* 0x000000280000720c */ /* 0x000fe20003fc4070 */
[----:B------:R-:W-:Y:S01]  /*1e90*/  IMAD.HI.U32 R7, R3, R44, RZ ;  /* 0x0000002c03077227 */ /* 0x000fe200078e00ff */
[----:B------:R-:W-:-:S02]  /*1ea0*/  IABS R46, R54 ;  /* 0x00000036002e7213 */ /* 0x000fc40000000000 */
[----:B------:R-:W-:Y:S01]  /*1eb0*/  IABS R47, R55 ;  /* 0x00000037002f7213 */ /* 0x000fe20000000000 */
[--C-:B------:R-:W-:Y:S01]  /*1ec0*/  @!P4 IMAD.IADD R42, R42, 0x1, -R0.reuse ;  /* 0x000000012a2ac824 */ /* 0x100fe200078e0a00 */
[----:B------:R-:W-:Y:S01]  /*1ed0*/  ISETP.GT.U32.AND P4, PT, R0, R39, PT ;  /* 0x000000270000720c */ /* 0x000fe20003f84070 */
[--C-:B------:R-:W-:Y:S01]  /*1ee0*/  @!P2 IMAD.IADD R38, R38, 0x1, -R0.reuse ;  /* 0x000000012626a824 */ /* 0x100fe200078e0a00 */
[----:B------:R-:W-:Y:S01]  /*1ef0*/  IADD3 R45, -R7, RZ, RZ ;  /* 0x000000ff072d7210 */ /* 0x000fe20007ffe1ff */
[----:B------:R-:W-:Y:S01]  /*1f00*/  IMAD.HI.U32 R7, R3, R12, RZ ;  /* 0x0000000c03077227 */ /* 0x000fe200078e00ff */
[C---:B------:R-:W-:Y:S02]  /*1f10*/  ISETP.GT.U32.AND P2, PT, R0.reuse, R43, PT ;  /* 0x0000002b0000720c */ /* 0x040fe40003f44070 */
[----:B------:R-:W-:Y:S01]  /*1f20*/  ISETP.GT.U32.AND P5, PT, R0, R42, PT ;  /* 0x0000002a0000720c */ /* 0x000fe20003fa4070 */
[----:B------:R-:W-:Y:S01]  /*1f30*/  @!P6 IMAD.IADD R40, R40, 0x1, -R0 ;  /* 0x000000012828e824 */ /* 0x000fe200078e0a00 */
[----:B------:R-:W-:Y:S01]  /*1f40*/  IADD3 R7, -R7, RZ, RZ ;  /* 0x000000ff07077210 */ /* 0x000fe20007ffe1ff */
[----:B------:R-:W-:-:S02]  /*1f50*/  IMAD R44, R0, R45, R44 ;  /* 0x0000002d002c7224 */ /* 0x000fc400078e022c */
[--C-:B------:R-:W-:Y:S01]  /*1f60*/  @!P3 IMAD.IADD R41, R41, 0x1, -R0.reuse ;  /* 0x000000012929b824 */ /* 0x100fe200078e0a00 */
[----:B------:R-:W-:Y:S01]  /*1f70*/  ISETP.GT.U32.AND P6, PT, R0, R40, PT ;  /* 0x000000280000720c */ /* 0x000fe20003fc4070 */
[----:B------:R-:W-:Y:S01]  /*1f80*/  @!P4 IMAD.IADD R39, R39, 0x1, -R0 ;  /* 0x000000012727c824 */ /* 0x000fe200078e0a00 */
[----:B------:R-:W-:Y:S01]  /*1f90*/  ISETP.GE.AND P4, PT, R48, RZ, PT ;  /* 0x000000ff3000720c */ /* 0x000fe20003f86270 */
[C---:B------:R-:W-:Y:S01]  /*1fa0*/  IMAD R45, R0.reuse, R7, R12 ;  /* 0x00000007002d7224 */ /* 0x040fe200078e020c */
[----:B------:R-:W-:Y:S01]  /*1fb0*/  ISETP.GT.U32.AND P3, PT, R0, R44, PT ;  /* 0x0000002c0000720c */ /* 0x000fe20003f64070 */
[----:B------:R-:W-:Y:S01]  /*1fc0*/  IMAD.HI.U32 R7, R3, R46, RZ ;  /* 0x0000002e03077227 */ /* 0x000fe200078e00ff */
[----:B------:R-:W-:Y:S02]  /*1fd0*/  @!P0 IADD3 R41, -R41, RZ, RZ ;  /* 0x000000ff29298210 */ /* 0x000fe40007ffe1ff */
[----:B------:R-:W-:Y:S01]  /*1fe0*/  @!P5 IADD3 R42, R42, -R0, RZ ;  /* 0x800000002a2ad210 */ /* 0x000fe20007ffe0ff */
[----:B------:R-:W-:Y:S01]  /*1ff0*/  IMAD.HI.U32 R12, R3, R47, RZ ;  /* 0x0000002f030c7227 */ /* 0x000fe200078e00ff */
[----:B------:R-:W-:-:S03]  /*2000*/  ISETP.GT.U32.AND P5, PT, R0, R45, PT ;  /* 0x0000002d0000720c */ /* 0x000fc60003fa4070 */
[--C-:B------:R-:W-:Y:S01]  /*2010*/  @!P2 IMAD.IADD R43, R43, 0x1, -R0.reuse ;  /* 0x000000012b2ba824 */ /* 0x100fe200078e0a00 */
[----:B------:R-:W-:Y:S01]  /*2020*/  ISETP.GE.AND P2, PT, R50, RZ, PT ;  /* 0x000000ff3200720c */ /* 0x000fe20003f46270 */
[----:B------:R-:W-:Y:S01]  /*2030*/  IMAD.MOV R7, RZ, RZ, -R7 ;  /* 0x000000ffff077224 */ /* 0x000fe200078e0a07 */
[----:B------:R-:W-:Y:S01]  /*2040*/  IADD3 R12, -R12, RZ, RZ ;  /* 0x000000ff0c0c7210 */ /* 0x000fe20007ffe1ff */
[----:B------:R-:W-:Y:S01]  /*2050*/  @!P6 IMAD.IADD R40, R40, 0x1, -R0 ;  /* 0x000000012828e824 */ /* 0x000fe200078e0a00 */
[----:B------:R-:W-:Y:S01]  /*2060*/  ISETP.GE.AND P6, PT, R49, RZ, PT ;  /* 0x000000ff3100720c */ /* 0x000fe20003fc6270 */
[----:B------:R-:W-:Y:S01]  /*2070*/  IMAD R46, R0, R7, R46 ;  /* 0x00000007002e7224 */ /* 0x000fe200078e022e */
[----:B------:R-:W-:Y:S01]  /*2080*/  LOP3.LUT R7, R6, 0x48, RZ, 0xfc, !PT ;  /* 0x0000004806077812 */ /* 0x000fe200078efcff */
[----:B------:R-:W-:Y:S01]  /*2090*/  IMAD R47, R0, R12, R47 ;  /* 0x0000000c002f7224 */ /* 0x000fe200078e022f */
[----:B------:R-:W-:Y:S01]  /*20a0*/  LOP3.LUT R50, R6, 0x4a, RZ, 0xfc, !PT ;  /* 0x0000004a06327812 */ /* 0x000fe200078efcff */
[----:B------:R-:W-:Y:S01]  /*20b0*/  @!P4 IMAD.MOV R39, RZ, RZ, -R39 ;  /* 0x000000ffff27c224 */ /* 0x000fe200078e0a27 */
[C---:B------:R-:W-:Y:S01]  /*20c0*/  ISETP.GT.U32.AND P4, PT, R0.reuse, R46, PT ;  /* 0x0000002e0000720c */ /* 0x040fe20003f84070 */
[----:B------:R-:W-:Y:S01]  /*20d0*/  @!P1 IMAD.MOV R38, RZ, RZ, -R38 ;  /* 0x000000ffff269224 */ /* 0x000fe200078e0a26 */
[C---:B------:R-:W-:Y:S01]  /*20e0*/  ISETP.GT.U32.AND P1, PT, R0.reuse, R43, PT ;  /* 0x0000002b0000720c */ /* 0x040fe20003f24070 */
[----:B------:R-:W-:Y:S01]  /*20f0*/  @!P2 IMAD.MOV R40, RZ, RZ, -R40 ;  /* 0x000000ffff28a224 */ /* 0x000fe200078e0a28 */
[----:B------:R-:W-:Y:S01]  /*2100*/  ISETP.GT.U32.AND P2, PT, R0, R47, PT ;  /* 0x0000002f0000720c */ /* 0x000fe20003f44070 */
[--C-:B------:R-:W-:Y:S01]  /*2110*/  @!P3 IMAD.IADD R44, R44, 0x1, -R0.reuse ;  /* 0x000000012c2cb824 */ /* 0x100fe200078e0a00 */
[----:B------:R-:W-:Y:S01]  /*2120*/  ISETP.GE.AND P3, PT, R51, RZ, PT ;  /* 0x000000ff3300720c */ /* 0x000fe20003f66270 */
[----:B------:R-:W-:Y:S01]  /*2130*/  @!P5 IMAD.IADD R45, R45, 0x1, -R0 ;  /* 0x000000012d2dd824 */ /* 0x000fe200078e0a00 */
[----:B------:R-:W-:Y:S01]  /*2140*/  IABS R48, R7 ;  /* 0x0000000700307213 */ /* 0x000fe20000000000 */
[----:B------:R-:W-:Y:S01]  /*2150*/  @!P6 IMAD.MOV R42, RZ, RZ, -R42 ;  /* 0x000000ffff2ae224 */ /* 0x000fe200078e0a2a */
[----:B------:R-:W-:-:S02]  /*2160*/  ISETP.GT.U32.AND P0, PT, R0, R44, PT ;  /* 0x0000002c0000720c */ /* 0x000fc40003f04070 */
[----:B------:R-:W-:Y:S01]  /*2170*/  IABS R49, R50 ;  /* 0x0000003200317213 */ /* 0x000fe20000000000 */
[----:B------:R-:W-:Y:S01]  /*2180*/  @!P4 IMAD.IADD R46, R46, 0x1, -R0 ;  /* 0x000000012e2ec824 */ /* 0x000fe200078e0a00 */
[----:B------:R-:W-:Y:S01]  /*2190*/  ISETP.GE.AND P4, PT, R7, RZ, PT ;  /* 0x000000ff0700720c */ /* 0x000fe20003f86270 */
[----:B------:R-:W-:Y:S01]  /*21a0*/  IMAD.HI.U32 R7, R3, R48, RZ ;  /* 0x0000003003077227 */ /* 0x000fe200078e00ff */
[-C--:B------:R-:W-:Y:S02]  /*21b0*/  @!P1 IADD3 R43, R43, -R0.reuse, RZ ;  /* 0x800000002b2b9210 */ /* 0x080fe40007ffe0ff */
[----:B------:R-:W-:Y:S01]  /*21c0*/  @!P2 IADD3 R47, R47, -R0, RZ ;  /* 0x800000002f2fa210 */ /* 0x000fe20007ffe0ff */
[----:B------:R-:W-:Y:S01]  /*21d0*/  IMAD.MOV R7, RZ, RZ, -R7 ;  /* 0x000000ffff077224 */ /* 0x000fe200078e0a07 */
[C---:B------:R-:W-:Y:S01]  /*21e0*/  ISETP.GT.U32.AND P5, PT, R0.reuse, R45, PT ;  /* 0x0000002d0000720c */ /* 0x040fe20003fa4070 */
[----:B------:R-:W-:Y:S01]  /*21f0*/  @!P3 IMAD.MOV R43, RZ, RZ, -R43 ;  /* 0x000000ffff2bb224 */ /* 0x000fe200078e0a2b */
[C---:B------:R-:W-:Y:S01]  /*2200*/  ISETP.GT.U32.AND P2, PT, R0.reuse, R47, PT ;  /* 0x0000002f0000720c */ /* 0x040fe20003f44070 */
[C---:B------:R-:W-:Y:S01]  /*2210*/  IMAD R48, R0.reuse, R7, R48 ;  /* 0x0000000700307224 */ /* 0x040fe200078e0230 */
[----:B------:R-:W-:Y:S01]  /*2220*/  ISETP.GT.U32.AND P3, PT, R0, R46, PT ;  /* 0x0000002e0000720c */ /* 0x000fe20003f64070 */
[----:B------:R-:W-:Y:S01]  /*2230*/  IMAD.HI.U32 R7, R3, R49, RZ ;  /* 0x0000003103077227 */ /* 0x000fe200078e00ff */
[----:B------:R-:W-:-:S02]  /*2240*/  IABS R51, R56 ;  /* 0x0000003800337213 */ /* 0x000fc40000000000 */
[----:B------:R-:W-:Y:S01]  /*2250*/  ISETP.GE.AND P6, PT, R52, RZ, PT ;  /* 0x000000ff3400720c */ /* 0x000fe20003fc6270 */
[--C-:B------:R-:W-:Y:S01]  /*2260*/  @!P0 IMAD.IADD R44, R44, 0x1, -R0.reuse ;  /* 0x000000012c2c8824 */ /* 0x100fe200078e0a00 */
[----:B------:R-:W-:Y:S01]  /*2270*/  IADD3 R12, -R7, RZ, RZ ;  /* 0x000000ff070c7210 */ /* 0x000fe20007ffe1ff */
[----:B------:R-:W-:Y:S01]  /*2280*/  IMAD.HI.U32 R7, R3, R51, RZ ;  /* 0x0000003303077227 */ /* 0x000fe200078e00ff */
[----:B------:R-:W-:Y:S02]  /*2290*/  ISETP.GE.AND P0, PT, R54, RZ, PT ;  /* 0x000000ff3600720c */ /* 0x000fe40003f06270 */
[----:B------:R-:W-:Y:S01]  /*22a0*/  IABS R52, R58 ;  /* 0x0000003a00347213 */ /* 0x000fe20000000000 */
[----:B------:R-:W-:Y:S01]  /*22b0*/  @!P2 IMAD.IADD R47, R47, 0x1, -R0 ;  /* 0x000000012f2fa824 */ /* 0x000fe200078e0a00 */
[----:B------:R-:W-:Y:S01]  /*22c0*/  IABS R54, R60 ;  /* 0x0000003c00367213 */ /* 0x000fe20000000000 */
[----:B------:R-:W-:Y:S01]  /*22d0*/  IMAD R49, R0, R12, R49 ;  /* 0x0000000c00317224 */ /* 0x000fe200078e0231 */
[----:B------:R-:W-:Y:S01]  /*22e0*/  ISETP.GE.AND P2, PT, R50, RZ, PT ;  /* 0x000000ff3200720c */ /* 0x000fe20003f46270 */
[----:B------:R-:W-:Y:S01]  /*22f0*/  IMAD.HI.U32 R12, R3, R52, RZ ;  /* 0x00000034030c7227 */ /* 0x000fe200078e00ff */
[----:B------:R-:W-:-:S03]  /*2300*/  ISETP.GE.AND P1, PT, R53, RZ, PT ;  /* 0x000000ff3500720c */ /* 0x000fc60003f26270 */
[----:B------:R-:W-:Y:S01]  /*2310*/  IMAD.HI.U32 R50, R3, R54, RZ ;  /* 0x0000003603327227 */ /* 0x000fe200078e00ff */
[----:B------:R-:W-:-:S03]  /*2320*/  IADD3 R53, -R12, RZ, RZ ;  /* 0x000000ff0c357210 */ /* 0x000fc60007ffe1ff */
[--C-:B------:R-:W-:Y:S01]  /*2330*/  @!P3 IMAD.IADD R46, R46, 0x1, -R0.reuse ;  /* 0x000000012e2eb824 */ /* 0x100fe200078e0a00 */
[C---:B------:R-:W-:Y:S01]  /*2340*/  ISETP.GT.U32.AND P3, PT, R0.reuse, R48, PT ;  /* 0x000000300000720c */ /* 0x040fe20003f64070 */
[----:B------:R-:W-:Y:S02]  /*2350*/  IMAD.MOV R7, RZ, RZ, -R7 ;  /* 0x000000ffff077224 */ /* 0x000fe400078e0a07 */
[----:B------:R-:W-:Y:S01]  /*2360*/  @!P5 IMAD.IADD R45, R45, 0x1, -R0 ;  /* 0x000000012d2dd824 */ /* 0x000fe200078e0a00 */
[----:B------:R-:W-:Y:S01]  /*2370*/  ISETP.GE.AND P5, PT, R55, RZ, PT ;  /* 0x000000ff3700720c */ /* 0x000fe20003fa6270 */
[----:B------:R-:W-:Y:S02]  /*2380*/  IMAD.MOV R55, RZ, RZ, -R50 ;  /* 0x000000ffff377224 */ /* 0x000fe400078e0a32 */
[C---:B------:R-:W-:Y:S01]  /*2390*/  IMAD R50, R0.reuse, R7, R51 ;  /* 0x0000000700327224 */ /* 0x040fe200078e0233 */
[----:B------:R-:W-:Y:S01]  /*23a0*/  @!P1 IADD3 R45, -R45, RZ, RZ ;  /* 0x000000ff2d2d9210 */ /* 0x000fe20007ffe1ff */
[----:B------:R-:W-:Y:S01]  /*23b0*/  IMAD R7, R0, R53, R52 ;  /* 0x0000003500077224 */ /* 0x000fe200078e0234 */
[----:B------:R-:W-:Y:S01]  /*23c0*/  LOP3.LUT R53, R6, 0x56, RZ, 0xfc, !PT ;  /* 0x0000005606357812 */ /* 0x000fe200078efcff */
[----:B------:R-:W-:Y:S01]  /*23d0*/  @!P6 IMAD.MOV R44, RZ, RZ, -R44 ;  /* 0x000000ffff2ce224 */ /* 0x000fe200078e0a2c */
[C---:B------:R-:W-:Y:S01]  /*23e0*/  ISETP.GT.U32.AND P6, PT, R0.reuse, R50, PT ;  /* 0x000000320000720c */ /* 0x040fe20003fc4070 */
[----:B------:R-:W-:Y:S01]  /*23f0*/  @!P0 IMAD.MOV R46, RZ, RZ, -R46 ;  /* 0x000000ffff2e8224 */ /* 0x000fe200078e0a2e */
[----:B------:R-:W-:Y:S01]  /*2400*/  ISETP.GT.U32.AND P0, PT, R0, R7, PT ;  /* 0x000000070000720c */ /* 0x000fe20003f04070 */
[----:B------:R-:W-:Y:S01]  /*2410*/  @!P3 IMAD.IADD R48, R48, 0x1, -R0 ;  /* 0x000000013030b824 */ /* 0x000fe200078e0a00 */
[----:B------:R-:W-:Y:S01]  /*2420*/  ISETP.GT.U32.AND P3, PT, R0, R49, PT ;  /* 0x000000310000720c */ /* 0x000fe20003f64070 */
[----:B------:R-:W-:Y:S01]  /*2430*/  IMAD.HI.U32 R12, R3, R57, RZ ;  /* 0x00000039030c7227 */ /* 0x000fe200078e00ff */
[----:B------:R-:W-:-:S03]  /*2440*/  IABS R61, R53 ;  /* 0x00000035003d7213 */ /* 0x000fc60000000000 */
[----:B------:R-:W-:Y:S02]  /*2450*/  IMAD.MOV R12, RZ, RZ, -R12 ;  /* 0x000000ffff0c7224 */ /* 0x000fe400078e0a0c */
[----:B------:R-:W-:-:S04]  /*2460*/  IMAD.HI.U32 R52, R3, R59, RZ ;  /* 0x0000003b03347227 */ /* 0x000fc800078e00ff */
[--C-:B------:R-:W-:Y:S01]  /*2470*/  @!P6 IMAD.IADD R50, R50, 0x1, -R0.reuse ;  /* 0x000000013232e824 */ /* 0x100fe200078e0a00 */
[----:B------:R-:W-:Y:S01]  /*2480*/  @!P0 IADD3 R7, R7, -R0, RZ ;  /* 0x8000000007078210 */ /* 0x000fe20007ffe0ff */
[----:B------:R-:W-:Y:S01]  /*2490*/  @!P3 IMAD.IADD R49, R49, 0x1, -R0 ;  /* 0x000000013131b824 */ /* 0x000fe200078e0a00 */
[C---:B------:R-:W-:Y:S01]  /*24a0*/  ISETP.GT.U32.AND P3, PT, R0.reuse, R48, PT ;  /* 0x000000300000720c */ /* 0x040fe20003f64070 */
[C---:B------:R-:W-:Y:S01]  /*24b0*/  IMAD R57, R0.reuse, R12, R57 ;  /* 0x0000000c00397224 */ /* 0x040fe200078e0239 */
[C---:B------:R-:W-:Y:S01]  /*24c0*/  ISETP.GT.U32.AND P0, PT, R0.reuse, R50, PT ;  /* 0x000000320000720c */ /* 0x040fe20003f04070 */
[----:B------:R-:W-:Y:S01]  /*24d0*/  IMAD.HI.U32 R12, R3, R61, RZ ;  /* 0x0000003d030c7227 */ /* 0x000fe200078e00ff */
[----:B------:R-:W-:Y:S02]  /*24e0*/  ISETP.GT.U32.AND P1, PT, R0, R49, PT ;  /* 0x000000310000720c */ /* 0x000fe40003f24070 */
[----:B------:R-:W-:Y:S01]  /*24f0*/  ISETP.GE.AND P6, PT, R60, RZ, PT ;  /* 0x000000ff3c00720c */ /* 0x000fe20003fc6270 */
[----:B------:R-:W-:Y:S01]  /*2500*/  IMAD R51, R0, R55, R54 ;  /* 0x0000003700337224 */ /* 0x000fe200078e0236 */
[----:B------:R-:W-:Y:S01]  /*2510*/  IADD3 R12, -R12, RZ, RZ ;  /* 0x000000ff0c0c7210 */ /* 0x000fe20007ffe1ff */
[----:B------:R-:W-:Y:S01]  /*2520*/  IMAD.MOV R52, RZ, RZ, -R52 ;  /* 0x000000ffff347224 */ /* 0x000fe200078e0a34 */
[----:B------:R-:W-:Y:S01]  /*2530*/  LOP3.LUT R55, R6, 0x58, RZ, 0xfc, !PT ;  /* 0x0000005806377812 */ /* 0x000fe200078efcff */
[----:B------:R-:W-:Y:S01]  /*2540*/  @!P5 IMAD.MOV R47, RZ, RZ, -R47 ;  /* 0x000000ffff2fd224 */ /* 0x000fe200078e0a2f */
[----:B------:R-:W-:Y:S01]  /*2550*/  ISETP.GE.AND P5, PT, R56, RZ, PT ;  /* 0x000000ff3800720c */ /* 0x000fe20003fa6270 */
[----:B------:R-:W-:Y:S01]  /*2560*/  IMAD R61, R0, R12, R61 ;  /* 0x0000000c003d7224 */ /* 0x000fe200078e023d */
[----:B------:R-:W-:Y:S01]  /*2570*/  @!P3 IADD3 R48, R48, -R0, RZ ;  /* 0x800000003030b210 */ /* 0x000fe20007ffe0ff */
[----:B------:R-:W-:Y:S01]  /*2580*/  @!P0 IMAD.IADD R50, R50, 0x1, -R0 ;  /* 0x0000000132328824 */ /* 0x000fe200078e0a00 */
[C---:B------:R-:W-:Y:S01]  /*2590*/  ISETP.GT.U32.AND P0, PT, R0.reuse, R57, PT ;  /* 0x000000390000720c */ /* 0x040fe20003f04070 */
[C---:B------:R-:W-:Y:S01]  /*25a0*/  IMAD R59, R0.reuse, R52, R59 ;  /* 0x00000034003b7224 */ /* 0x040fe200078e023b */
[----:B------:R-:W-:Y:S01]  /*25b0*/  IABS R63, R55 ;  /* 0x00000037003f7213 */ /* 0x000fe20000000000 */
[----:B------:R-:W-:Y:S01]  /*25c0*/  @!P4 IMAD.MOV R48, RZ, RZ, -R48 ;  /* 0x000000ffff30c224 */ /* 0x000fe200078e0a30 */
[C---:B------:R-:W-:Y:S01]  /*25d0*/  ISETP.GT.U32.AND P4, PT, R0.reuse, R7, PT ;  /* 0x000000070000720c */ /* 0x040fe20003f84070 */
[----:B------:R-:W-:Y:S01]  /*25e0*/  @!P1 IMAD.IADD R49, R49, 0x1, -R0 ;  /* 0x0000000131319824 */ /* 0x000fe200078e0a00 */
[----:B------:R-:W-:Y:S01]  /*25f0*/  ISETP.GT.U32.AND P3, PT, R0, R51, PT ;  /* 0x000000330000720c */ /* 0x000fe20003f64070 */
[----:B------:R-:W-:Y:S01]  /*2600*/  IMAD.HI.U32 R12, R3, R63, RZ ;  /* 0x0000003f030c7227 */ /* 0x000fe200078e00ff */
[----:B------:R-:W-:-:S02]  /*2610*/  ISETP.GE.AND P1, PT, R58, RZ, PT ;  /* 0x000000ff3a00720c */ /* 0x000fc40003f26270 */
[----:B------:R-:W-:Y:S01]  /*2620*/  LOP3.LUT R58, R6, 0x5c, RZ, 0xfc, !PT ;  /* 0x0000005c063a7812 */ /* 0x000fe200078efcff */
[----:B------:R-:W-:Y:S01]  /*2630*/  @!P2 IMAD.MOV R49, RZ, RZ, -R49 ;  /* 0x000000ffff31a224 */ /* 0x000fe200078e0a31 */
[----:B------:R-:W-:Y:S01]  /*2640*/  IADD3 R12, -R12, RZ, RZ ;  /* 0x000000ff0c0c7210 */ /* 0x000fe20007ffe1ff */
[----:B------:R-:W-:Y:S01]  /*2650*/  @!P0 IMAD.IADD R57, R57, 0x1, -R0 ;  /* 0x0000000139398824 */ /* 0x000fe200078e0a00 */
[C---:B------:R-:W-:Y:S01]  /*2660*/  ISETP.GT.U32.AND P0, PT, R0.reuse, R61, PT ;  /* 0x0000003d0000720c */ /* 0x040fe20003f04070 */
[----:B------:R-:W-:Y:S01]  /*2670*/  @!P5 IMAD.MOV R50, RZ, RZ, -R50 ;  /* 0x000000ffff32d224 */ /* 0x000fe200078e0a32 */
[----:B------:R-:W-:Y:S01]  /*2680*/  IABS R67, R58 ;  /* 0x0000003a00437213 */ /* 0x000fe20000000000 */
[--C-:B------:R-:W-:Y:S01]  /*2690*/  @!P4 IMAD.IADD R7, R7, 0x1, -R0.reuse ;  /* 0x000000010707c824 */ /* 0x100fe200078e0a00 */
[C---:B------:R-:W-:Y:S01]  /*26a0*/  ISETP.GT.U32.AND P4, PT, R0.reuse, R59, PT ;  /* 0x0000003b0000720c */ /* 0x040fe20003f84070 */
[----:B------:R-:W-:Y:S01]  /*26b0*/  @!P3 IMAD.IADD R51, R51, 0x1, -R0 ;  /* 0x000000013333b824 */ /* 0x000fe200078e0a00 */
[C---:B------:R-:W-:Y:S01]  /*26c0*/  ISETP.GT.U32.AND P2, PT, R0.reuse, R57, PT ;  /* 0x000000390000720c */ /* 0x040fe20003f44070 */
[----:B------:R-:W-:Y:S01]  /*26d0*/  IMAD R63, R0, R12, R63 ;  /* 0x0000000c003f7224 */ /* 0x000fe200078e023f */
[----:B------:R-:W-:Y:S01]  /*26e0*/  LOP3.LUT R56, R6, 0x5a, RZ, 0xfc, !PT ;  /* 0x0000005a06387812 */ /* 0x000fe200078efcff */
[----:B------:R-:W-:Y:S01]  /*26f0*/  IMAD.HI.U32 R12, R3, R67, RZ ;  /* 0x00000043030c7227 */ /* 0x000fe200078e00ff */
[----:B------:R-:W-:-:S02]  /*2700*/  ISETP.GT.U32.AND P3, PT, R0, R51, PT ;  /* 0x000000330000720c */ /* 0x000fc40003f64070 */
[----:B------:R-:W-:Y:S01]  /*2710*/  IABS R65, R56 ;  /* 0x0000003800417213 */ /* 0x000fe20000000000 */
[----:B------:R-:W-:Y:S01]  /*2720*/  @!P0 IMAD.IADD R61, R61, 0x1, -R0 ;  /* 0x000000013d3d8824 */ /* 0x000fe200078e0a00 */
[----:B------:R-:W-:Y:S01]  /*2730*/  LOP3.LUT R60, R6, 0x5e, RZ, 0xfc, !PT ;  /* 0x0000005e063c7812 */ /* 0x000fe200078efcff */
[----:B------:R-:W-:Y:S01]  /*2740*/  IMAD.MOV R12, RZ, RZ, -R12 ;  /* 0x000000ffff0c7224 */ /* 0x000fe200078e0a0c */
[----:B------:R-:W-:Y:S01]  /*2750*/  ISETP.GE.AND P5, PT, R64, RZ, PT ;  /* 0x000000ff4000720c */ /* 0x000fe20003fa6270 */
[--C-:B------:R-:W-:Y:S01]  /*2760*/  @!P4 IMAD.IADD R59, R59, 0x1, -R0.reuse ;  /* 0x000000013b3bc824 */ /* 0x100fe200078e0a00 */
[C---:B------:R-:W-:Y:S01]  /*2770*/  ISETP.GT.U32.AND P0, PT, R0.reuse, R61, PT ;  /* 0x0000003d0000720c */ /* 0x040fe20003f04070 */
[----:B------:R-:W-:Y:S01]  /*2780*/  IMAD.HI.U32 R52, R3, R65, RZ ;  /* 0x0000004103347227 */ /* 0x000fe200078e00ff */
[----:B------:R-:W-:Y:S02]  /*2790*/  IABS R69, R60 ;  /* 0x0000003c00457213 */ /* 0x000fe40000000000 */
[C---:B------:R-:W-:Y:S01]  /*27a0*/  ISETP.GT.U32.AND P4, PT, R0.reuse, R59, PT ;  /* 0x0000003b0000720c */ /* 0x040fe20003f84070 */
[--C-:B------:R-:W-:Y:S01]  /*27b0*/  @!P2 IMAD.IADD R57, R57, 0x1, -R0.reuse ;  /* 0x000000013939a824 */ /* 0x100fe200078e0a00 */
[C---:B------:R-:W-:Y:S01]  /*27c0*/  ISETP.GT.U32.AND P2, PT, R0.reuse, R63, PT ;  /* 0x0000003f0000720c */ /* 0x040fe20003f44070 */
[----:B------:R-:W-:Y:S01]  /*27d0*/  IMAD R67, R0, R12, R67 ;  /* 0x0000000c00437224 */ /* 0x000fe200078e0243 */
[----:B------:R-:W-:Y:S01]  /*27e0*/  IADD3 R52, -R52, RZ, RZ ;  /* 0x000000ff34347210 */ /* 0x000fe20007ffe1ff */
[----:B------:R-:W-:Y:S01]  /*27f0*/  @!P3 IMAD.IADD R51, R51, 0x1, -R0 ;  /* 0x000000013333b824 */ /* 0x000fe200078e0a00 */
[----:B------:R-:W-:Y:S01]  /*2800*/  ISETP.GE.AND P3, PT, R62, RZ, PT ;  /* 0x000000ff3e00720c */ /* 0x000fe20003f66270 */
[----:B------:R-:W-:Y:S01]  /*2810*/  IMAD.HI.U32 R12, R3, R69, RZ ;  /* 0x00000045030c7227 */ /* 0x000fe200078e00ff */
[----:B------:R-:W-:-:S02]  /*2820*/  LOP3.LUT R62, R6, 0x60, RZ, 0xfc, !PT ;  /* 0x00000060063e7812 */ /* 0x000fc400078efcff */
[----:B------:R-:W-:Y:S01]  /*2830*/  LOP3.LUT R64, R6, 0x62, RZ, 0xfc, !PT ;  /* 0x0000006206407812 */ /* 0x000fe200078efcff */
[--C-:B------:R-:W-:Y:S01]  /*2840*/  @!P0 IMAD.IADD R61, R61, 0x1, -R0.reuse ;  /* 0x000000013d3d8824 */ /* 0x100fe200078e0a00 */
[C---:B------:R-:W-:Y:S01]  /*2850*/  ISETP.GT.U32.AND P0, PT, R0.reuse, R67, PT ;  /* 0x000000430000720c */ /* 0x040fe20003f04070 */
[C---:B------:R-:W-:Y:S01]  /*2860*/  IMAD R65, R0.reuse, R52, R65 ;  /* 0x0000003400417224 */ /* 0x040fe200078e0241 */
[----:B------:R-:W-:Y:S01]  /*2870*/  @!P4 IADD3 R59, R59, -R0, RZ ;  /* 0x800000003b3bc210 */ /* 0x000fe20007ffe0ff */
[----:B------:R-:W-:Y:S01]  /*2880*/  @!P2 IMAD.IADD R63, R63, 0x1, -R0 ;  /* 0x000000013f3fa824 */ /* 0x000fe200078e0a00 */
[----:B------:R-:W-:Y:S01]  /*2890*/  IABS R54, R62 ;  /* 0x0000003e00367213 */ /* 0x000fe20000000000 */
[----:B------:R-:W-:Y:S01]  /*28a0*/  IMAD.MOV R52, RZ, RZ, -R12 ;  /* 0x000000ffff347224 */ /* 0x000fe200078e0a0c */
[----:B------:R-:W-:Y:S01]  /*28b0*/  ISETP.GT.U32.AND P4, PT, R0, R65, PT ;  /* 0x000000410000720c */ /* 0x000fe20003f84070 */
[----:B------:R-:W-:Y:S01]  /*28c0*/  @!P3 IMAD.MOV R57, RZ, RZ, -R57 ;  /* 0x000000ffff39b224 */ /* 0x000fe200078e0a39 */
[----:B------:R-:W-:Y:S01]  /*28d0*/  ISETP.GE.AND P2, PT, R53, RZ, PT ;  /* 0x000000ff3500720c */ /* 0x000fe20003f46270 */
[----:B------:R-:W-:Y:S01]  /*28e0*/  IMAD.HI.U32 R12, R3, R54, RZ ;  /* 0x00000036030c7227 */ /* 0x000fe200078e00ff */
[----:B------:R-:W-:-:S02]  /*28f0*/  IABS R73, R64 ;  /* 0x0000004000497213 */ /* 0x000fc40000000000 */
[----:B------:R-:W-:Y:S01]  /*2900*/  @!P5 IADD3 R59, -R59, RZ, RZ ;  /* 0x000000ff3b3bd210 */ /* 0x000fe20007ffe1ff */
[----:B------:R-:W-:Y:S01]  /*2910*/  @!P0 IMAD.IADD R67, R67, 0x1, -R0 ;  /* 0x0000000143438824 */ /* 0x000fe200078e0a00 */
[----:B------:R-:W-:Y:S01]  /*2920*/  ISETP.GT.U32.AND P0, PT, R0, R63, PT ;  /* 0x0000003f0000720c */ /* 0x000fe20003f04070 */
[----:B------:R-:W-:Y:S01]  /*2930*/  IMAD.MOV.U32 R53, RZ, RZ, R7 ;  /* 0x000000ffff357224 */ /* 0x000fe200078e0007 */
[----:B------:R-:W-:Y:S01]  /*2940*/  ISETP.GE.AND P5, PT, R56, RZ, PT ;  /* 0x000000ff3800720c */ /* 0x000fe20003fa6270 */
[----:B------:R-:W-:Y:S01]  /*2950*/  IMAD.MOV R7, RZ, RZ, -R12 ;  /* 0x000000ffff077224 */ /* 0x000fe200078e0a0c */
[----:B------:R-:W-:Y:S01]  /*2960*/  LOP3.LUT R56, R6, 0x68, RZ, 0xfc, !PT ;  /* 0x0000006806387812 */ /* 0x000fe200078efcff */
[----:B------:R-:W-:Y:S01]  /*2970*/  @!P1 IMAD.MOV R53, RZ, RZ, -R53 ;  /* 0x000000ffff359224 */ /* 0x000fe200078e0a35 */
[----:B------:R-:W-:Y:S01]  /*2980*/  @!P4 IADD3 R65, R65, -R0, RZ ;  /* 0x800000004141c210 */ /* 0x000fe20007ffe0ff */
[C---:B------:R-:W-:Y:S01]  /*2990*/  IMAD R69, R0.reuse, R52, R69 ;  /* 0x0000003400457224 */ /* 0x040fe200078e0245 */
[----:B------:R-:W-:Y:S01]  /*29a0*/  ISETP.GE.AND P4, PT, R55, RZ, PT ;  /* 0x000000ff3700720c */ /* 0x000fe20003f86270 */
[----:B------:R-:W-:Y:S01]  /*29b0*/  @!P2 IMAD.MOV R61, RZ, RZ, -R61 ;  /* 0x000000ffff3da224 */ /* 0x000fe200078e0a3d */
[----:B------:R-:W-:Y:S01]  /*29c0*/  MOV R55, R51 ;  /* 0x0000003300377202 */ /* 0x000fe20000000f00 */
[C---:B------:R-:W-:Y:S01]  /*29d0*/  IMAD R51, R0.reuse, R7, R54 ;  /* 0x0000000700337224 */ /* 0x040fe200078e0236 */
[----:B------:R-:W-:Y:S01]  /*29e0*/  ISETP.GT.U32.AND P1, PT, R0, R65, PT ;  /* 0x000000410000720c */ /* 0x000fe20003f24070 */
[----:B------:R-:W-:Y:S01]  /*29f0*/  @!P0 IMAD.IADD R63, R63, 0x1, -R0 ;  /* 0x000000013f3f8824 */ /* 0x000fe200078e0a00 */
[----:B------:R-:W-:Y:S01]  /*2a00*/  LOP3.LUT R52, R6, 0x64, RZ, 0xfc, !PT ;  /* 0x0000006406347812 */ /* 0x000fe200078efcff */
[----:B------:R-:W-:Y:S01]  /*2a10*/  IMAD.HI.U32 R7, R3, R73, RZ ;  /* 0x0000004903077227 */ /* 0x000fe200078e00ff */
[----:B------:R-:W-:-:S02]  /*2a20*/  ISETP.GT.U32.AND P0, PT, R0, R51, PT ;  /* 0x000000330000720c */ /* 0x000fc40003f04070 */
[C---:B------:R-:W-:Y:S01]  /*2a30*/  ISETP.GT.U32.AND P3, PT, R0.reuse, R69, PT ;  /* 0x000000450000720c */ /* 0x040fe20003f64070 */
[----:B------:R-:W-:Y:S01]  /*2a40*/  @!P6 IMAD.MOV R55, RZ, RZ, -R55 ;  /* 0x000000ffff37e224 */ /* 0x000fe200078e0a37 */
[----:B------:R-:W-:Y:S01]  /*2a50*/  IADD3 R7, -R7, RZ, RZ ;  /* 0x000000ff07077210 */ /* 0x000fe20007ffe1ff */
[----:B------:R-:W-:Y:S01]  /*2a60*/  @!P4 IMAD.MOV R63, RZ, RZ, -R63 ;  /* 0x000000ffff3fc224 */ /* 0x000fe200078e0a3f */
[C---:B------:R-:W-:Y:S02]  /*2a70*/  ISETP.GT.U32.AND P6, PT, R0.reuse, R67, PT ;  /* 0x000000430000720c */ /* 0x040fe40003fc4070 */
[----:B------:R-:W-:Y:S01]  /*2a80*/  IABS R75, R52 ;  /* 0x00000034004b7213 */ /* 0x000fe20000000000 */
[----:B------:R-:W-:Y:S01]  /*2a90*/  IMAD R73, R0, R7, R73 ;  /* 0x0000000700497224 */ /* 0x000fe200078e0249 */
[----:B------:R-:W-:Y:S01]  /*2aa0*/  ISETP.GE.AND P2, PT, R58, RZ, PT ;  /* 0x000000ff3a00720c */ /* 0x000fe20003f46270 */
[----:B------:R-:W-:Y:S01]  /*2ab0*/  @!P1 IMAD.IADD R65, R65, 0x1, -R0 ;  /* 0x0000000141419824 */ /* 0x000fe200078e0a00 */
[----:B------:R-:W-:Y:S01]  /*2ac0*/  LOP3.LUT R54, R6, 0x66, RZ, 0xfc, !PT ;  /* 0x0000006606367812 */ /* 0x000fe200078efcff */
[----:B------:R-:W-:Y:S01]  /*2ad0*/  IMAD.SHL.U32 R7, R78, 0x10, RZ ;  /* 0x000000104e077824 */ /* 0x000fe200078e00ff */
[----:B------:R-:W-:Y:S01]  /*2ae0*/  @!P0 IADD3 R51, R51, -R0, RZ ;  /* 0x8000000033338210 */ /* 0x000fe20007ffe0ff */
[----:B------:R-:W-:Y:S01]  /*2af0*/  @!P5 IMAD.MOV R65, RZ, RZ, -R65 ;  /* 0x000000ffff41d224 */ /* 0x000fe200078e0a41 */
[----:B------:R-:W-:Y:S01]  /*2b00*/  ISETP.GE.AND P5, PT, R52, RZ, PT ;  /* 0x000000ff3400720c */ /* 0x000fe20003fa6270 */
[----:B------:R-:W-:Y:S01]  /*2b10*/  IMAD.HI.U32 R52, R3, R75, RZ ;  /* 0x0000004b03347227 */ /* 0x000fe200078e00ff */
[----:B------:R-:W-:-:S02]  /*2b20*/  ISETP.GT.U32.AND P0, PT, R0, R51, PT ;  /* 0x000000330000720c */ /* 0x000fc40003f04070 */
[----:B------:R-:W-:Y:S01]  /*2b30*/  IABS R77, R54 ;  /* 0x00000036004d7213 */ /* 0x000fe20000000000 */
[----:B------:R-:W-:Y:S01]  /*2b40*/  IMAD.MOV R52, RZ, RZ, -R52 ;  /* 0x000000ffff347224 */ /* 0x000fe200078e0a34 */
[----:B------:R-:W-:Y:S01]  /*2b50*/  IABS R79, R56 ;  /* 0x00000038004f7213 */ /* 0x000fe20000000000 */
[--C-:B------:R-:W-:Y:S01]  /*2b60*/  @!P6 IMAD.IADD R67, R67, 0x1, -R0.reuse ;  /* 0x000000014343e824 */ /* 0x100fe200078e0a00 */
[----:B------:R-:W-:Y:S01]  /*2b70*/  ISETP.GE.AND P1, PT, R60, RZ, PT ;  /* 0x000000ff3c00720c */ /* 0x000fe20003f26270 */
[--C-:B------:R-:W-:Y:S01]  /*2b80*/  @!P3 IMAD.IADD R69, R69, 0x1, -R0.reuse ;  /* 0x000000014545b824 */ /* 0x100fe200078e0a00 */
[----:B------:R-:W-:Y:S01]  /*2b90*/  LOP3.LUT R60, R6, 0x6a, RZ, 0xfc, !PT ;  /* 0x0000006a063c7812 */ /* 0x000fe200078efcff */
[----:B------:R-:W-:Y:S01]  /*2ba0*/  IMAD R75, R0, R52, R75 ;  /* 0x00000034004b7224 */ /* 0x000fe200078e024b */
[----:B------:R-:W-:Y:S01]  /*2bb0*/  ISETP.GE.AND P6, PT, R62, RZ, PT ;  /* 0x000000ff3e00720c */ /* 0x000fe20003fc6270 */
[----:B------:R-:W-:Y:S01]  /*2bc0*/  @!P2 IMAD.MOV R67, RZ, RZ, -R67 ;  /* 0x000000ffff43a224 */ /* 0x000fe200078e0a43 */
[C---:B------:R-:W-:Y:S01]  /*2bd0*/  ISETP.GT.U32.AND P4, PT, R0.reuse, R69, PT ;  /* 0x000000450000720c */ /* 0x040fe20003f84070 */
[----:B------:R-:W-:Y:S01]  /*2be0*/  @!P0 IMAD.IADD R51, R51, 0x1, -R0 ;  /* 0x0000000133338824 */ /* 0x000fe200078e0a00 */
[----:B------:R-:W-:-:S02]  /*2bf0*/  ISETP.GT.U32.AND P0, PT, R0, R73, PT ;  /* 0x000000490000720c */ /* 0x000fc40003f04070 */
[----:B------:R-:W-:Y:S01]  /*2c00*/  ISETP.GE.AND P2, PT, R54, RZ, PT ;  /* 0x000000ff3600720c */ /* 0x000fe20003f46270 */
[----:B------:R-:W-:Y:S01]  /*2c10*/  IMAD.HI.U32 R54, R3, R77, RZ ;  /* 0x0000004d03367227 */ /* 0x000fe200078e00ff */
[----:B------:R-:W-:Y:S02]  /*2c20*/  LOP3.LUT R62, R6, 0x6c, RZ, 0xfc, !PT ;  /* 0x0000006c063e7812 */ /* 0x000fe400078efcff */
[----:B------:R-:W-:Y:S01]  /*2c30*/  IABS R81, R60 ;  /* 0x0000003c00517213 */ /* 0x000fe20000000000 */
[----:B------:R-:W-:Y:S01]  /*2c40*/  IMAD.MOV R54, RZ, RZ, -R54 ;  /* 0x000000ffff367224 */ /* 0x000fe200078e0a36 */
[----:B------:R-:W-:Y:S01]  /*2c50*/  LOP3.LUT R12, R78, 0x7f, RZ, 0xc0, !PT ;  /* 0x0000007f4e0c7812 */ /* 0x000fe200078ec0ff */
[----:B------:R-:W-:Y:S01]  /*2c60*/  IMAD.MOV.U32 R71, RZ, RZ, R51 ;  /* 0x000000ffff477224 */ /* 0x000fe200078e0033 */
[----:B------:R-:W-:Y:S01]  /*2c70*/  LOP3.LUT R7, R7, 0x70, RZ, 0xc0, !PT ;  /* 0x0000007007077812 */ /* 0x000fe200078ec0ff */
[----:B------:R-:W-:Y:S01]  /*2c80*/  IMAD R77, R0, R54, R77 ;  /* 0x00000036004d7224 */ /* 0x000fe200078e024d */
[-C--:B------:R-:W-:Y:S01]  /*2c90*/  @!P4 IADD3 R69, R69, -R0.reuse, RZ ;  /* 0x800000004545c210 */ /* 0x080fe20007ffe0ff */
[----:B------:R-:W-:Y:S01]  /*2ca0*/  IMAD.HI.U32 R58, R3, R81, RZ ;  /* 0x00000051033a7227 */ /* 0x000fe200078e00ff */
[----:B------:R-:W-:-:S02]  /*2cb0*/  @!P0 IADD3 R73, R73, -R0, RZ ;  /* 0x8000000049498210 */ /* 0x000fc40007ffe0ff */
[----:B------:R-:W-:Y:S01]  /*2cc0*/  ISETP.GE.AND P4, PT, R56, RZ, PT ;  /* 0x000000ff3800720c */ /* 0x000fe20003f86270 */
[----:B------:R-:W-:Y:S01]  /*2cd0*/  IMAD.HI.U32 R56, R3, R79, RZ ;  /* 0x0000004f03387227 */ /* 0x000fe200078e00ff */
[----:B------:R-:W-:Y:S02]  /*2ce0*/  ISETP.GT.U32.AND P0, PT, R0, R73, PT ;  /* 0x000000490000720c */ /* 0x000fe40003f04070 */
[----:B------:R-:W-:Y:S01]  /*2cf0*/  IABS R83, R62 ;  /* 0x0000003e00537213 */ /* 0x000fe20000000000 */
[----:B------:R-:W-:Y:S01]  /*2d00*/  IMAD.MOV R56, RZ, RZ, -R56 ;  /* 0x000000ffff387224 */ /* 0x000fe200078e0a38 */
[----:B------:R-:W-:Y:S01]  /*2d10*/  ISETP.GE.AND P3, PT, R64, RZ, PT ;  /* 0x000000ff4000720c */ /* 0x000fe20003f66270 */
[----:B------:R-:W-:Y:S01]  /*2d20*/  IMAD R7, R12, 0x80, R7 ;  /* 0x000000800c077824 */ /* 0x000fe200078e0207 */
[----:B------:R-:W-:Y:S01]  /*2d30*/  LEA R11, R11, R12, 0x8 ;  /* 0x0000000c0b0b7211 */ /* 0x000fe200078e40ff */
[----:B------:R-:W-:Y:S01]  /*2d40*/  IMAD R79, R0, R56, R79 ;  /* 0x00000038004f7224 */ /* 0x000fe200078e024f */
[----:B------:R-:W-:Y:S01]  /*2d50*/  LOP3.LUT R64, R6, 0x6e, RZ, 0xfc, !PT ;  /* 0x0000006e06407812 */ /* 0x000fe200078efcff */
[----:B------:R-:W-:Y:S01]  /*2d60*/  IMAD.HI.U32 R12, R3, R83, RZ ;  /* 0x00000053030c7227 */ /* 0x000fe200078e00ff */
[----:B------:R-:W-:-:S02]  /*2d70*/  @!P6 IADD3 R71, -R71, RZ, RZ ;  /* 0x000000ff4747e210 */ /* 0x000fc40007ffe1ff */
[----:B------:R-:W-:Y:S01]  /*2d80*/  IABS R85, R64 ;  /* 0x0000004000557213 */ /* 0x000fe20000000000 */
[----:B------:R-:W-:Y:S01]  /*2d90*/  @!P0 IMAD.IADD R73, R73, 0x1, -R0 ;  /* 0x0000000149498824 */ /* 0x000fe200078e0a00 */
[C---:B------:R-:W-:Y:S01]  /*2da0*/  ISETP.GT.U32.AND P0, PT, R0.reuse, R75, PT ;  /* 0x0000004b0000720c */ /* 0x040fe20003f04070 */
[----:B------:R-:W-:Y:S01]  /*2db0*/  IMAD.MOV R58, RZ, RZ, -R58 ;  /* 0x000000ffff3a7224 */ /* 0x000fe200078e0a3a */
[C---:B------:R-:W-:Y:S01]  /*2dc0*/  LOP3.LUT R247, R7.reuse, 0x10, RZ, 0x3c, !PT ;  /* 0x0000001007f77812 */ /* 0x040fe200078e3cff */
[----:B------:R-:W-:Y:S01]  /*2dd0*/  IMAD.MOV R12, RZ, RZ, -R12 ;  /* 0x000000ffff0c7224 */ /* 0x000fe200078e0a0c */
[C---:B------:R-:W-:Y:S01]  /*2de0*/  LOP3.LUT R248, R7.reuse, 0x20, RZ, 0x3c, !PT ;  /* 0x0000002007f87812 */ /* 0x040fe200078e3cff */
[C---:B------:R-:W-:Y:S01]  /*2df0*/  IMAD R81, R0.reuse, R58, R81 ;  /* 0x0000003a00517224 */ /* 0x040fe200078e0251 */
[C---:B------:R-:W-:Y:S01]  /*2e00*/  LOP3.LUT R249, R7.reuse, 0x30, RZ, 0x3c, !PT ;  /* 0x0000003007f97812 */ /* 0x040fe200078e3cff */
[C---:B------:R-:W-:Y:S01]  /*2e10*/  IMAD R83, R0.reuse, R12, R83 ;  /* 0x0000000c00537224 */ /* 0x040fe200078e0253 */
[----:B------:R-:W-:Y:S01]  /*2e20*/  LOP3.LUT R252, R7, 0x40, RZ, 0x3c, !PT ;  /* 0x0000004007fc7812 */ /* 0x000fe200078e3cff */
[----:B------:R-:W-:Y:S01]  /*2e30*/  @!P3 IMAD.MOV R73, RZ, RZ, -R73 ;  /* 0x000000ffff49b224 */ /* 0x000fe200078e0a49 */
[----:B------:R-:W-:Y:S01]  /*2e40*/  ISETP.GT.U32.AND P3, PT, R0, R81, PT ;  /* 0x000000510000720c */ /* 0x000fe20003f64070 */
[----:B------:R-:W-:Y:S01]  /*2e50*/  IMAD.HI.U32 R52, R3, R85, RZ ;  /* 0x0000005503347227 */ /* 0x000fe200078e00ff */
[----:B------:R-:W-:-:S02]  /*2e60*/  LOP3.LUT R250, R7, 0x50, RZ, 0x3c, !PT ;  /* 0x0000005007fa7812 */ /* 0x000fc400078e3cff */
[----:B------:R-:W-:Y:S01]  /*2e70*/  LOP3.LUT R251, R7, 0x60, RZ, 0x3c, !PT ;  /* 0x0000006007fb7812 */ /* 0x000fe200078e3cff */
[----:B------:R-:W-:Y:S01]  /*2e80*/  @!P0 IMAD.IADD R75, R75, 0x1, -R0 ;  /* 0x000000014b4b8824 */ /* 0x000fe200078e0a00 */
[----:B------:R-:W-:Y:S01]  /*2e90*/  ISETP.GT.U32.AND P0, PT, R0, R77, PT ;  /* 0x0000004d0000720c */ /* 0x000fe20003f04070 */
[----:B------:R-:W-:Y:S01]  /*2ea0*/  @!P1 IMAD.MOV R69, RZ, RZ, -R69 ;  /* 0x000000ffff459224 */ /* 0x000fe200078e0a45 */
[----:B------:R-:W-:Y:S01]  /*2eb0*/  IADD3 R52, -R52, RZ, RZ ;  /* 0x000000ff34347210 */ /* 0x000fe20007ffe1ff */
[----:B------:R-:W-:-:S04]  /*2ec0*/  IMAD.HI.U32 R54, R3, R87, RZ ;  /* 0x0000005703367227 */ /* 0x000fc800078e00ff */
[----:B------:R-:W-:Y:S01]  /*2ed0*/  IMAD.HI.U32 R56, R3, R89, RZ ;  /* 0x0000005903387227 */ /* 0x000fe200078e00ff */
[----:B------:R-:W-:-:S03]  /*2ee0*/  @!P3 IADD3 R81, R81, -R0, RZ ;  /* 0x800000005151b210 */ /* 0x000fc60007ffe0ff */
[----:B------:R-:W-:Y:S02]  /*2ef0*/  IMAD.HI.U32 R58, R3, R91, RZ ;  /* 0x0000005b033a7227 */ /* 0x000fe400078e00ff */
[----:B------:R-:W-:Y:S02]  /*2f00*/  @!P0 IADD3 R77, R77, -R0, RZ ;  /* 0x800000004d4d8210 */ /* 0x000fe40007ffe0ff */
[C---:B------:R-:W-:Y:S01]  /*2f10*/  ISETP.GT.U32.AND P0, PT, R0.reuse, R79, PT ;  /* 0x0000004f0000720c */ /* 0x040fe20003f04070 */
[----:B------:R-:W-:Y:S01]  /*2f20*/  IMAD.MOV R54, RZ, RZ, -R54 ;  /* 0x000000ffff367224 */ /* 0x000fe200078e0a36 */
[C---:B------:R-:W-:Y:S01]  /*2f30*/  ISETP.GT.U32.AND P1, PT, R0.reuse, R77, PT ;  /* 0x0000004d0000720c */ /* 0x040fe20003f24070 */
[----:B------:R-:W-:Y:S02]  /*2f40*/  IMAD.MOV R56, RZ, RZ, -R56 ;  /* 0x000000ffff387224 */ /* 0x000fe400078e0a38 */
[----:B------:R-:W-:Y:S02]  /*2f50*/  IMAD R85, R0, R52, R85 ;  /* 0x0000003400557224 */ /* 0x000fe400078e0255 */
[----:B------:R-:W-:-:S02]  /*2f60*/  IMAD.MOV R58, RZ, RZ, -R58 ;  /* 0x000000ffff3a7224 */ /* 0x000fc400078e0a3a */
[----:B------:R-:W-:Y:S01]  /*2f70*/  IMAD R87, R0, R54, R87 ;  /* 0x0000003600577224 */ /* 0x000fe200078e0257 */
[----:B------:R-:W-:Y:S01]  /*2f80*/  LOP3.LUT R54, R6, 0x7c, RZ, 0xfc, !PT ;  /* 0x0000007c06367812 */ /* 0x000fe200078efcff */
[----:B------:R-:W-:Y:S01]  /*2f90*/  IMAD R89, R0, R56, R89 ;  /* 0x0000003800597224 */ /* 0x000fe200078e0259 */
[----:B------:R-:W-:Y:S01]  /*2fa0*/  LOP3.LUT R56, R6, 0x76, RZ, 0xfc, !PT ;  /* 0x0000007606387812 */ /* 0x000fe200078efcff */
[--C-:B------:R-:W-:Y:S01]  /*2fb0*/  @!P0 IMAD.IADD R79, R79, 0x1, -R0.reuse ;  /* 0x000000014f4f8824 */ /* 0x100fe200078e0a00 */
[C---:B------:R-:W-:Y:S01]  /*2fc0*/  ISETP.GT.U32.AND P0, PT, R0.reuse, R75, PT ;  /* 0x0000004b0000720c */ /* 0x040fe20003f04070 */
[----:B------:R-:W-:Y:S01]  /*2fd0*/  @!P1 IMAD.IADD R77, R77, 0x1, -R0 ;  /* 0x000000014d4d9824 */ /* 0x000fe200078e0a00 */
[C---:B------:R-:W-:Y:S01]  /*2fe0*/  ISETP.GT.U32.AND P1, PT, R0.reuse, R85, PT ;  /* 0x000000550000720c */ /* 0x040fe20003f24070 */
[C---:B------:R-:W-:Y:S01]  /*2ff0*/  IMAD R91, R0.reuse, R58, R91 ;  /* 0x0000003a005b7224 */ /* 0x040fe200078e025b */
[----:B------:R-:W-:Y:S01]  /*3000*/  ISETP.GT.U32.AND P6, PT, R0, R79, PT ;  /* 0x0000004f0000720c */ /* 0x000fe20003fc4070 */
[----:B------:R-:W-:Y:S01]  /*3010*/  IMAD.HI.U32 R51, R3, R97, RZ ;  /* 0x0000006103337227 */ /* 0x000fe200078e00ff */
[----:B------:R-:W-:-:S02]  /*3020*/  LOP3.LUT R58, R6, 0x78, RZ, 0xfc, !PT ;  /* 0x00000078063a7812 */ /* 0x000fc400078efcff */
[C---:B------:R-:W-:Y:S01]  /*3030*/  ISETP.GT.U32.AND P3, PT, R0.reuse, R89, PT ;  /* 0x000000590000720c */ /* 0x040fe20003f64070 */
[----:B------:R-:W-:Y:S01]  /*3040*/  IMAD.MOV R51, RZ, RZ, -R51 ;  /* 0x000000ffff337224 */ /* 0x000fe200078e0a33 */
[----:B------:R-:W-:Y:S02]  /*3050*/  IABS R95, R58 ;  /* 0x0000003a005f7213 */ /* 0x000fe40000000000 */
[----:B------:R-:W-:Y:S01]  /*3060*/  IABS R93, R56 ;  /* 0x00000038005d7213 */ /* 0x000fe20000000000 */
[--C-:B------:R-:W-:Y:S01]  /*3070*/  @!P0 IMAD.IADD R75, R75, 0x1, -R0.reuse ;  /* 0x000000014b4b8824 */ /* 0x100fe200078e0a00 */
[C---:B------:R-:W-:Y:S01]  /*3080*/  ISETP.GT.U32.AND P0, PT, R0.reuse, R83, PT ;  /* 0x000000530000720c */ /* 0x040fe20003f04070 */
[----:B------:R-:W-:Y:S01]  /*3090*/  IMAD.HI.U32 R12, R3, R95, RZ ;  /* 0x0000005f030c7227 */ /* 0x000fe200078e00ff */
[----:B------:R-:W-:Y:S02]  /*30a0*/  IABS R99, R54 ;  /* 0x0000003600637213 */ /* 0x000fe40000000000 */
[----:B------:R-:W-:Y:S01]  /*30b0*/  @!P2 IADD3 R77, -R77, RZ, RZ ;  /* 0x000000ff4d4da210 */ /* 0x000fe20007ffe1ff */
[----:B------:R-:W-:Y:S01]  /*30c0*/  @!P6 IMAD.IADD R79, R79, 0x1, -R0 ;  /* 0x000000014f4fe824 */ /* 0x000fe200078e0a00 */
[----:B------:R-:W-:Y:S01]  /*30d0*/  ISETP.GT.U32.AND P6, PT, R0, R87, PT ;  /* 0x000000570000720c */ /* 0x000fe20003fc4070 */
[----:B------:R-:W-:Y:S01]  /*30e0*/  IMAD.HI.U32 R6, R3, R93, RZ ;  /* 0x0000005d03067227 */ /* 0x000fe200078e00ff */
[----:B------:R-:W-:-:S03]  /*30f0*/  IADD3 R12, -R12, RZ, RZ ;  /* 0x000000ff0c0c7210 */ /* 0x000fc60007ffe1ff */
[--C-:B------:R-:W-:Y:S02]  /*3100*/  @!P1 IMAD.IADD R85, R85, 0x1, -R0.reuse ;  /* 0x0000000155559824 */ /* 0x100fe400078e0a00 */
[----:B------:R-:W-:Y:S01]  /*3110*/  @!P0 IMAD.IADD R83, R83, 0x1, -R0 ;  /* 0x0000000153538824 */ /* 0x000fe200078e0a00 */
[----:B------:R-:W-:Y:S01]  /*3120*/  ISETP.GT.U32.AND P0, PT, R0, R81, PT ;  /* 0x000000510000720c */ /* 0x000fe20003f04070 */
[----:B------:R-:W-:-:S03]  /*3130*/  IMAD.HI.U32 R3, R3, R99, RZ ;  /* 0x0000006303037227 */ /* 0x000fc600078e00ff */
[C---:B------:R-:W-:Y:S01]  /*3140*/  ISETP.GT.U32.AND P1, PT, R0.reuse, R83, PT ;  /* 0x000000530000720c */ /* 0x040fe20003f24070 */
[----:B------:R-:W-:Y:S01]  /*3150*/  @!P3 IMAD.IADD R89, R89, 0x1, -R0 ;  /* 0x000000015959b824 */ /* 0x000fe200078e0a00 */
[----:B------:R-:W-:Y:S01]  /*3160*/  @!P6 IADD3 R87, R87, -R0, RZ ;  /* 0x800000005757e210 */ /* 0x000fe20007ffe0ff */
[----:B------:R-:W-:Y:S01]  /*3170*/  IMAD.MOV R6, RZ, RZ, -R6 ;  /* 0x000000ffff067224 */ /* 0x000fe200078e0a06 */
[C---:B------:R-:W-:Y:S01]  /*3180*/  ISETP.GT.U32.AND P6, PT, R0.reuse, R85, PT ;  /* 0x000000550000720c */ /* 0x040fe20003fc4070 */
[----:B------:R-:W-:Y:S01]  /*3190*/  IMAD.MOV R3, RZ, RZ, -R3 ;  /* 0x000000ffff037224 */ /* 0x000fe200078e0a03 */
[C---:B------:R-:W-:Y:S01]  /*31a0*/  ISETP.GT.U32.AND P3, PT, R0.reuse, R87, PT ;  /* 0x000000570000720c */ /* 0x040fe20003f64070 */
[C---:B------:R-:W-:Y:S02]  /*31b0*/  IMAD R95, R0.reuse, R12, R95 ;  /* 0x0000000c005f7224 */ /* 0x040fe400078e025f */
[----:B------:R-:W-:Y:S01]  /*31c0*/  @!P0 IADD3 R81, R81, -R0, RZ ;  /* 0x8000000051518210 */ /* 0x000fe20007ffe0ff */
[----:B------:R-:W-:Y:S01]  /*31d0*/  @!P5 IMAD.MOV R75, RZ, RZ, -R75 ;  /* 0x000000ffff4bd224 */ /* 0x000fe200078e0a4b */
[C---:B------:R-:W-:Y:S01]  /*31e0*/  ISETP.GT.U32.AND P0, PT, R0.reuse, R91, PT ;  /* 0x0000005b0000720c */ /* 0x040fe20003f04070 */
[----:B------:R-:W-:Y:S01]  /*31f0*/  VIADD R12, R11, 0x80 ;  /* 0x000000800b0c7836 */ /* 0x000fe20000000000 */
[C---:B------:R-:W-:Y:S01]  /*3200*/  ISETP.GT.U32.AND P5, PT, R0.reuse, R89, PT ;  /* 0x000000590000720c */ /* 0x040fe20003fa4070 */
[C---:B------:R-:W-:Y:S01]  /*3210*/  IMAD R93, R0.reuse, R6, R93 ;  /* 0x00000006005d7224 */ /* 0x040fe200078e025d */
[----:B------:R-:W-:Y:S01]  /*3220*/  IABS R6, R11 ;  /* 0x0000000b00067213 */ /* 0x000fe20000000000 */
[----:B------:R-:W-:-:S02]  /*3230*/  IMAD R99, R0, R3, R99 ;  /* 0x0000000300637224 */ /* 0x000fc400078e0263 */
[----:B------:R-:W-:Y:S01]  /*3240*/  IMAD R97, R0, R51, R97 ;  /* 0x0000003300617224 */ /* 0x000fe200078e0261 */
[----:B------:R-:W-:Y:S01]  /*3250*/  IABS R51, R12 ;  /* 0x0000000c00337213 */ /* 0x000fe20000000000 */
[----:B------:R-:W-:-:S04]  /*3260*/  IMAD.HI.U32 R3, R13, R6, RZ ;  /* 0x000000060d037227 */ /* 0x000fc800078e00ff */
[--C-:B------:R-:W-:Y:S01]  /*3270*/  @!P0 IMAD.IADD R91, R91, 0x1, -R0.reuse ;  /* 0x000000015b5b8824 */ /* 0x100fe200078e0a00 */
[C---:B------:R-:W-:Y:S01]  /*3280*/  ISETP.GT.U32.AND P0, PT, R0.reuse, R99, PT ;  /* 0x000000630000720c */ /* 0x040fe20003f04070 */
[--C-:B------:R-:W-:Y:S01]  /*3290*/  @!P6 IMAD.IADD R85, R85, 0x1, -R0.reuse ;  /* 0x000000015555e824 */ /* 0x100fe200078e0a00 */
[C---:B------:R-:W-:Y:S01]  /*32a0*/  ISETP.GT.U32.AND P6, PT, R0.reuse, R95, PT ;  /* 0x0000005f0000720c */ /* 0x040fe20003fc4070 */
[----:B------:R-:W-:Y:S01]  /*32b0*/  @!P3 IMAD.IADD R87, R87, 0x1, -R0 ;  /* 0x000000015757b824 */ /* 0x000fe200078e0a00 */
[----:B------:R-:W-:Y:S01]  /*32c0*/  ISETP.GT.U32.AND P3, PT, R0, R97, PT ;  /* 0x000000610000720c */ /* 0x000fe20003f64070 */
[----:B------:R-:W-:Y:S01]  /*32d0*/  IMAD.HI.U32 R13, R13, R51, RZ ;  /* 0x000000330d0d7227 */ /* 0x000fe200078e00ff */
[----:B------:R-:W-:Y:S02]  /*32e0*/  @!P5 IADD3 R89, R89, -R0, RZ ;  /* 0x800000005959d210 */ /* 0x000fe40007ffe0ff */
[----:B------:R-:W-:Y:S01]  /*32f0*/  ISETP.GE.AND P5, PT, R60, RZ, PT ;  /* 0x000000ff3c00720c */ /* 0x000fe20003fa6270 */
[----:B------:R-:W-:-:S02]  /*3300*/  IMAD.MOV R3, RZ, RZ, -R3 ;  /* 0x000000ffff037224 */ /* 0x000fc400078e0a03 */
[----:B------:R-:W-:Y:S01]  /*3310*/  @!P1 IMAD.IADD R83, R83, 0x1, -R0 ;  /* 0x0000000153539824 */ /* 0x000fe200078e0a00 */
[----:B------:R-:W-:Y:S01]  /*3320*/  ISETP.GT.U32.AND P1, PT, R0, R93, PT ;  /* 0x0000005d0000720c */ /* 0x000fe20003f24070 */
[----:B------:R-:W-:Y:S02]  /*3330*/  IMAD.MOV R52, RZ, RZ, -R13 ;  /* 0x000000ffff347224 */ /* 0x000fe400078e0a0d */
[----:B------:R-:W-:Y:S01]  /*3340*/  IMAD R13, R2, R3, R6 ;  /* 0x00000003020d7224 */ /* 0x000fe200078e0206 */
[----:B------:R-:W-:Y:S01]  /*3350*/  @!P6 IADD3 R95, R95, -R0, RZ ;  /* 0x800000005f5fe210 */ /* 0x000fe20007ffe0ff */
[--C-:B------:R-:W-:Y:S01]  /*3360*/  @!P0 IMAD.IADD R99, R99, 0x1, -R0.reuse ;  /* 0x0000000163638824 */ /* 0x100fe200078e0a00 */
[----:B------:R-:W-:Y:S01]  /*3370*/  ISETP.GE.AND P6, PT, R64, RZ, PT ;  /* 0x000000ff4000720c */ /* 0x000fe20003fc6270 */
[--C-:B------:R-:W-:Y:S01]  /*3380*/  @!P3 IMAD.IADD R97, R97, 0x1, -R0.reuse ;  /* 0x000000016161b824 */ /* 0x100fe200078e0a00 */
[C---:B------:R-:W-:Y:S01]  /*3390*/  ISETP.GT.U32.AND P0, PT, R2.reuse, R13, PT ;  /* 0x0000000d0200720c */ /* 0x040fe20003f04070 */
[----:B------:R-:W-:Y:S01]  /*33a0*/  IMAD R51, R2, R52, R51 ;  /* 0x0000003402337224 */ /* 0x000fe200078e0233 */
[----:B------:R-:W-:Y:S01]  /*33b0*/  ISETP.GE.AND P3, PT, R66, RZ, PT ;  /* 0x000000ff4200720c */ /* 0x000fe20003f66270 */
[----:B------:R-:W-:Y:S01]  /*33c0*/  @!P5 IMAD.MOV R81, RZ, RZ, -R81 ;  /* 0x000000ffff51d224 */ /* 0x000fe200078e0a51 */
[----:B------:R-:W-:Y:S01]  /*33d0*/  ISETP.GT.U32.AND P5, PT, R0, R97, PT ;  /* 0x000000610000720c */ /* 0x000fe20003fa4070 */
[----:B------:R-:W-:Y:S01]  /*33e0*/  @!P1 IMAD.IADD R93, R93, 0x1, -R0 ;  /* 0x000000015d5d9824 */ /* 0x000fe200078e0a00 */
[----:B------:R-:W-:Y:S01]  /*33f0*/  ISETP.GE.AND P1, PT, R62, RZ, PT ;  /* 0x000000ff3e00720c */ /* 0x000fe20003f26270 */
[----:B------:R-:W-:Y:S01]  /*3400*/  @!P4 IMAD.MOV R79, RZ, RZ, -R79 ;  /* 0x000000ffff4fc224 */ /* 0x000fe200078e0a4f */
[----:B------:R-:W-:-:S02]  /*3410*/  ISETP.GT.U32.AND P2, PT, R2, R51, PT ;  /* 0x000000330200720c */ /* 0x000fc40003f44070 */
[C---:B------:R-:W-:Y:S02]  /*3420*/  ISETP.GT.U32.AND P4, PT, R0.reuse, R91, PT ;  /* 0x0000005b0000720c */ /* 0x040fe40003f84070 */
[----:B------:R-:W-:Y:S01]  /*3430*/  @!P6 IADD3 R85, -R85, RZ, RZ ;  /* 0x000000ff5555e210 */ /* 0x000fe20007ffe1ff */
[----:B------:R-:W-:Y:S01]  /*3440*/  @!P0 IMAD.IADD R13, R13, 0x1, -R2 ;  /* 0x000000010d0d8824 */ /* 0x000fe200078e0a02 */
[C---:B------:R-:W-:Y:S01]  /*3450*/  ISETP.GT.U32.AND P0, PT, R0.reuse, R99, PT ;  /* 0x000000630000720c */ /* 0x040fe20003f04070 */
[----:B------:R-:W-:Y:S01]  /*3460*/  @!P3 IMAD.MOV R87, RZ, RZ, -R87 ;  /* 0x000000ffff57b224 */ /* 0x000fe200078e0a57 */
[----:B------:R-:W-:Y:S01]  /*3470*/  ISETP.GT.U32.AND P6, PT, R0, R95, PT ;  /* 0x0000005f0000720c */ /* 0x000fe20003fc4070 */
[----:B------:R-:W-:Y:S01]  /*3480*/  @!P5 IMAD.IADD R97, R97, 0x1, -R0 ;  /* 0x000000016161d824 */ /* 0x000fe200078e0a00 */
[----:B------:R-:W-:Y:S01]  /*3490*/  ISETP.GT.U32.AND P3, PT, R2, R13, PT ;  /* 0x0000000d0200720c */ /* 0x000fe20003f64070 */
[----:B------:R-:W-:Y:S01]  /*34a0*/  @!P1 IMAD.MOV R83, RZ, RZ, -R83 ;  /* 0x000000ffff539224 */ /* 0x000fe200078e0a53 */
[----:B------:R-:W-:Y:S01]  /*34b0*/  ISETP.GT.U32.AND P1, PT, R0, R93, PT ;  /* 0x0000005d0000720c */ /* 0x000fe20003f24070 */
[----:B------:R-:W-:Y:S01]  /*34c0*/  @!P2 IMAD.IADD R51, R51, 0x1, -R2 ;  /* 0x000000013333a824 */ /* 0x000fe200078e0a02 */
[----:B------:R-:W-:-:S02]  /*34d0*/  ISETP.GE.AND P5, PT, R58, RZ, PT ;  /* 0x000000ff3a00720c */ /* 0x000fc40003fa6270 */
[-C--:B------:R-:W-:Y:S02]  /*34e0*/  @!P4 IADD3 R91, R91, -R0.reuse, RZ ;  /* 0x800000005b5bc210 */ /* 0x080fe40007ffe0ff */
[----:B------:R-:W-:Y:S02]  /*34f0*/  ISETP.GT.U32.AND P2, PT, R2, R51, PT ;  /* 0x000000330200720c */ /* 0x000fe40003f44070 */
[----:B------:R-:W-:Y:S01]  /*3500*/  @!P0 IADD3 R99, R99, -R0, RZ ;  /* 0x8000000063638210 */ /* 0x000fe20007ffe0ff */
[----:B------:R-:W-:Y:S01]  /*3510*/  @!P6 IMAD.IADD R95, R95, 0x1, -R0 ;  /* 0x000000015f5fe824 */ /* 0x000fe200078e0a00 */
[----:B------:R-:W-:Y:S01]  /*3520*/  ISETP.GE.AND P0, PT, R72, RZ, PT ;  /* 0x000000ff4800720c */ /* 0x000fe20003f06270 */
[----:B------:R-:W-:Y:S01]  /*3530*/  @!P3 IMAD.IADD R13, R13, 0x1, -R2 ;  /* 0x000000010d0db824 */ /* 0x000fe200078e0a02 */
[----:B------:R-:W-:Y:S01]  /*3540*/  ISETP.GE.AND P4, PT, R68, RZ, PT ;  /* 0x000000ff4400720c */ /* 0x000fe20003f86270 */
[----:B------:R-:W-:Y:S01]  /*3550*/  @!P1 IMAD.IADD R93, R93, 0x1, -R0 ;  /* 0x000000015d5d9824 */ /* 0x000fe200078e0a00 */
[----:B------:R-:W-:Y:S01]  /*3560*/  LOP3.LUT R6, R78, 0x3f, RZ, 0xc0, !PT ;  /* 0x0000003f4e067812 */ /* 0x000fe200078ec0ff */
[----:B------:R-:W-:Y:S01]  /*3570*/  @!P5 IMAD.MOV R95, RZ, RZ, -R95 ;  /* 0x000000ffff5fd224 */ /* 0x000fe200078e0a5f */
[----:B------:R-:W-:-:S02]  /*3580*/  ISETP.GE.AND P6, PT, R56, RZ, PT ;  /* 0x000000ff3800720c */ /* 0x000fc40003fc6270 */
[----:B------:R-:W-:Y:S01]  /*3590*/  ISETP.GE.AND P1, PT, R70, RZ, PT ;  /* 0x000000ff4600720c */ /* 0x000fe20003f26270 */
[----:B------:R-:W-:Y:S01]  /*35a0*/  IMAD R56, R6, R245, RZ ;  /* 0x000000f506387224 */ /* 0x000fe200078e02ff */
[----:B------:R-:W-:Y:S01]  /*35b0*/  ISETP.GE.AND P3, PT, R54, RZ, PT ;  /* 0x000000ff3600720c */ /* 0x000fe20003f66270 */
[----:B------:R-:W-:Y:S01]  /*35c0*/  @!P2 IMAD.IADD R51, R51, 0x1, -R2 ;  /* 0x000000013333a824 */ /* 0x000fe200078e0a02 */
[----:B------:R-:W-:Y:S01]  /*35d0*/  ISETP.GE.AND P5, PT, R11, RZ, PT ;  /* 0x000000ff0b00720c */ /* 0x000fe20003fa6270 */
[----:B------:R-:W-:Y:S01]  /*35e0*/  @!P0 IMAD.MOV R97, RZ, RZ, -R97 ;  /* 0x000000ffff618224 */ /* 0x000fe200078e0a61 */
[----:B------:R-:W-:Y:S01]  /*35f0*/  ISETP.NE.AND P2, PT, R76, RZ, PT ;  /* 0x000000ff4c00720c */ /* 0x000fe20003f45270 */
[----:B------:R-:W-:Y:S01]  /*3600*/  @!P4 IMAD.MOV R89, RZ, RZ, -R89 ;  /* 0x000000ffff59c224 */ /* 0x000fe200078e0a59 */
[----:B------:R-:W-:Y:S01]  /*3610*/  LOP3.LUT R0, RZ, R76, RZ, 0x33, !PT ;  /* 0x0000004cff007212 */ /* 0x000fe200078e33ff */
[----:B------:R-:W1:Y:S01]  /*3620*/  LDC.64 R2, c[0x0][0x230] ;  /* 0x00008c00ff027b82 */ /* 0x000e620000000a00 */
[----:B------:R-:W-:Y:S01]  /*3630*/  ISETP.GE.AND P0, PT, R12, RZ, PT ;  /* 0x000000ff0c00720c */ /* 0x000fe20003f06270 */
[----:B------:R-:W-:Y:S01]  /*3640*/  @!P6 IMAD.MOV R93, RZ, RZ, -R93 ;  /* 0x000000ffff5de224 */ /* 0x000fe200078e0a5d */
[----:B------:R-:W-:-:S02]  /*3650*/  LEA R54, P4, R56, UR4, 0x2 ;  /* 0x0000000438367c11 */ /* 0x000fc4000f8810ff */
[C---:B------:R-:W-:Y:S02]  /*3660*/  SEL R58, R0.reuse, R4, !P2 ;  /* 0x00000004003a7207 */ /* 0x040fe40005000000 */
[C---:B------:R-:W-:Y:S01]  /*3670*/  SEL R60, R0.reuse, R8, !P2 ;  /* 0x00000008003c7207 */ /* 0x040fe20005000000 */
[----:B------:R-:W-:Y:S01]  /*3680*/  @!P5 IMAD.MOV R13, RZ, RZ, -R13 ;  /* 0x000000ffff0dd224 */ /* 0x000fe200078e0a0d */
[----:B------:R-:W-:Y:S01]  /*3690*/  SEL R8, R0, R5, !P2 ;  /* 0x0000000500087207 */ /* 0x000fe20005000000 */
[----:B------:R-:W3:Y:S01]  /*36a0*/  S2UR UR4, SR_CgaCtaId ;  /* 0x00000000000479c3 */ /* 0x000ee20000008800 */
[----:B------:R-:W-:Y:S01]  /*36b0*/  LEA.HI.X.SX32 R5, R56, UR5, 0x2, P4 ;  /* 0x0000000538057c11 */ /* 0x000fe2000a0f16ff */
[----:B------:R-:W-:Y:S01]  /*36c0*/  ULDC UR5, c[0x0][0x240] ;  /* 0x0000900000057ab9 */ /* 0x000fe20000000800 */
[----:B------:R-:W-:Y:S01]  /*36d0*/  @!P1 IADD3 R91, -R91, RZ, RZ ;  /* 0x000000ff5b5b9210 */ /* 0x000fe20007ffe1ff */
[----:B------:R-:W-:Y:S01]  /*36e0*/  @!P0 IMAD.MOV R51, RZ, RZ, -R51 ;  /* 0x000000ffff338224 */ /* 0x000fe200078e0a33 */
[----:B------:R-:W-:Y:S01]  /*36f0*/  @!P3 IADD3 R99, -R99, RZ, RZ ;  /* 0x000000ff6363b210 */ /* 0x000fe20007ffe1ff */
[----:B------:R-:W-:Y:S01]  /*3700*/  IMAD R152, R8, UR5, RZ ;  /* 0x0000000508987c24 */ /* 0x000fe2000f8e02ff */
[----:B------:R-:W-:Y:S01]  /*3710*/  SEL R62, R0, R9, !P2 ;  /* 0x00000009003e7207 */ /* 0x000fe20005000000 */
[----:B------:R-:W-:Y:S01]  /*3720*/  IMAD R9, R58, UR5, RZ ;  /* 0x000000053a097c24 */ /* 0x000fe2000f8e02ff */
[----:B------:R-:W-:-:S02]  /*3730*/  SEL R78, R0, R26, !P2 ;  /* 0x0000001a004e7207 */ /* 0x000fc40005000000 */
[----:B------:R-:W-:Y:S02]  /*3740*/  ISETP.NE.AND P1, PT, R74, RZ, PT ;  /* 0x000000ff4a00720c */ /* 0x000fe40003f25270 */
[----:B------:R-:W-:Y:S01]  /*3750*/  LOP3.LUT R52, RZ, R74, RZ, 0x33, !PT ;  /* 0x0000004aff347212 */ /* 0x000fe200078e33ff */
[----:B-1----:R-:W-:Y:S01]  /*3760*/  VIADD R153, R2, 0xffffffff ;  /* 0xffffffff02997836 */ /* 0x002fe20000000000 */
[----:B------:R-:W-:Y:S01]  /*3770*/  SEL R16, R0, R16, !P2 ;  /* 0x0000001000107207 */ /* 0x000fe20005000000 */
[----:B------:R-:W-:Y:S01]  /*3780*/  VIADD R155, R2, 0xfffffffd ;  /* 0xfffffffd029b7836 */ /* 0x000fe20000000000 */
[----:B------:R-:W-:Y:S01]  /*3790*/  SEL R64, R0, R15, !P2 ;  /* 0x0000000f00407207 */ /* 0x000fe20005000000 */
[----:B------:R-:W-:Y:S01]  /*37a0*/  IMAD R15, R62, UR5, RZ ;  /* 0x000000053e0f7c24 */ /* 0x000fe2000f8e02ff */
[----:B------:R-:W-:Y:S01]  /*37b0*/  SEL R17, R0, R17, !P2 ;  /* 0x0000001100117207 */ /* 0x000fe20005000000 */
[----:B--2---:R-:W-:Y:S01]  /*37c0*/  VIADD R10, R2, 0x3f ;  /* 0x0000003f020a7836 */ /* 0x004fe20000000000 */
[----:B------:R-:W-:Y:S01]  /*37d0*/  SEL R66, R0, R18, !P2 ;  /* 0x0000001200427207 */ /* 0x000fe20005000000 */
[----:B------:R-:W-:Y:S01]  /*37e0*/  IMAD R18, R64, UR5, RZ ;  /* 0x0000000540127c24 */ /* 0x000fe2000f8e02ff */
[----:B------:R-:W-:Y:S01]  /*37f0*/  SEL R68, R0, R19, !P2 ;  /* 0x0000001300447207 */ /* 0x000fe20005000000 */
[----:B------:R-:W-:Y:S01]  /*3800*/  IMAD R19, R16, UR5, RZ ;  /* 0x0000000510137c24 */ /* 0x000fe2000f8e02ff */
[C---:B------:R-:W-:Y:S01]  /*3810*/  SEL R70, R0.reuse, R20, !P2 ;  /* 0x0000001400467207 */ /* 0x040fe20005000000 */
[----:B------:R-:W-:Y:S01]  /*3820*/  IMAD R20, R17, UR5, RZ ;  /* 0x0000000511147c24 */ /* 0x000fe2000f8e02ff */
[----:B------:R-:W-:Y:S01]  /*3830*/  SEL R72, R0, R21, !P2 ;  /* 0x0000001500487207 */ /* 0x000fe20005000000 */
[----:B------:R-:W-:Y:S01]  /*3840*/  IMAD R21, R66, UR5, RZ ;  /* 0x0000000542157c24 */ /* 0x000fe2000f8e02ff */
[C---:B------:R-:W-:Y:S01]  /*3850*/  SEL R22, R0.reuse, R22, !P2 ;  /* 0x0000001600167207 */ /* 0x040fe20005000000 */
[----:B---3--:R-:W-:Y:S01]  /*3860*/  ULEA UR12, UR4, UR12, 0x18 ;  /* 0x0000000c040c7291 */ /* 0x008fe2000f8ec03f */
[----:B------:R-:W-:Y:S01]  /*3870*/  SEL R23, R0, R23, !P2 ;  /* 0x0000001700177207 */ /* 0x000fe20005000000 */
[----:B------:R-:W-:Y:S01]  /*3880*/  IMAD R26, R72, UR5, RZ ;  /* 0x00000005481a7c24 */ /* 0x000fe2000f8e02ff */
[----:B------:R-:W-:Y:S01]  /*3890*/  SEL R74, R0, R24, !P2 ;  /* 0x00000018004a7207 */ /* 0x000fe20005000000 */
[----:B------:R-:W-:Y:S01]  /*38a0*/  IMAD R24, R68, UR5, RZ ;  /* 0x0000000544187c24 */ /* 0x000fe2000f8e02ff */
        /* <DEDUP_REMOVED lines=21> */
[----:B------:R-:W-:Y:S01]  /*3a00*/  VIADD R246, R7, UR12 ;  /* 0x0000000c07f67c36 */ /* 0x000fe20008000000 */
[C---:B------:R-:W-:Y:S01]  /*3a10*/  SEL R37, R0.reuse, R37, !P2 ;  /* 0x0000002500257207 */ /* 0x040fe20005000000 */
[----:B------:R-:W-:Y:S01]  /*3a20*/  VIADD R247, R247, UR12 ;  /* 0x0000000cf7f77c36 */ /* 0x000fe20008000000 */
[C---:B------:R-:W-:Y:S01]  /*3a30*/  SEL R38, R0.reuse, R38, !P2 ;  /* 0x0000002600267207 */ /* 0x040fe20005000000 */
[----:B------:R-:W-:Y:S01]  /*3a40*/  VIADD R249, R249, UR12 ;  /* 0x0000000cf9f97c36 */ /* 0x000fe20008000000 */
[----:B------:R-:W-:Y:S01]  /*3a50*/  SEL R98, R0, R41, !P2 ;  /* 0x0000002900627207 */ /* 0x000fe20005000000 */
[----:B------:R-:W-:Y:S01]  /*3a60*/  IMAD R41, R88, UR5, RZ ;  /* 0x0000000558297c24 */ /* 0x000fe2000f8e02ff */
[----:B------:R-:W-:Y:S01]  /*3a70*/  SEL R39, R0, R39, !P2 ;  /* 0x0000002700277207 */ /* 0x000fe20005000000 */
[----:B------:R-:W-:Y:S01]  /*3a80*/  VIADD R252, R252, UR12 ;  /* 0x0000000cfcfc7c36 */ /* 0x000fe20008000000 */
[----:B------:R-:W-:Y:S01]  /*3a90*/  SEL R100, R0, R42, !P2 ;  /* 0x0000002a00647207 */ /* 0x000fe20005000000 */
[----:B------:R-:W-:Y:S01]  /*3aa0*/  IMAD R42, R90, UR5, RZ ;  /* 0x000000055a2a7c24 */ /* 0x000fe2000f8e02ff */
[C---:B------:R-:W-:Y:S01]  /*3ab0*/  SEL R40, R0.reuse, R40, !P2 ;  /* 0x0000002800287207 */ /* 0x040fe20005000000 */
[----:B------:R-:W-:Y:S01]  /*3ac0*/  VIADD R251, R251, UR12 ;  /* 0x0000000cfbfb7c36 */ /* 0x000fe20008000000 */
        /* <DEDUP_REMOVED lines=10> */
[C---:B------:R-:W-:Y:S01]  /*3b70*/  SEL R48, R0.reuse, R48, !P2 ;  /* 0x0000003000307207 */ /* 0x040fe20005000000 */
[----:B------:R-:W-:Y:S01]  /*3b80*/  IMAD R58, R101, UR5, RZ ;  /* 0x00000005653a7c24 */ /* 0x000fe2000f8e02ff */
[C---:B------:R-:W-:Y:S01]  /*3b90*/  SEL R49, R0.reuse, R49, !P2 ;  /* 0x0000003100317207 */ /* 0x040fe20005000000 */
[----:B------:R-:W-:Y:S01]  /*3ba0*/  ULDC UR4, c[0x0][0x230] ;  /* 0x00008c0000047ab9 */ /* 0x000fe20000000800 */
        /* <DEDUP_REMOVED lines=23> */
[----:B------:R-:W-:Y:S01]  /*3d20*/  IMAD R96, R69, UR5, RZ ;  /* 0x0000000545607c24 */ /* 0x000fe2000f8e02ff */
[----:B------:R-:W-:Y:S01]  /*3d30*/  SEL R125, R0, R75, !P2 ;  /* 0x0000004b007d7207 */ /* 0x000fe20005000000 */
[----:B------:R-:W-:Y:S01]  /*3d40*/  IMAD R75, R106, UR5, RZ ;  /* 0x000000056a4b7c24 */ /* 0x000fe2000f8e02ff */
[----:B------:R-:W-:-:S02]  /*3d50*/  SEL R126, R0, R77, !P2 ;  /* 0x0000004d007e7207 */ /* 0x000fc40005000000 */
        /* <DEDUP_REMOVED lines=24> */
[-C--:B------:R-:W-:Y:S01]  /*3ee0*/  LEA R78, P0, R9, R54.reuse, 0x2 ;  /* 0x00000036094e7211 */ /* 0x080fe200078010ff */
[----:B------:R-:W-:Y:S01]  /*3ef0*/  IMAD R60, R103, UR5, RZ ;  /* 0x00000005673c7c24 */ /* 0x000fe2000f8e02ff */
[----:B------:R-:W-:Y:S01]  /*3f00*/  SEL R4, R52, R51, !P1 ;  /* 0x0000003334047207 */ /* 0x000fe20004800000 */
[----:B------:R-:W-:Y:S01]  /*3f10*/  IMAD R52, R39, UR5, RZ ;  /* 0x0000000527347c24 */ /* 0x000fe2000f8e02ff */
[-C--:B------:R-:W-:Y:S01]  /*3f20*/  LEA.HI.X.SX32 R79, R9, R5.reuse, 0x2, P0 ;  /* 0x00000005094f7211 */ /* 0x080fe200000f16ff */
[----:B------:R-:W-:Y:S01]  /*3f30*/  IMAD R103, R73, UR5, RZ ;  /* 0x0000000549677c24 */ /* 0x000fe2000f8e02ff */
[-C--:B------:R-:W-:Y:S01]  /*3f40*/  LEA R16, P0, R13, R54.reuse, 0x2 ;  /* 0x000000360d107211 */ /* 0x080fe200078010ff */
        /* <DEDUP_REMOVED lines=13> */
[-C--:B------:R-:W-:Y:S01]  /*4020*/  LEA.HI.X.SX32 R17, R13, R5.reuse, 0x2, P0 ;  /* 0x000000050d117211 */ /* 0x080fe200000f16ff */
[----:B------:R-:W-:Y:S01]  /*4030*/  IMAD R150, R150, UR5, RZ ;  /* 0x0000000596967c24 */ /* 0x000fe2000f8e02ff */
[----:B------:R-:W-:Y:S01]  /*4040*/  LEA.HI.X.SX32 R69, R19, R5, 0x2, P3 ;  /* 0x0000000513457211 */ /* 0x000fe200018f16ff */
[----:B------:R-:W-:Y:S01]  /*4050*/  IMAD R151, R151, UR5, RZ ;  /* 0x0000000597977c24 */ /* 0x000fe2000f8e02ff */
[-C--:B------:R-:W-:Y:S01]  /*4060*/  LEA R72, P0, R25, R54.reuse, 0x2 ;  /* 0x0000003619487211 */ /* 0x080fe200078010ff */
[----:B------:R-:W-:Y:S01]  /*4070*/  IMAD R0, R0, R3, RZ ;  /* 0x0000000300007224 */ /* 0x000fe200078e02ff */
[----:B------:R-:W-:Y:S01]  /*4080*/  LEA.HI.X.SX32 R49, R15, R5, 0x2, P1 ;  /* 0x000000050f317211 */ /* 0x000fe200008f16ff */
[----:B------:R-:W-:Y:S01]  /*4090*/  IMAD R3, R4, R3, RZ ;  /* 0x0000000304037224 */ /* 0x000fe200078e02ff */
[----:B------:R-:W-:Y:S01]  /*40a0*/  LEA.HI.X.SX32 R23, R18, R5, 0x2, P2 ;  /* 0x0000000512177211 */ /* 0x000fe200010f16ff */
[----:B------:R-:W-:Y:S01]  /*40b0*/  VIADD R4, R2, 0xfffffffc ;  /* 0xfffffffc02047836 */ /* 0x000fe20000000000 */
[----:B------:R-:W-:-:S02]  /*40c0*/  LEA R38, P3, R28, R54, 0x2 ;  /* 0x000000361c267211 */ /* 0x000fc400078610ff */
[-C--:B------:R-:W-:Y:S02]  /*40d0*/  LEA.HI.X.SX32 R111, R20, R5.reuse, 0x2, P4 ;  /* 0x00000005146f7211 */ /* 0x080fe400020f16ff */
[----:B------:R-:W-:Y:S02]  /*40e0*/  LEA.HI.X.SX32 R129, R21, R5, 0x2, P5 ;  /* 0x0000000515817211 */ /* 0x000fe400028f16ff */
[-C--:B------:R-:W-:Y:S02]  /*40f0*/  LEA R100, P1, R26, R54.reuse, 0x2 ;  /* 0x000000361a647211 */ /* 0x080fe400078210ff */
[-C--:B------:R-:W-:Y:S02]  /*4100*/  LEA R140, P2, R27, R54.reuse, 0x2 ;  /* 0x000000361b8c7211 */ /* 0x080fe400078410ff */
[-C--:B------:R-:W-:Y:S02]  /*4110*/  LEA R56, P4, R29, R54.reuse, 0x2 ;  /* 0x000000361d387211 */ /* 0x080fe400078810ff */
[----:B------:R-:W-:-:S02]  /*4120*/  LEA R104, P5, R30, R54, 0x2 ;  /* 0x000000361e687211 */ /* 0x000fc400078a10ff */
[-C--:B------:R-:W-:Y:S02]  /*4130*/  LEA.HI.X.SX32 R37, R24, R5.reuse, 0x2, P6 ;  /* 0x0000000518257211 */ /* 0x080fe400030f16ff */
[-C--:B------:R-:W-:Y:S02]  /*4140*/  LEA R130, P6, R31, R54.reuse, 0x2 ;  /* 0x000000361f827211 */ /* 0x080fe400078c10ff */
[-C--:B------:R-:W-:Y:S02]  /*4150*/  LEA.HI.X.SX32 R73, R25, R5.reuse, 0x2, P0 ;  /* 0x0000000519497211 */ /* 0x080fe400000f16ff */
[-C--:B------:R-:W-:Y:S02]  /*4160*/  LEA.HI.X.SX32 R39, R28, R5.reuse, 0x2, P3 ;  /* 0x000000051c277211 */ /* 0x080fe400018f16ff */
[----:B------:R-:W-:Y:S02]  /*4170*/  LEA R8, P0, R32, R54, 0x2 ;  /* 0x0000003620087211 */ /* 0x000fe400078010ff */
[----:B------:R-:W-:-:S02]  /*4180*/  LEA.HI.X.SX32 R101, R26, R5, 0x2, P1 ;  /* 0x000000051a657211 */ /* 0x000fc400008f16ff */
[-C--:B------:R-:W-:Y:S02]  /*4190*/  LEA.HI.X.SX32 R141, R27, R5.reuse, 0x2, P2 ;  /* 0x000000051b8d7211 */ /* 0x080fe400010f16ff */
[-C--:B------:R-:W-:Y:S02]  /*41a0*/  LEA R134, P3, R35, R54.reuse, 0x2 ;  /* 0x0000003623867211 */ /* 0x080fe400078610ff */
[-C--:B------:R-:W-:Y:S02]  /*41b0*/  LEA.HI.X.SX32 R57, R29, R5.reuse, 0x2, P4 ;  /* 0x000000051d397211 */ /* 0x080fe400020f16ff */
[----:B------:R-:W-:Y:S02]  /*41c0*/  LEA.HI.X.SX32 R105, R30, R5, 0x2, P5 ;  /* 0x000000051e697211 */ /* 0x000fe400028f16ff */
[-C--:B------:R-:W-:Y:S02]  /*41d0*/  LEA R106, P1, R33, R54.reuse, 0x2 ;  /* 0x00000036216a7211 */ /* 0x080fe400078210ff */
[----:B------:R-:W-:-:S02]  /*41e0*/  LEA R132, P2, R34, R54, 0x2 ;  /* 0x0000003622847211 */ /* 0x000fc400078410ff */
[-C--:B------:R-:W-:Y:S02]  /*41f0*/  LEA R70, P4, R41, R54.reuse, 0x2 ;  /* 0x0000003629467211 */ /* 0x080fe400078810ff */
[-C--:B------:R-:W-:Y:S02]  /*4200*/  LEA R86, P5, R42, R54.reuse, 0x2 ;  /* 0x000000362a567211 */ /* 0x080fe400078a10ff */
[-C--:B------:R-:W-:Y:S02]  /*4210*/  LEA.HI.X.SX32 R131, R31, R5.reuse, 0x2, P6 ;  /* 0x000000051f837211 */ /* 0x080fe400030f16ff */
[----:B------:R-:W-:Y:S02]  /*4220*/  LEA R136, P6, R43, R54, 0x2 ;  /* 0x000000362b887211 */ /* 0x000fe400078c10ff */
[-C--:B------:R-:W-:Y:S02]  /*4230*/  LEA.HI.X.SX32 R9, R32, R5.reuse, 0x2, P0 ;  /* 0x0000000520097211 */ /* 0x080fe400000f16ff */
[----:B------:R-:W-:-:S02]  /*4240*/  LEA.HI.X.SX32 R135, R35, R5, 0x2, P3 ;  /* 0x0000000523877211 */ /* 0x000fc400018f16ff */
[-C--:B------:R-:W-:Y:S02]  /*4250*/  LEA R40, P0, R44, R54.reuse, 0x2 ;  /* 0x000000362c287211 */ /* 0x080fe400078010ff */
[-C--:B------:R-:W-:Y:S02]  /*4260*/  LEA.HI.X.SX32 R107, R33, R5.reuse, 0x2, P1 ;  /* 0x00000005216b7211 */ /* 0x080fe400008f16ff */
[-C--:B------:R-:W-:Y:S02]  /*4270*/  LEA.HI.X.SX32 R133, R34, R5.reuse, 0x2, P2 ;  /* 0x0000000522857211 */ /* 0x080fe400010f16ff */
[----:B------:R-:W-:Y:S02]  /*4280*/  LEA R18, P3, R47, R54, 0x2 ;  /* 0x000000362f127211 */ /* 0x000fe400078610ff */
[-C--:B------:R-:W-:Y:S02]  /*4290*/  LEA.HI.X.SX32 R71, R41, R5.reuse, 0x2, P4 ;  /* 0x0000000529477211 */ /* 0x080fe400020f16ff */
[----:B------:R-:W-:-:S02]  /*42a0*/  LEA.HI.X.SX32 R87, R42, R5, 0x2, P5 ;  /* 0x000000052a577211 */ /* 0x000fc400028f16ff */
[-C--:B------:R-:W-:Y:S02]  /*42b0*/  LEA R30, P1, R45, R54.reuse, 0x2 ;  /* 0x000000362d1e7211 */ /* 0x080fe400078210ff */
[-C--:B------:R-:W-:Y:S02]  /*42c0*/  LEA R76, P2, R46, R54.reuse, 0x2 ;  /* 0x000000362e4c7211 */ /* 0x080fe400078410ff */
[-C--:B------:R-:W-:Y:S02]  /*42d0*/  LEA R20, P4, R50, R54.reuse, 0x2 ;  /* 0x0000003632147211 */ /* 0x080fe400078810ff */
[-C--:B------:R-:W-:Y:S02]  /*42e0*/  LEA R64, P5, R51, R54.reuse, 0x2 ;  /* 0x0000003633407211 */ /* 0x080fe400078a10ff */
[----:B------:R-:W-:Y:S02]  /*42f0*/  LEA.HI.X.SX32 R137, R43, R5, 0x2, P6 ;  /* 0x000000052b897211 */ /* 0x000fe400030f16ff */
[----:B------:R-:W-:-:S02]  /*4300*/  LEA R80, P6, R52, R54, 0x2 ;  /* 0x0000003634507211 */ /* 0x000fc400078c10ff */
[-C--:B------:R-:W-:Y:S02]  /*4310*/  LEA.HI.X.SX32 R41, R44, R5.reuse, 0x2, P0 ;  /* 0x000000052c297211 */ /* 0x080fe400000f16ff */
[-C--:B------:R-:W-:Y:S02]  /*4320*/  LEA.HI.X.SX32 R19, R47, R5.reuse, 0x2, P3 ;  /* 0x000000052f137211 */ /* 0x080fe400018f16ff */
[-C--:B------:R-:W-:Y:S02]  /*4330*/  LEA R108, P0, R53, R54.reuse, 0x2 ;  /* 0x00000036356c7211 */ /* 0x080fe400078010ff */
[-C--:B------:R-:W-:Y:S02]  /*4340*/  LEA.HI.X.SX32 R31, R45, R5.reuse, 0x2, P1 ;  /* 0x000000052d1f7211 */ /* 0x080fe400008f16ff */
[----:B------:R-:W-:Y:S02]  /*4350*/  LEA.HI.X.SX32 R77, R46, R5, 0x2, P2 ;  /* 0x000000052e4d7211 */ /* 0x000fe400010f16ff */
        /* <DEDUP_REMOVED lines=39> */
[----:B------:R-:W-:Y:S02]  /*45d0*/  LEA R60, P0, R125, R54, 0x2 ;  /* 0x000000367d3c7211 */ /* 0x000fe400078010ff */
[-C--:B------:R-:W-:Y:S02]  /*45e0*/  LEA.HI.X.SX32 R89, R92, R5.reuse, 0x2, P1 ;  /* 0x000000055c597211 */ /* 0x080fe400008f16ff */
[-C--:B------:R-:W-:Y:S02]  /*45f0*/  LEA.HI.X.SX32 R117, R93, R5.reuse, 0x2, P2 ;  /* 0x000000055d757211 */ /* 0x080fe400010f16ff */
[----:B------:R-:W-:-:S02]  /*4600*/  LEA.HI.X.SX32 R59, R96, R5, 0x2, P4 ;  /* 0x00000005603b7211 */ /* 0x000fc400020f16ff */
[----:B------:R-:W-:Y:S02]  /*4610*/  LEA.HI.X.SX32 R95, R97, R5, 0x2, P5 ;  /* 0x00000005615f7211 */ /* 0x000fe400028f16ff */
[-C--:B------:R-:W-:Y:S02]  /*4620*/  LEA R74, P1, R126, R54.reuse, 0x2 ;  /* 0x000000367e4a7211 */ /* 0x080fe400078210ff */
[-C--:B------:R-:W-:Y:S02]  /*4630*/  LEA R102, P2, R127, R54.reuse, 0x2 ;  /* 0x000000367f667211 */ /* 0x080fe400078410ff */
[-C--:B------:R-:W-:Y:S02]  /*4640*/  LEA R124, P3, R142, R54.reuse, 0x2 ;  /* 0x000000368e7c7211 */ /* 0x080fe400078610ff */
[-C--:B------:R-:W-:Y:S02]  /*4650*/  LEA R32, P4, R143, R54.reuse, 0x2 ;  /* 0x000000368f207211 */ /* 0x080fe400078810ff */
[----:B------:R-:W-:-:S02]  /*4660*/  LEA R90, P5, R144, R54, 0x2 ;  /* 0x00000036905a7211 */ /* 0x000fc400078a10ff */
[-C--:B------:R-:W-:Y:S02]  /*4670*/  LEA.HI.X.SX32 R121, R103, R5.reuse, 0x2, P6 ;  /* 0x0000000567797211 */ /* 0x080fe400030f16ff */
[----:B------:R-:W-:Y:S02]  /*4680*/  LEA R96, P6, R145, R54, 0x2 ;  /* 0x0000003691607211 */ /* 0x000fe400078c10ff */
[-C--:B------:R-:W-:Y:S02]  /*4690*/  LEA.HI.X.SX32 R61, R125, R5.reuse, 0x2, P0 ;  /* 0x000000057d3d7211 */ /* 0x080fe400000f16ff */
[-C--:B------:R-:W-:Y:S02]  /*46a0*/  LEA.HI.X.SX32 R75, R126, R5.reuse, 0x2, P1 ;  /* 0x000000057e4b7211 */ /* 0x080fe400008f16ff */
[-C--:B------:R-:W-:Y:S02]  /*46b0*/  LEA.HI.X.SX32 R103, R127, R5.reuse, 0x2, P2 ;  /* 0x000000057f677211 */ /* 0x080fe400010f16ff */
[----:B------:R-:W-:-:S02]  /*46c0*/  LEA.HI.X.SX32 R125, R142, R5, 0x2, P3 ;  /* 0x000000058e7d7211 */ /* 0x000fc400018f16ff */
[-C--:B------:R-:W-:Y:S02]  /*46d0*/  LEA.HI.X.SX32 R33, R143, R5.reuse, 0x2, P4 ;  /* 0x000000058f217211 */ /* 0x080fe400020f16ff */
[----:B------:R-:W-:Y:S02]  /*46e0*/  LEA.HI.X.SX32 R91, R144, R5, 0x2, P5 ;  /* 0x00000005905b7211 */ /* 0x000fe400028f16ff */
[-C--:B------:R-:W-:Y:S02]  /*46f0*/  LEA R50, P0, R146, R54.reuse, 0x2 ;  /* 0x0000003692327211 */ /* 0x080fe400078010ff */
[-C--:B------:R-:W-:Y:S02]  /*4700*/  LEA R34, P1, R147, R54.reuse, 0x2 ;  /* 0x0000003693227211 */ /* 0x080fe400078210ff */
[-C--:B------:R-:W-:Y:S02]  /*4710*/  LEA R82, P2, R148, R54.reuse, 0x2 ;  /* 0x0000003694527211 */ /* 0x080fe400078410ff */
[----:B------:R-:W-:-:S02]  /*4720*/  LEA R92, P3, R149, R54, 0x2 ;  /* 0x00000036955c7211 */ /* 0x000fc400078610ff */
[-C--:B------:R-:W-:Y:S02]  /*4730*/  LEA R126, P4, R150, R54.reuse, 0x2 ;  /* 0x00000036967e7211 */ /* 0x080fe400078810ff */
[-C--:B------:R-:W-:Y:S02]  /*4740*/  LEA R28, P5, R151, R54.reuse, 0x2 ;  /* 0x00000036971c7211 */ /* 0x080fe400078a10ff */
[-C--:B------:R-:W-:Y:S02]  /*4750*/  LEA.HI.X.SX32 R97, R145, R5.reuse, 0x2, P6 ;  /* 0x0000000591617211 */ /* 0x080fe400030f16ff */
[----:B------:R-:W-:Y:S02]  /*4760*/  LEA R54, P6, R152, R54, 0x2 ;  /* 0x0000003698367211 */ /* 0x000fe400078c10ff */
[----:B------:R-:W-:Y:S02]  /*4770*/  IADD3 R154, R2, -0x2, RZ ;  /* 0xfffffffe029a7810 */ /* 0x000fe40007ffe0ff */
[----:B------:R-:W-:-:S02]  /*4780*/  LEA.HI.X.SX32 R51, R146, R5, 0x2, P0 ;  /* 0x0000000592337211 */ /* 0x000fc400000f16ff */
[-C--:B------:R-:W-:Y:S02]  /*4790*/  LEA.HI.X.SX32 R35, R147, R5.reuse, 0x2, P1 ;  /* 0x0000000593237211 */ /* 0x080fe400008f16ff */
[-C--:B------:R-:W-:Y:S02]  /*47a0*/  LEA.HI.X.SX32 R83, R148, R5.reuse, 0x2, P2 ;  /* 0x0000000594537211 */ /* 0x080fe400010f16ff */
[-C--:B------:R-:W-:Y:S02]  /*47b0*/  LEA.HI.X.SX32 R93, R149, R5.reuse, 0x2, P3 ;  /* 0x00000005955d7211 */ /* 0x080fe400018f16ff */
[-C--:B------:R-:W-:Y:S02]  /*47c0*/  LEA.HI.X.SX32 R127, R150, R5.reuse, 0x2, P4 ;  /* 0x00000005967f7211 */ /* 0x080fe400020f16ff */
[-C--:B------:R-:W-:Y:S02]  /*47d0*/  LEA.HI.X.SX32 R29, R151, R5.reuse, 0x2, P5 ;  /* 0x00000005971d7211 */ /* 0x080fe400028f16ff */
[----:B------:R-:W-:Y:S01]  /*47e0*/  LEA.HI.X.SX32 R55, R152, R5, 0x2, P6 ;  /* 0x0000000598377211 */ /* 0x000fe200030f16ff */
[----:B------:R-:W-:Y:S01]  /*47f0*/  VIADD R5, R2, 0xffffffdf ;  /* 0xffffffdf02057836 */ /* 0x000fe20000000000 */
[----:B------:R-:W-:Y:S01]  /*4800*/  ISETP.GE.U32.AND P3, PT, R153, 0x7fffffc0, PT ;  /* 0x7fffffc09900780c */ /* 0x000fe20003f66070 */
[----:B------:R-:W-:Y:S01]  /*4810*/  IMAD R153, R244, 0x27, RZ ;  /* 0x00000027f4997824 */ /* 0x000fe200078e02ff */
[----:B------:R-:W-:-:S02]  /*4820*/  LEA R142, P1, R0, UR6, 0x2 ;  /* 0x00000006008e7c11 */ /* 0x000fc4000f8210ff */
[----:B------:R-:W-:Y:S02]  /*4830*/  ISETP.GE.U32.AND P0, PT, R4, 0x7fffffbd, PT ;  /* 0x7fffffbd0400780c */ /* 0x000fe40003f06070 */
[----:B------:R-:W-:Y:S02]  /*4840*/  ISETP.GE.U32.AND P5, PT, R154, 0x7fffffbf, PT ;  /* 0x7fffffbf9a00780c */ /* 0x000fe40003fa6070 */
[----:B------:R-:W-:Y:S02]  /*4850*/  LEA R4, P6, R3, UR6, 0x2 ;  /* 0x0000000603047c11 */ /* 0x000fe4000f8c10ff */
[----:B------:R-:W-:Y:S02]  /*4860*/  ISETP.GE.U32.AND P2, PT, R5, 0x7fffffa0, PT ;  /* 0x7fffffa00500780c */ /* 0x000fe40003f46070 */
[----:B------:R-:W-:Y:S01]  /*4870*/  LEA.HI.X.SX32 R143, R0, UR7, 0x2, P1 ;  /* 0x00000007008f7c11 */ /* 0x000fe200088f16ff */
[----:B------:R-:W-:Y:S01]  /*4880*/  VIADD R0, R2, 0xffffffdd ;  /* 0xffffffdd02007836 */ /* 0x000fe20000000000 */
[----:B------:R-:W-:Y:S01]  /*4890*/  LEA.HI.X.SX32 R5, R3, UR7, 0x2, P6 ;  /* 0x0000000703057c11 */ /* 0x000fe2000b0f16ff */
[C---:B------:R-:W-:Y:S01]  /*48a0*/  IMAD.SHL.U32 R3, R244.reuse, 0x2, RZ ;  /* 0x00000002f4037824 */ /* 0x040fe200078e00ff */
[----:B------:R-:W-:Y:S01]  /*48b0*/  ISETP.GE.U32.AND P4, PT, R155, 0x7fffffbe, PT ;  /* 0x7fffffbe9b00780c */ /* 0x000fe20003f86070 */
[----:B------:R-:W-:Y:S01]  /*48c0*/  IMAD.WIDE R212, R244, 0x4, R142 ;  /* 0x00000004f4d47825 */ /* 0x000fe200078e028e */
[----:B------:R-:W-:Y:S01]  /*48d0*/  IADD3 R13, R2, -0x22, RZ ;  /* 0xffffffde020d7810 */ /* 0x000fe20007ffe0ff */
[----:B------:R-:W-:Y:S01]  /*48e0*/  @!PT LDS RZ, [RZ] ;  /* 0x00000000fffff984 */ /* 0x000fe20000000800 */
[----:B------:R-:W-:Y:S01]  /*48f0*/  @!PT LDS RZ, [RZ] ;  /* 0x00000000fffff984 */ /* 0x000fe20000000800 */
[----:B------:R-:W-:Y:S01]  /*4900*/  @!PT LDS RZ, [RZ] ;  /* 0x00000000fffff984 */ /* 0x000fe20000000800 */
[----:B------:R-:W-:Y:S01]  /*4910*/  LDGSTS.E [R246], desc[UR16][R142.64], !P3 ;  /* 0x000000008ef67fae */ /* 0x000fe2000d921850 */
[----:B------:R-:W-:Y:S01]  /*4920*/  ISETP.GE.U32.AND P6, PT, R0, 0x7fffff9e, PT ;  /* 0x7fffff9e0000780c */ /* 0x000fe20003fc6070 */
[----:B------:R-:W-:Y:S01]  /*4930*/  IMAD.WIDE R214, R244, 0x4, R4 ;  /* 0x00000004f4d67825 */ /* 0x000fe200078e0204 */
[----:B------:R-:W-:Y:S01]  /*4940*/  IADD3 R0, R2, -0x5, RZ ;  /* 0xfffffffb02007810 */ /* 0x000fe20007ffe0ff */
[----:B------:R-:W-:Y:S01]  /*4950*/  LDGSTS.E [R246+0x4000], desc[UR16][R4.64], !P3 ;  /* 0x0400000004f67fae */ /* 0x000fe2000d921850 */
[----:B------:R-:W-:Y:S01]  /*4960*/  ISETP.GE.U32.AND P1, PT, R13, 0x7fffff9f, PT ;  /* 0x7fffff9f0d00780c */ /* 0x000fe20003f26070 */
[C---:B------:R-:W-:Y:S01]  /*4970*/  IMAD.WIDE R228, R3.reuse, 0x4, R142 ;  /* 0x0000000403e47825 */ /* 0x040fe200078e028e */
[----:B------:R-:W-:Y:S01]  /*4980*/  IADD3 R248, R248, UR12, RZ ;  /* 0x0000000cf8f87c10 */ /* 0x000fe2000fffe0ff */
[----:B------:R-:W-:Y:S01]  /*4990*/  LDGSTS.E [R246+0x4], desc[UR16][R212.64], !P5 ;  /* 0x00004000d4f67fae */ /* 0x000fe2000e921850 */
[----:B------:R-:W-:Y:S01]  /*49a0*/  IADD3 R250, R250, UR12, RZ ;  /* 0x0000000cfafa7c10 */ /* 0x000fe2000fffe0ff */
[----:B------:R-:W-:Y:S01]  /*49b0*/  IMAD.WIDE R226, R3, 0x4, R4 ;  /* 0x0000000403e27825 */ /* 0x000fe200078e0204 */
[----:B------:R-:W-:Y:S01]  /*49c0*/  LOP3.LUT R15, R7, 0x70, RZ, 0x3c, !PT ;  /* 0x00000070070f7812 */ /* 0x000fe200078e3cff */
[----:B------:R-:W-:Y:S01]  /*49d0*/  LDGSTS.E [R246+0x4004], desc[UR16][R214.64], !P5 ;  /* 0x04004000d6f67fae */ /* 0x000fe2000e921850 */
[----:B------:R-:W-:Y:S01]  /*49e0*/  ISETP.GE.U32.AND P5, PT, R0, 0x7fffffbc, PT ;  /* 0x7fffffbc0000780c */ /* 0x000fe20003fa6070 */
[----:B------:R-:W-:Y:S01]  /*49f0*/  VIADD R13, R2, 0xffffffdc ;  /* 0xffffffdc020d7836 */ /* 0x000fe20000000000 */
[----:B------:R-:W-:Y:S01]  /*4a00*/  IADD3 R15, R15, UR12, RZ ;  /* 0x0000000c0f0f7c10 */ /* 0x000fe2000fffe0ff */
[----:B------:R-:W-:Y:S01]  /*4a10*/  IMAD R3, R244, 0x3, RZ ;  /* 0x00000003f4037824 */ /* 0x000fe200078e02ff */
[----:B------:R-:W-:Y:S01]  /*4a20*/  LDGSTS.E [R246+0x8], desc[UR16][R228.64], !P4 ;  /* 0x00008000e4f67fae */ /* 0x000fe2000e121850 */
[----:B------:R-:W-:Y:S01]  /*4a30*/  VIADD R0, R2, 0xfffffffa ;  /* 0xfffffffa02007836 */ /* 0x000fe20000000000 */
[----:B------:R-:W-:Y:S01]  /*4a40*/  ISETP.GE.U32.AND P3, PT, R13, 0x7fffff9d, PT ;  /* 0x7fffff9d0d00780c */ /* 0x000fe20003f66070 */
[C---:B------:R-:W-:Y:S01]  /*4a50*/  IMAD.WIDE R224, R3.reuse, 0x4, R142 ;  /* 0x0000000403e07825 */ /* 0x040fe200078e028e */
[----:B------:R-:W-:Y:S02]  /*4a60*/  LDGSTS.E [R246+0x4008], desc[UR16][R226.64], !P4 ;  /* 0x04008000e2f67fae */ /* 0x000fe4000e121850 */
[----:B------:R-:W-:Y:S01]  /*4a70*/  ISETP.GE.U32.AND P4, PT, R0, 0x7fffffbb, PT ;  /* 0x7fffffbb0000780c */ /* 0x000fe20003f86070 */
[----:B------:R-:W-:Y:S01]  /*4a80*/  IMAD.WIDE R156, R3, 0x4, R4 ;  /* 0x00000004039c7825 */ /* 0x000fe200078e0204 */
[----:B------:R-:W-:Y:S01]  /*4a90*/  IADD3 R0, R2, -0x7, RZ ;  /* 0xfffffff902007810 */ /* 0x000fe20007ffe0ff */
[----:B------:R-:W-:Y:S02]  /*4aa0*/  LDGSTS.E [R246+0xc], desc[UR16][R224.64], !P0 ;  /* 0x0000c000e0f67fae */ /* 0x000fe4000c121850 */
[----:B------:R-:W-:-:S02]  /*4ab0*/  IMAD.SHL.U32 R13, R244, 0x20, RZ ;  /* 0x00000020f40d7824 */ /* 0x000fc400078e00ff */
[----:B------:R-:W-:Y:S01]  /*4ac0*/  IMAD R3, R244, 0x21, RZ ;  /* 0x00000021f4037824 */ /* 0x000fe200078e02ff */
[----:B------:R-:W-:Y:S01]  /*4ad0*/  LDGSTS.E [R246+0x400c], desc[UR16][R156.64], !P0 ;  /* 0x0400c0009cf67fae */ /* 0x000fe2000c121850 */
[C---:B------:R-:W-:Y:S01]  /*4ae0*/  IMAD.WIDE R220, R13.reuse, 0x4, R142 ;  /* 0x000000040ddc7825 */ /* 0x040fe200078e028e */
[----:B------:R-:W-:Y:S02]  /*4af0*/  ISETP.GE.U32.AND P0, PT, R0, 0x7fffffba, PT ;  /* 0x7fffffba0000780c */ /* 0x000fe40003f06070 */
[----:B------:R-:W-:Y:S01]  /*4b00*/  STL.64 [R1+0x230], R156 ;  /* 0x0002309c01007387 */ /* 0x000fe20000100a00 */
[----:B------:R-:W-:-:S03]  /*4b10*/  IMAD.WIDE R216, R13, 0x4, R4 ;  /* 0x000000040dd87825 */ /* 0x000fc600078e0204 */
[----:B------:R-:W-:Y:S01]  /*4b20*/  LDGSTS.E [R246+0x8000], desc[UR16][R220.64], !P2 ;  /* 0x08000000dcf67fae */ /* 0x000fe2000d121850 */
[----:B------:R-:W-:Y:S02]  /*4b30*/  IMAD R13, R244, 0x22, RZ ;  /* 0x00000022f40d7824 */ /* 0x000fe400078e02ff */
[----:B------:R-:W-:Y:S01]  /*4b40*/  VIADD R0, R2, 0xfffffff8 ;  /* 0xfffffff802007836 */ /* 0x000fe20000000000 */
[----:B------:R-:W-:Y:S01]  /*4b50*/  LDGSTS.E [R246+0xc000], desc[UR16][R216.64], !P2 ;  /* 0x0c000000d8f67fae */ /* 0x000fe2000d121850 */
[----:B------:R-:W-:-:S03]  /*4b60*/  IMAD.WIDE R222, R3, 0x4, R142 ;  /* 0x0000000403de7825 */ /* 0x000fc600078e028e */
[----:B------:R-:W-:Y:S01]  /*4b70*/  ISETP.GE.U32.AND P2, PT, R0, 0x7fffffb9, PT ;  /* 0x7fffffb90000780c */ /* 0x000fe20003f46070 */
[----:B------:R-:W-:Y:S01]  /*4b80*/  IMAD.WIDE R148, R3, 0x4, R4 ;  /* 0x0000000403947825 */ /* 0x000fe200078e0204 */
[----:B------:R-:W-:Y:S03]  /*4b90*/  LDGSTS.E [R246+0x8004], desc[UR16][R222.64], !P1 ;  /* 0x08004000def67fae */ /* 0x000fe6000c921850 */
[C---:B------:R-:W-:Y:S01]  /*4ba0*/  IMAD.WIDE R146, R13.reuse, 0x4, R142 ;  /* 0x000000040d927825 */ /* 0x040fe200078e028e */
[----:B------:R1:W-:Y:S03]  /*4bb0*/  LDGSTS.E [R246+0xc004], desc[UR16][R148.64], !P1 ;  /* 0x0c00400094f67fae */ /* 0x0003e6000c921850 */
[----:B------:R-:W-:Y:S01]  /*4bc0*/  IMAD.WIDE R144, R13, 0x4, R4 ;  /* 0x000000040d907825 */ /* 0x000fe200078e0204 */
[----:B------:R2:W-:Y:S03]  /*4bd0*/  LDGSTS.E [R246+0x8008], desc[UR16][R146.64], !P6 ;  /* 0x0800800092f67fae */ /* 0x0005e6000f121850 */
[C---:B------:R-:W-:Y:S01]  /*4be0*/  VIADD R3, R2.reuse, 0xffffffda ;  /* 0xffffffda02037836 */ /* 0x040fe20000000000 */
[----:B------:R3:W-:Y:S01]  /*4bf0*/  LDGSTS.E [R246+0xc008], desc[UR16][R144.64], !P6 ;  /* 0x0c00800090f67fae */ /* 0x0007e2000f121850 */
[----:B------:R-:W-:-:S02]  /*4c00*/  VIADD R0, R2, 0xffffffdb ;  /* 0xffffffdb02007836 */ /* 0x000fc40000000000 */
[----:B------:R-:W-:Y:S01]  /*4c10*/  IMAD R13, R244, 0x23, RZ ;  /* 0x00000023f40d7824 */ /* 0x000fe200078e02ff */
[----:B------:R1:W-:Y:S01]  /*4c20*/  STL.64 [R1+0x70], R148 ;  /* 0x0000709401007387 */ /* 0x0003e20000100a00 */
[----:B------:R-:W-:Y:S01]  /*4c30*/  ISETP.GE.U32.AND P6, PT, R3, 0x7fffff9b, PT ;  /* 0x7fffff9b0300780c */ /* 0x000fe20003fc6070 */
[--C-:B------:R-:W-:Y:S01]  /*4c40*/  IMAD.WIDE R242, R153, 0x4, R142.reuse ;  /* 0x0000000499f27825 */ /* 0x100fe200078e028e */
[----:B------:R-:W-:Y:S01]  /*4c50*/  ISETP.GE.U32.AND P1, PT, R0, 0x7fffff9c, PT ;  /* 0x7fffff9c0000780c */ /* 0x000fe20003f26070 */
[----:B------:R2:W-:Y:S01]  /*4c60*/  STL.64 [R1+0x68], R146 ;  /* 0x0000689201007387 */ /* 0x0005e20000100a00 */
[----:B------:R-:W-:Y:S01]  /*4c70*/  SHF.L.U32 R3, R244, 0x2, RZ ;  /* 0x00000002f4037819 */ /* 0x000fe200000006ff */
[----:B------:R-:W-:Y:S02]  /*4c80*/  IMAD.WIDE R150, R13, 0x4, R142 ;  /* 0x000000040d967825 */ /* 0x000fe400078e028e */
[----:B------:R3:W-:Y:S02]  /*4c90*/  STL.64 [R1+0x60], R144 ;  /* 0x0000609001007387 */ /* 0x0007e40000100a00 */
[----:B------:R-:W-:-:S02]  /*4ca0*/  VIADD R0, R2, 0xffffffd9 ;  /* 0xffffffd902007836 */ /* 0x000fc40000000000 */
[----:B-1----:R-:W-:Y:S01]  /*4cb0*/  IMAD.WIDE R148, R13, 0x4, R4 ;  /* 0x000000040d947825 */ /* 0x002fe200078e0204 */
[----:B------:R1:W-:Y:S03]  /*4cc0*/  LDGSTS.E [R246+0x800c], desc[UR16][R150.64], !P3 ;  /* 0x0800c00096f67fae */ /* 0x0003e6000d921850 */
[C---:B--2---:R-:W-:Y:S01]  /*4cd0*/  IMAD.WIDE R146, R3.reuse, 0x4, R142 ;  /* 0x0000000403927825 */ /* 0x044fe200078e028e */
[----:B------:R2:W-:Y:S01]  /*4ce0*/  LDGSTS.E [R246+0xc00c], desc[UR16][R148.64], !P3 ;  /* 0x0c00c00094f67fae */ /* 0x0005e2000d921850 */
[----:B------:R-:W-:Y:S02]  /*4cf0*/  ISETP.GE.U32.AND P3, PT, R0, 0x7fffff9a, PT ;  /* 0x7fffff9a0000780c */ /* 0x000fe40003f66070 */
[----:B---3--:R-:W-:Y:S01]  /*4d00*/  IMAD.WIDE R144, R3, 0x4, R4 ;  /* 0x0000000403907825 */ /* 0x008fe200078e0204 */
[----:B------:R1:W-:Y:S03]  /*4d10*/  STL.64 [R1+0x58], R150 ;  /* 0x0000589601007387 */ /* 0x0003e60000100a00 */
[----:B------:R-:W-:Y:S01]  /*4d20*/  IMAD R3, R244, 0x5, RZ ;  /* 0x00000005f4037824 */ /* 0x000fe200078e02ff */
[----:B------:R2:W-:Y:S01]  /*4d30*/  STL.64 [R1+0x50], R148 ;  /* 0x0000509401007387 */ /* 0x0005e20000100a00 */
[----:B------:R-:W-:-:S02]  /*4d40*/  VIADD R0, R2, 0xffffffd8 ;  /* 0xffffffd802007836 */ /* 0x000fc40000000000 */
[----:B------:R-:W-:Y:S01]  /*4d50*/  IMAD R13, R244, 0x6, RZ ;  /* 0x00000006f40d7824 */ /* 0x000fe200078e02ff */
[----:B------:R3:W-:Y:S01]  /*4d60*/  LDGSTS.E [R247], desc[UR16][R146.64], !P5 ;  /* 0x0000000092f77fae */ /* 0x0007e2000e921850 */
[----:B------:R-:W-:-:S03]  /*4d70*/  IMAD.WIDE R152, R153, 0x4, R4 ;  /* 0x0000000499987825 */ /* 0x000fc600078e0204 */
[----:B------:R4:W-:Y:S01]  /*4d80*/  LDGSTS.E [R247+0x4000], desc[UR16][R144.64], !P5 ;  /* 0x0400000090f77fae */ /* 0x0009e2000e921850 */
[C---:B-1----:R-:W-:Y:S01]  /*4d90*/  IMAD.WIDE R150, R3.reuse, 0x4, R142 ;  /* 0x0000000403967825 */ /* 0x042fe200078e028e */
[----:B------:R-:W-:Y:S02]  /*4da0*/  ISETP.GE.U32.AND P5, PT, R0, 0x7fffff99, PT ;  /* 0x7fffff990000780c */ /* 0x000fe40003fa6070 */
[----:B------:R3:W-:Y:S01]  /*4db0*/  STL.64 [R1+0x228], R146 ;  /* 0x0002289201007387 */ /* 0x0007e20000100a00 */
[----:B--2---:R-:W-:Y:S01]  /*4dc0*/  IMAD.WIDE R148, R3, 0x4, R4 ;  /* 0x0000000403947825 */ /* 0x004fe200078e0204 */
[----:B------:R-:W-:Y:S02]  /*4dd0*/  IADD3 R0, R2, -0x9, RZ ;  /* 0xfffffff702007810 */ /* 0x000fe40007ffe0ff */
[----:B------:R4:W-:Y:S01]  /*4de0*/  STL.64 [R1+0x220], R144 ;  /* 0x0002209001007387 */ /* 0x0009e20000100a00 */
[----:B------:R-:W-:Y:S02]  /*4df0*/  IMAD R3, R244, 0x7, RZ ;  /* 0x00000007f4037824 */ /* 0x000fe400078e02ff */
[C---:B------:R-:W-:Y:S01]  /*4e00*/  IMAD.WIDE R166, R163.reuse, 0x4, R142 ;  /* 0x00000004a3a67825 */ /* 0x040fe200078e028e */
[----:B------:R1:W-:Y:S03]  /*4e10*/  LDGSTS.E [R247+0x4], desc[UR16][R150.64], !P4 ;  /* 0x0000400096f77fae */ /* 0x0003e6000e121850 */
[----:B------:R-:W-:Y:S01]  /*4e20*/  IMAD.WIDE R162, R163, 0x4, R4 ;  /* 0x00000004a3a27825 */ /* 0x000fe200078e0204 */
[----:B------:R-:W-:Y:S01]  /*4e30*/  LDGSTS.E [R247+0x4004], desc[UR16][R148.64], !P4 ;  /* 0x0400400094f77fae */ /* 0x000fe2000e121850 */
[----:B------:R-:W-:-:S02]  /*4e40*/  ISETP.GE.U32.AND P4, PT, R0, 0x7fffffb8, PT ;  /* 0x7fffffb80000780c */ /* 0x000fc40003f86070 */
[C---:B---3--:R-:W-:Y:S01]  /*4e50*/  IMAD.WIDE R146, R13.reuse, 0x4, R142 ;  /* 0x000000040d927825 */ /* 0x048fe200078e028e */
[----:B------:R1:W-:Y:S03]  /*4e60*/  STL.64 [R1+0x218], R150 ;  /* 0x0002189601007387 */ /* 0x0003e60000100a00 */
[----:B----4-:R-:W-:Y:S01]  /*4e70*/  IMAD.WIDE R144, R13, 0x4, R4 ;  /* 0x000000040d907825 */ /* 0x010fe200078e0204 */
[----:B------:R-:W-:Y:S03]  /*4e80*/  STL.64 [R1+0x210], R148 ;  /* 0x0002109401007387 */ /* 0x000fe60000100a00 */
[----:B------:R-:W-:Y:S01]  /*4e90*/  VIADD R0, R2, 0xfffffff6 ;  /* 0xfffffff602007836 */ /* 0x000fe20000000000 */
[----:B------:R2:W-:Y:S01]  /*4ea0*/  STL.64 [R1+0x208], R146 ;  /* 0x0002089201007387 */ /* 0x0005e20000100a00 */
[----:B------:R-:W-:-:S02]  /*4eb0*/  IMAD R13, R244, 0xa, RZ ;  /* 0x0000000af40d7824 */ /* 0x000fc400078e02ff */
[--C-:B------:R-:W-:Y:S01]  /*4ec0*/  IMAD.WIDE R240, R165, 0x4, R142.reuse ;  /* 0x00000004a5f07825 */ /* 0x100fe200078e028e */
[----:B------:R2:W-:Y:S03]  /*4ed0*/  LDGSTS.E [R247+0x8], desc[UR16][R146.64], !P0 ;  /* 0x0000800092f77fae */ /* 0x0005e6000c121850 */
[----:B-1----:R-:W-:Y:S01]  /*4ee0*/  IMAD.WIDE R150, R3, 0x4, R142 ;  /* 0x0000000403967825 */ /* 0x002fe200078e028e */
[----:B------:R1:W-:Y:S03]  /*4ef0*/  STL.64 [R1+0x200], R144 ;  /* 0x0002009001007387 */ /* 0x0003e60000100a00 */
[----:B------:R-:W-:Y:S01]  /*4f00*/  IMAD.WIDE R164, R165, 0x4, R4 ;  /* 0x00000004a5a47825 */ /* 0x000fe200078e0204 */
[----:B------:R1:W-:Y:S01]  /*4f10*/  LDGSTS.E [R247+0x4008], desc[UR16][R144.64], !P0 ;  /* 0x0400800090f77fae */ /* 0x0003e2000c121850 */
[----:B------:R-:W-:-:S02]  /*4f20*/  ISETP.GE.U32.AND P0, PT, R0, 0x7fffffb7, PT ;  /* 0x7fffffb70000780c */ /* 0x000fc40003f06070 */
[----:B------:R-:W-:Y:S01]  /*4f30*/  VIADD R0, R2, 0xfffffff5 ;  /* 0xfffffff502007836 */ /* 0x000fe20000000000 */
[----:B------:R-:W-:Y:S01]  /*4f40*/  STL.64 [R1+0x1f8], R150 ;  /* 0x0001f89601007387 */ /* 0x000fe20000100a00 */
[----:B--2---:R-:W-:-:S03]  /*4f50*/  IMAD.WIDE R146, R3, 0x4, R4 ;  /* 0x0000000403927825 */ /* 0x004fc600078e0204 */
[----:B------:R-:W-:Y:S01]  /*4f60*/  LDGSTS.E [R247+0xc], desc[UR16][R150.64], !P2 ;  /* 0x0000c00096f77fae */ /* 0x000fe2000d121850 */
[----:B------:R-:W-:Y:S02]  /*4f70*/  VIADD R3, R2, 0xffffffd6 ;  /* 0xffffffd602037836 */ /* 0x000fe40000000000 */
[----:B------:R-:W-:Y:S01]  /*4f80*/  IMAD.WIDE R184, R168, 0x4, R142 ;  /* 0x00000004a8b87825 */ /* 0x000fe200078e028e */
[----:B------:R2:W-:Y:S03]  /*4f90*/  STL.64 [R1+0x1f0], R146 ;  /* 0x0001f09201007387 */ /* 0x0005e60000100a00 */
[----:B-1----:R-:W-:Y:S01]  /*4fa0*/  IMAD R145, R244, 0x24, RZ ;  /* 0x00000024f4917824 */ /* 0x002fe200078e02ff */
[----:B------:R2:W-:Y:S01]  /*4fb0*/  LDGSTS.E [R247+0x400c], desc[UR16][R146.64], !P2 ;  /* 0x0400c00092f77fae */ /* 0x0005e2000d121850 */
[----:B------:R-:W-:Y:S01]  /*4fc0*/  ISETP.GE.U32.AND P2, PT, R0, 0x7fffffb6, PT ;  /* 0x7fffffb60000780c */ /* 0x000fe20003f46070 */
[----:B------:R-:W-:-:S02]  /*4fd0*/  VIADD R0, R2, 0xfffffff4 ;  /* 0xfffffff402007836 */ /* 0x000fc40000000000 */
[----:B------:R-:W-:-:S04]  /*4fe0*/  IMAD.WIDE R148, R145, 0x4, R142 ;  /* 0x0000000491947825 */ /* 0x000fc800078e028e */
[--C-:B------:R-:W-:Y:S01]  /*4ff0*/  IMAD.WIDE R144, R145, 0x4, R4.reuse ;  /* 0x0000000491907825 */ /* 0x100fe200078e0204 */
[----:B------:R1:W-:Y:S03]  /*5000*/  STL.64 [R1+0x48], R148 ;  /* 0x0000489401007387 */ /* 0x0003e60000100a00 */
[C---:B--2---:R-:W-:Y:S01]  /*5010*/  IMAD R147, R244.reuse, 0x25, RZ ;  /* 0x00000025f4937824 */ /* 0x044fe200078e02ff */
[----:B------:R1:W-:Y:S01]  /*5020*/  LDGSTS.E [R247+0x8000], desc[UR16][R148.64], !P1 ;  /* 0x0800000094f77fae */ /* 0x0003e2000c921850 */
[----:B------:R-:W-:Y:S02]  /*5030*/  IMAD R151, R244, 0x26, RZ ;  /* 0x00000026f4977824 */ /* 0x000fe400078e02ff */
[----:B------:R-:W-:Y:S01]  /*5040*/  IMAD.WIDE R168, R168, 0x4, R4 ;  /* 0x00000004a8a87825 */ /* 0x000fe200078e0204 */
[----:B------:R2:W-:Y:S01]  /*5050*/  LDGSTS.E [R247+0xc000], desc[UR16][R144.64], !P1 ;  /* 0x0c00000090f77fae */ /* 0x0005e2000c921850 */
[----:B------:R-:W-:-:S02]  /*5060*/  ISETP.GE.U32.AND P1, PT, R0, 0x7fffffb5, PT ;  /* 0x7fffffb50000780c */ /* 0x000fc40003f26070 */
[C---:B------:R-:W-:Y:S01]  /*5070*/  IMAD.WIDE R154, R151.reuse, 0x4, R142 ;  /* 0x00000004979a7825 */ /* 0x040fe200078e028e */
[----:B------:R-:W-:Y:S01]  /*5080*/  IADD3 R0, R2, -0x29, RZ ;  /* 0xffffffd702007810 */ /* 0x000fe20007ffe0ff */
[----:B------:R2:W-:Y:S02]  /*5090*/  STL.64 [R1+0x798], R144 ;  /* 0x0007989001007387 */ /* 0x0005e40000100a00 */
[----:B------:R-:W-:-:S04]  /*50a0*/  IMAD.WIDE R150, R151, 0x4, R4 ;  /* 0x0000000497967825 */ /* 0x000fc800078e0204 */
[----:B-1----:R-:W-:-:S04]  /*50b0*/  IMAD.WIDE R148, R147, 0x4, R142 ;  /* 0x0000000493947825 */ /* 0x002fc800078e028e */
[--C-:B------:R-:W-:Y:S01]  /*50c0*/  IMAD.WIDE R146, R147, 0x4, R4.reuse ;  /* 0x0000000493927825 */ /* 0x100fe200078e0204 */
[----:B------:R1:W-:Y:S03]  /*50d0*/  LDGSTS.E [R247+0x8004], desc[UR16][R148.64], !P6 ;  /* 0x0800400094f77fae */ /* 0x0003e6000f121850 */
[----:B--2---:R-:W-:Y:S01]  /*50e0*/  IMAD.WIDE R144, R13, 0x4, R4 ;  /* 0x000000040d907825 */ /* 0x004fe200078e0204 */
[----:B------:R2:W-:Y:S01]  /*50f0*/  LDGSTS.E [R247+0xc004], desc[UR16][R146.64], !P6 ;  /* 0x0c00400092f77fae */ /* 0x0005e2000f121850 */
[----:B------:R-:W-:Y:S02]  /*5100*/  ISETP.GE.U32.AND P6, PT, R0, 0x7fffff98, PT ;  /* 0x7fffff980000780c */ /* 0x000fe40003fc6070 */
[----:B------:R-:W-:Y:S01]  /*5110*/  VIADD R0, R2, 0xffffffd5 ;  /* 0xffffffd502007836 */ /* 0x000fe20000000000 */
[----:B------:R3:W-:Y:S01]  /*5120*/  LDGSTS.E [R247+0x8008], desc[UR16][R154.64], !P3 ;  /* 0x080080009af77fae */ /* 0x0007e2000d921850 */
[----:B------:R-:W-:-:S03]  /*5130*/  IMAD.WIDE R174, R172, 0x4, R142 ;  /* 0x00000004acae7825 */ /* 0x000fc600078e028e */
[----:B------:R4:W-:Y:S01]  /*5140*/  LDGSTS.E [R247+0xc008], desc[UR16][R150.64], !P3 ;  /* 0x0c00800096f77fae */ /* 0x0009e2000d921850 */
[----:B------:R-:W-:Y:S01]  /*5150*/  ISETP.GE.U32.AND P3, PT, R3, 0x7fffff97, PT ;  /* 0x7fffff970300780c */ /* 0x000fe20003f66070 */
[----:B------:R-:W-:Y:S02]  /*5160*/  IMAD.SHL.U32 R3, R244, 0x8, RZ ;  /* 0x00000008f4037824 */ /* 0x000fe400078e00ff */
[----:B------:R-:W-:Y:S01]  /*5170*/  LDGSTS.E [R247+0x800c], desc[UR16][R242.64], !P5 ;  /* 0x0800c000f2f77fae */ /* 0x000fe2000e921850 */
[----:B------:R-:W-:-:S03]  /*5180*/  IMAD.WIDE R172, R172, 0x4, R4 ;  /* 0x00000004acac7825 */ /* 0x000fc600078e0204 */
[----:B------:R-:W-:Y:S01]  /*5190*/  LDGSTS.E [R247+0xc00c], desc[UR16][R152.64], !P5 ;  /* 0x0c00c00098f77fae */ /* 0x000fe2000e921850 */
[C---:B------:R-:W-:Y:S01]  /*51a0*/  IMAD.WIDE R158, R3.reuse, 0x4, R142 ;  /* 0x00000004039e7825 */ /* 0x040fe200078e028e */
[----:B------:R-:W-:Y:S02]  /*51b0*/  ISETP.GE.U32.AND P5, PT, R0, 0x7fffff96, PT ;  /* 0x7fffff960000780c */ /* 0x000fe40003fa6070 */
[----:B------:R1:W-:Y:S01]  /*51c0*/  STL.64 [R1+0x7a0], R148 ;  /* 0x0007a09401007387 */ /* 0x0003e20000100a00 */
[----:B------:R-:W-:-:S03]  /*51d0*/  IMAD.WIDE R156, R3, 0x4, R4 ;  /* 0x00000004039c7825 */ /* 0x000fc600078e0204 */
[----:B------:R2:W-:Y:S01]  /*51e0*/  STL.64 [R1+0x7a8], R146 ;  /* 0x0007a89201007387 */ /* 0x0005e20000100a00 */
[----:B------:R-:W-:Y:S02]  /*51f0*/  VIADD R0, R2, 0xffffffd4 ;  /* 0xffffffd402007836 */ /* 0x000fe40000000000 */
[----:B------:R-:W-:Y:S01]  /*5200*/  IMAD R3, R244, 0x9, RZ ;  /* 0x00000009f4037824 */ /* 0x000fe200078e02ff */
[----:B------:R3:W-:Y:S01]  /*5210*/  STL.64 [R1+0x7b0], R154 ;  /* 0x0007b09a01007387 */ /* 0x0007e20000100a00 */
[----:B------:R-:W-:-:S03]  /*5220*/  IMAD.WIDE R180, R176, 0x4, R142 ;  /* 0x00000004b0b47825 */ /* 0x000fc600078e028e */
[----:B------:R4:W-:Y:S01]  /*5230*/  STL.64 [R1+0x7b8], R150 ;  /* 0x0007b89601007387 */ /* 0x0009e20000100a00 */
[----:B-1----:R-:W-:-:S03]  /*5240*/  IMAD.WIDE R148, R3, 0x4, R4 ;  /* 0x0000000403947825 */ /* 0x002fc600078e0204 */
[----:B------:R1:W-:Y:S01]  /*5250*/  LDGSTS.E [R248], desc[UR16][R158.64], !P4 ;  /* 0x000000009ef87fae */ /* 0x0003e2000e121850 */
[----:B--2---:R-:W-:-:S03]  /*5260*/  IMAD.WIDE R146, R13, 0x4, R142 ;  /* 0x000000040d927825 */ /* 0x004fc600078e028e */
[----:B------:R2:W-:Y:S01]  /*5270*/  LDGSTS.E [R248+0x4000], desc[UR16][R156.64], !P4 ;  /* 0x040000009cf87fae */ /* 0x0005e2000e121850 */
[----:B------:R-:W-:Y:S01]  /*5280*/  ISETP.GE.U32.AND P4, PT, R0, 0x7fffff95, PT ;  /* 0x7fffff950000780c */ /* 0x000fe20003f86070 */
[----:B------:R-:W-:Y:S01]  /*5290*/  VIADD R0, R2, 0xfffffff3 ;  /* 0xfffffff302007836 */ /* 0x000fe20000000000 */
[----:B---3--:R-:W-:Y:S01]  /*52a0*/  MOV R154, R222 ;  /* 0x000000de009a7202 */ /* 0x008fe20000000f00 */
[----:B----4-:R-:W-:Y:S01]  /*52b0*/  IMAD.WIDE R150, R3, 0x4, R142 ;  /* 0x0000000403967825 */ /* 0x010fe200078e028e */
[----:B------:R-:W-:Y:S03]  /*52c0*/  STL.64 [R1+0x7c0], R242 ;  /* 0x0007c0f201007387 */ /* 0x000fe60000100a00 */
[C---:B------:R-:W-:Y:S01]  /*52d0*/  IMAD R3, R244.reuse, 0xb, RZ ;  /* 0x0000000bf4037824 */ /* 0x040fe200078e02ff */
[----:B------:R1:W-:Y:S01]  /*52e0*/  STL.64 [R1+0x1e8], R158 ;  /* 0x0001e89e01007387 */ /* 0x0003e20000100a00 */
[----:B------:R-:W-:-:S02]  /*52f0*/  IMAD R13, R244, 0xd, RZ ;  /* 0x0000000df40d7824 */ /* 0x000fc400078e02ff */
[----:B------:R-:W-:Y:S01]  /*5300*/  IMAD.WIDE R176, R176, 0x4, R4 ;  /* 0x00000004b0b07825 */ /* 0x000fe200078e0204 */
[----:B------:R3:W-:Y:S03]  /*5310*/  LDGSTS.E [R248+0x4], desc[UR16][R150.64], !P0 ;  /* 0x0000400096f87fae */ /* 0x0007e6000c121850 */
[C---:B------:R-:W-:Y:S01]  /*5320*/  IMAD.WIDE R238, R178.reuse, 0x4, R142 ;  /* 0x00000004b2ee7825 */ /* 0x040fe200078e028e */
[----:B------:R2:W-:Y:S03]  /*5330*/  STL.64 [R1+0x1e0], R156 ;  /* 0x0001e09c01007387 */ /* 0x0005e60000100a00 */
[----:B------:R-:W-:Y:S01]  /*5340*/  IMAD.WIDE R178, R178, 0x4, R4 ;  /* 0x00000004b2b27825 */ /* 0x000fe200078e0204 */
[----:B------:R-:W-:Y:S01]  /*5350*/  LDGSTS.E [R248+0x4004], desc[UR16][R148.64], !P0 ;  /* 0x0400400094f87fae */ /* 0x000fe2000c121850 */
[----:B------:R-:W-:-:S02]  /*5360*/  ISETP.GE.U32.AND P0, PT, R0, 0x7fffffb4, PT ;  /* 0x7fffffb40000780c */ /* 0x000fc40003f06070 */
[----:B------:R-:W-:Y:S01]  /*5370*/  VIADD R0, R2, 0xfffffff2 ;  /* 0xfffffff202007836 */ /* 0x000fe20000000000 */
[----:B------:R-:W-:Y:S01]  /*5380*/  STL.64 [R1+0x7c8], R152 ;  /* 0x0007c89801007387 */ /* 0x000fe20000100a00 */
[----:B-1----:R-:W-:Y:S02]  /*5390*/  IMAD R159, R244, 0x29, RZ ;  /* 0x00000029f49f7824 */ /* 0x002fe400078e02ff */
[--C-:B------:R-:W-:Y:S01]  /*53a0*/  IMAD.WIDE R198, R182, 0x4, R142.reuse ;  /* 0x00000004b6c67825 */ /* 0x100fe200078e028e */
[----:B------:R3:W-:Y:S03]  /*53b0*/  STL.64 [R1+0x1d8], R150 ;  /* 0x0001d89601007387 */ /* 0x0007e60000100a00 */
[----:B--2---:R-:W-:Y:S01]  /*53c0*/  IMAD R157, R244, 0x28, RZ ;  /* 0x00000028f49d7824 */ /* 0x004fe200078e02ff */
[----:B------:R-:W-:Y:S01]  /*53d0*/  STL.64 [R1+0x1d0], R148 ;  /* 0x0001d09401007387 */ /* 0x000fe20000100a00 */
[----:B------:R-:W-:-:S03]  /*53e0*/  IMAD.WIDE R160, R159, 0x4, R142 ;  /* 0x000000049fa07825 */ /* 0x000fc600078e028e */
[----:B------:R1:W-:Y:S01]  /*53f0*/  STL.64 [R1+0x1c8], R146 ;  /* 0x0001c89201007387 */ /* 0x0003e20000100a00 */
[----:B------:R-:W-:-:S03]  /*5400*/  IMAD.WIDE R170, R157, 0x4, R142 ;  /* 0x000000049daa7825 */ /* 0x000fc600078e028e */
[----:B------:R1:W-:Y:S01]  /*5410*/  LDGSTS.E [R248+0x8], desc[UR16][R146.64], !P2 ;  /* 0x0000800092f87fae */ /* 0x0003e2000d121850 */
[----:B------:R-:W-:-:S03]  /*5420*/  IMAD.WIDE R156, R157, 0x4, R4 ;  /* 0x000000049d9c7825 */ /* 0x000fc600078e0204 */
[----:B------:R2:W-:Y:S01]  /*5430*/  STL.64 [R1+0x1c0], R144 ;  /* 0x0001c09001007387 */ /* 0x0005e20000100a00 */
[----:B------:R-:W-:-:S03]  /*5440*/  IMAD.WIDE R158, R159, 0x4, R4 ;  /* 0x000000049f9e7825 */ /* 0x000fc600078e0204 */
[----:B------:R2:W-:Y:S01]  /*5450*/  LDGSTS.E [R248+0x4008], desc[UR16][R144.64], !P2 ;  /* 0x0400800090f87fae */ /* 0x0005e2000d121850 */
[----:B------:R-:W-:Y:S01]  /*5460*/  ISETP.GE.U32.AND P2, PT, R0, 0x7fffffb3, PT ;  /* 0x7fffffb30000780c */ /* 0x000fe20003f46070 */
[----:B---3--:R-:W-:Y:S01]  /*5470*/  IMAD.WIDE R150, R13, 0x4, R142 ;  /* 0x000000040d967825 */ /* 0x008fe200078e028e */
[----:B------:R-:W-:-:S03]  /*5480*/  IADD3 R0, R2, -0xf, RZ ;  /* 0xfffffff102007810 */ /* 0x000fc60007ffe0ff */
[----:B-1----:R-:W-:-:S04]  /*5490*/  IMAD.WIDE R146, R3, 0x4, R142 ;  /* 0x0000000403927825 */ /* 0x002fc800078e028e */
[--C-:B------:R-:W-:Y:S01]  /*54a0*/  IMAD.WIDE R148, R13, 0x4, R4.reuse ;  /* 0x000000040d947825 */ /* 0x100fe200078e0204 */
[----:B------:R1:W-:Y:S01]  /*54b0*/  LDGSTS.E [R248+0xc], desc[UR16][R146.64], !P1 ;  /* 0x0000c00092f87fae */ /* 0x0003e2000c921850 */
[----:B------:R-:W3:Y:S02]  /*54c0*/  LDC R13, c[0x0][0x230] ;  /* 0x00008c00ff0d7b82 */ /* 0x000ee40000000800 */
[----:B--2---:R-:W-:Y:S01]  /*54d0*/  IMAD.WIDE R144, R3, 0x4, R4 ;  /* 0x0000000403907825 */ /* 0x004fe200078e0204 */
[----:B------:R1:W-:Y:S03]  /*54e0*/  STL.64 [R1+0x1b8], R146 ;  /* 0x0001b89201007387 */ /* 0x0003e60000100a00 */
[----:B------:R-:W-:Y:S01]  /*54f0*/  VIADD R3, R2, 0xffffffd2 ;  /* 0xffffffd202037836 */ /* 0x000fe20000000000 */
[----:B------:R2:W-:Y:S01]  /*5500*/  LDGSTS.E [R248+0x400c], desc[UR16][R144.64], !P1 ;  /* 0x0400c00090f87fae */ /* 0x0005e2000c921850 */
[----:B------:R-:W-:Y:S01]  /*5510*/  ISETP.GE.U32.AND P1, PT, R0, 0x7fffffb2, PT ;  /* 0x7fffffb20000780c */ /* 0x000fe20003f26070 */
[----:B------:R-:W-:-:S02]  /*5520*/  VIADD R0, R2, 0xfffffff0 ;  /* 0xfffffff002007836 */ /* 0x000fc40000000000 */
[----:B------:R4:W-:Y:S01]  /*5530*/  LDGSTS.E [R248+0x8000], desc[UR16][R170.64], !P6 ;  /* 0x08000000aaf87fae */ /* 0x0009e2000f121850 */
[----:B------:R-:W-:-:S03]  /*5540*/  IMAD.WIDE R182, R182, 0x4, R4 ;  /* 0x00000004b6b67825 */ /* 0x000fc600078e0204 */
[----:B------:R-:W-:Y:S01]  /*5550*/  LDGSTS.E [R248+0xc000], desc[UR16][R156.64], !P6 ;  /* 0x0c0000009cf87fae */ /* 0x000fe2000f121850 */
[----:B------:R-:W-:Y:S01]  /*5560*/  ISETP.GE.U32.AND P6, PT, R0, 0x7fffffb1, PT ;  /* 0x7fffffb10000780c */ /* 0x000fe20003fc6070 */
[----:B------:R-:W-:Y:S02]  /*5570*/  VIADD R0, R2, 0xffffffd3 ;  /* 0xffffffd302007836 */ /* 0x000fe40000000000 */
[----:B------:R4:W-:Y:S01]  /*5580*/  LDGSTS.E [R248+0x8004], desc[UR16][R160.64], !P3 ;  /* 0x08004000a0f87fae */ /* 0x0009e2000d921850 */
[----:B------:R-:W-:-:S03]  /*5590*/  IMAD.WIDE R188, R186, 0x4, R142 ;  /* 0x00000004babc7825 */ /* 0x000fc600078e028e */
[----:B------:R-:W-:Y:S01]  /*55a0*/  LDGSTS.E [R248+0xc004], desc[UR16][R158.64], !P3 ;  /* 0x0c0040009ef87fae */ /* 0x000fe2000d921850 */
[----:B------:R-:W-:Y:S01]  /*55b0*/  ISETP.GE.U32.AND P3, PT, R0, 0x7fffff94, PT ;  /* 0x7fffff940000780c */ /* 0x000fe20003f66070 */
[----:B------:R-:W-:Y:S01]  /*55c0*/  IMAD.WIDE R186, R186, 0x4, R4 ;  /* 0x00000004baba7825 */ /* 0x000fe200078e0204 */
[----:B------:R-:W-:Y:S01]  /*55d0*/  IADD3 R0, R2, -0x2f, RZ ;  /* 0xffffffd102007810 */ /* 0x000fe20007ffe0ff */
[----:B------:R-:W-:Y:S02]  /*55e0*/  LDGSTS.E [R248+0x8008], desc[UR16][R166.64], !P5 ;  /* 0x08008000a6f87fae */ /* 0x000fe4000e921850 */
[----:B------:R-:W-:Y:S02]  /*55f0*/  IMAD.WIDE R194, R190, 0x4, R142 ;  /* 0x00000004bec27825 */ /* 0x000fe400078e028e */
[----:B------:R-:W-:Y:S01]  /*5600*/  LDGSTS.E [R248+0xc008], desc[UR16][R162.64], !P5 ;  /* 0x0c008000a2f87fae */ /* 0x000fe2000e921850 */
[----:B------:R-:W-:Y:S01]  /*5610*/  ISETP.GE.U32.AND P5, PT, R3, 0x7fffff93, PT ;  /* 0x7fffff930300780c */ /* 0x000fe20003fa6070 */
[----:B------:R-:W-:-:S02]  /*5620*/  IMAD R3, R244, 0xc, RZ ;  /* 0x0000000cf4037824 */ /* 0x000fc400078e02ff */
[----:B------:R-:W-:Y:S01]  /*5630*/  LDGSTS.E [R248+0x800c], desc[UR16][R240.64], !P4 ;  /* 0x0800c000f0f87fae */ /* 0x000fe2000e121850 */
[----:B------:R-:W-:-:S03]  /*5640*/  IMAD.WIDE R190, R190, 0x4, R4 ;  /* 0x00000004bebe7825 */ /* 0x000fc600078e0204 */
[----:B------:R2:W-:Y:S01]  /*5650*/  STL.64 [R1+0x1b0], R144 ;  /* 0x0001b09001007387 */ /* 0x0005e20000100a00 */
[----:B-1----:R-:W-:-:S03]  /*5660*/  IMAD.WIDE R146, R3, 0x4, R142 ;  /* 0x0000000403927825 */ /* 0x002fc600078e028e */
[----:B------:R-:W-:Y:S01]  /*5670*/  LDGSTS.E [R248+0xc00c], desc[UR16][R164.64], !P4 ;  /* 0x0c00c000a4f87fae */ /* 0x000fe2000e121850 */
[----:B------:R-:W-:Y:S01]  /*5680*/  ISETP.GE.U32.AND P4, PT, R0, 0x7fffff92, PT ;  /* 0x7fffff920000780c */ /* 0x000fe20003f86070 */
[----:B------:R-:W-:Y:S02]  /*5690*/  VIADD R0, R2, 0xffffffd0 ;  /* 0xffffffd002007836 */ /* 0x000fe40000000000 */
[----:B------:R1:W-:Y:S01]  /*56a0*/  LDGSTS.E [R249], desc[UR16][R146.64], !P0 ;  /* 0x0000000092f97fae */ /* 0x0003e2000c121850 */
[----:B------:R-:W-:-:S03]  /*56b0*/  IMAD.WIDE R236, R192, 0x4, R142 ;  /* 0x00000004c0ec7825 */ /* 0x000fc600078e028e */
[----:B------:R4:W-:Y:S01]  /*56c0*/  STL.64 [R1+0x770], R170 ;  /* 0x000770aa01007387 */ /* 0x0009e20000100a00 */
[----:B--2---:R-:W-:-:S03]  /*56d0*/  IMAD.WIDE R144, R3, 0x4, R4 ;  /* 0x0000000403907825 */ /* 0x004fc600078e0204 */
[----:B------:R-:W-:Y:S01]  /*56e0*/  STL.64 [R1+0x778], R156 ;  /* 0x0007789c01007387 */ /* 0x000fe20000100a00 */
[----:B------:R-:W-:Y:S02]  /*56f0*/  IMAD R3, R244, 0xe, RZ ;  /* 0x0000000ef4037824 */ /* 0x000fe400078e02ff */
[----:B------:R-:W-:Y:S01]  /*5700*/  IMAD.WIDE R192, R192, 0x4, R4 ;  /* 0x00000004c0c07825 */ /* 0x000fe200078e0204 */
[----:B------:R2:W-:Y:S01]  /*5710*/  LDGSTS.E [R249+0x4000], desc[UR16][R144.64], !P0 ;  /* 0x0400000090f97fae */ /* 0x0005e2000c121850 */
[----:B------:R-:W-:Y:S02]  /*5720*/  ISETP.GE.U32.AND P0, PT, R0, 0x7fffff91, PT ;  /* 0x7fffff910000780c */ /* 0x000fe40003f06070 */
[----:B------:R-:W-:Y:S01]  /*5730*/  VIADD R0, R2, 0xffffffef ;  /* 0xffffffef02007836 */ /* 0x000fe20000000000 */
[----:B------:R3:W-:Y:S01]  /*5740*/  STL.64 [R1+0x780], R160 ;  /* 0x000780a001007387 */ /* 0x0007e20000100a00 */
[----:B------:R-:W-:Y:S01]  /*5750*/  IMAD.WIDE R234, R196, 0x4, R142 ;  /* 0x00000004c4ea7825 */ /* 0x000fe200078e028e */
[----:B----4-:R-:W-:-:S02]  /*5760*/  MOV R170, R226 ;  /* 0x000000e200aa7202 */ /* 0x010fc40000000f00 */
[----:B------:R-:W-:Y:S01]  /*5770*/  STL.64 [R1+0x788], R158 ;  /* 0x0007889e01007387 */ /* 0x000fe20000100a00 */
[----:B------:R-:W-:-:S03]  /*5780*/  IMAD.WIDE R196, R196, 0x4, R4 ;  /* 0x00000004c4c47825 */ /* 0x000fc600078e0204 */
[----:B------:R-:W-:Y:S01]  /*5790*/  STL.64 [R1+0x790], R166 ;  /* 0x000790a601007387 */ /* 0x000fe20000100a00 */
[----:B------:R-:W-:-:S03]  /*57a0*/  IMAD.WIDE R202, R200, 0x4, R142 ;  /* 0x00000004c8ca7825 */ /* 0x000fc600078e028e */
[----:B------:R1:W-:Y:S01]  /*57b0*/  STL.64 [R1+0x1a8], R146 ;  /* 0x0001a89201007387 */ /* 0x0003e20000100a00 */
[----:B------:R-:W-:Y:S01]  /*57c0*/  IMAD.WIDE R200, R200, 0x4, R4 ;  /* 0x00000004c8c87825 */ /* 0x000fe200078e0204 */
[----:B---3--:R-:W3:Y:S02]  /*57d0*/  LDC R160, c[0x0][0x230] ;  /* 0x00008c00ffa07b82 */ /* 0x008ee40000000800 */
[----:B------:R-:W-:Y:S01]  /*57e0*/  LDGSTS.E [R249+0x4], desc[UR16][R150.64], !P2 ;  /* 0x0000400096f97fae */ /* 0x000fe2000d121850 */
[----:B------:R-:W-:-:S03]  /*57f0*/  IMAD.WIDE R232, R204, 0x4, R142 ;  /* 0x00000004cce87825 */ /* 0x000fc600078e028e */
[----:B------:R2:W-:Y:S01]  /*5800*/  STL.64 [R1+0x1a0], R144 ;  /* 0x0001a09001007387 */ /* 0x0005e20000100a00 */
[----:B------:R-:W-:-:S03]  /*5810*/  IMAD.WIDE R204, R204, 0x4, R4 ;  /* 0x00000004cccc7825 */ /* 0x000fc600078e0204 */
[----:B------:R-:W-:Y:S01]  /*5820*/  LDGSTS.E [R249+0x4004], desc[UR16][R148.64], !P2 ;  /* 0x0400400094f97fae */ /* 0x000fe2000d121850 */
[C-C-:B-1----:R-:W-:Y:S01]  /*5830*/  IMAD.WIDE R146, R3.reuse, 0x4, R142.reuse ;  /* 0x0000000403927825 */ /* 0x142fe200078e028e */
[----:B------:R-:W-:Y:S02]  /*5840*/  ISETP.GE.U32.AND P2, PT, R0, 0x7fffffb0, PT ;  /* 0x7fffffb00000780c */ /* 0x000fe40003f46070 */
[----:B------:R-:W-:Y:S01]  /*5850*/  STL.64 [R1+0x198], R150 ;  /* 0x0001989601007387 */ /* 0x000fe20000100a00 */
[----:B------:R-:W-:Y:S02]  /*5860*/  IMAD R0, R244, 0xf, RZ ;  /* 0x0000000ff4007824 */ /* 0x000fe400078e02ff */
[----:B------:R-:W-:Y:S01]  /*5870*/  IMAD.WIDE R206, R208, 0x4, R142 ;  /* 0x00000004d0ce7825 */ /* 0x000fe200078e028e */
[----:B------:R-:W-:Y:S03]  /*5880*/  STL.64 [R1+0x190], R148 ;  /* 0x0001909401007387 */ /* 0x000fe60000100a00 */
[----:B--2---:R-:W-:Y:S01]  /*5890*/  IMAD.WIDE R144, R3, 0x4, R4 ;  /* 0x0000000403907825 */ /* 0x004fe200078e0204 */
[----:B------:R1:W-:Y:S01]  /*58a0*/  STL.64 [R1+0x188], R146 ;  /* 0x0001889201007387 */ /* 0x0003e20000100a00 */
[----:B------:R-:W-:-:S02]  /*58b0*/  IADD3 R3, R2, -0x12, RZ ;  /* 0xffffffee02037810 */ /* 0x000fc40007ffe0ff */
[----:B------:R-:W-:Y:S01]  /*58c0*/  IMAD.WIDE R208, R208, 0x4, R4 ;  /* 0x00000004d0d07825 */ /* 0x000fe200078e0204 */
[----:B------:R1:W-:Y:S03]  /*58d0*/  LDGSTS.E [R249+0x8], desc[UR16][R146.64], !P1 ;  /* 0x0000800092f97fae */ /* 0x0003e6000c921850 */
[----:B------:R-:W-:Y:S01]  /*58e0*/  IMAD.WIDE R210, R218, 0x4, R142 ;  /* 0x00000004dad27825 */ /* 0x000fe200078e028e */
[----:B------:R2:W-:Y:S03]  /*58f0*/  STL.64 [R1+0x180], R144 ;  /* 0x0001809001007387 */ /* 0x0005e60000100a00 */
[----:B------:R-:W-:Y:S01]  /*5900*/  IMAD R222, R244, 0x3a, RZ ;  /* 0x0000003af4de7824 */ /* 0x000fe200078e02ff */
[----:B------:R2:W-:Y:S01]  /*5910*/  LDGSTS.E [R249+0x4008], desc[UR16][R144.64], !P1 ;  /* 0x0400800090f97fae */ /* 0x0005e2000c921850 */
[----:B------:R-:W-:Y:S01]  /*5920*/  ISETP.GE.U32.AND P1, PT, R3, 0x7fffffaf, PT ;  /* 0x7fffffaf0300780c */ /* 0x000fe20003f26070 */
[----:B------:R-:W-:-:S02]  /*5930*/  VIADD R3, R2, 0xffffffcf ;  /* 0xffffffcf02037836 */ /* 0x000fc40000000000 */
[----:B-1----:R-:W-:-:S04]  /*5940*/  IMAD.WIDE R146, R0, 0x4, R142 ;  /* 0x0000000400927825 */ /* 0x002fc800078e028e */
[--C-:B------:R-:W-:Y:S01]  /*5950*/  IMAD.WIDE R218, R218, 0x4, R4.reuse ;  /* 0x00000004dada7825 */ /* 0x100fe200078e0204 */
[----:B------:R1:W-:Y:S03]  /*5960*/  LDGSTS.E [R249+0xc], desc[UR16][R146.64], !P6 ;  /* 0x0000c00092f97fae */ /* 0x0003e6000f121850 */
[----:B--2---:R-:W-:Y:S01]  /*5970*/  IMAD.WIDE R144, R0, 0x4, R4 ;  /* 0x0000000400907825 */ /* 0x004fe200078e0204 */
[----:B------:R1:W-:Y:S03]  /*5980*/  STL.64 [R1+0x178], R146 ;  /* 0x0001789201007387 */ /* 0x0003e60000100a00 */
[----:B------:R-:W-:Y:S01]  /*5990*/  VIADD R0, R2, 0xffffffed ;  /* 0xffffffed02007836 */ /* 0x000fe20000000000 */
[----:B------:R2:W-:Y:S01]  /*59a0*/  LDGSTS.E [R249+0x400c], desc[UR16][R144.64], !P6 ;  /* 0x0400c00090f97fae */ /* 0x0005e2000f121850 */
[----:B------:R-:W-:-:S02]  /*59b0*/  IMAD.MOV.U32 R242, RZ, RZ, R214 ;  /* 0x000000fffff27224 */ /* 0x000fc400078e00d6 */
[----:B------:R-:W-:Y:S01]  /*59c0*/  IMAD.MOV.U32 R243, RZ, RZ, R215 ;  /* 0x000000fffff37224 */ /* 0x000fe200078e00d7 */
[----:B------:R-:W-:Y:S01]  /*59d0*/  ISETP.GE.U32.AND P6, PT, R0, 0x7fffffae, PT ;  /* 0x7fffffae0000780c */ /* 0x000fe20003fc6070 */
[----:B------:R-:W-:Y:S01]  /*59e0*/  VIADD R0, R2, 0xffffffec ;  /* 0xffffffec02007836 */ /* 0x000fe20000000000 */
[----:B------:R-:W-:Y:S01]  /*59f0*/  LDGSTS.E [R249+0x8000], desc[UR16][R184.64], !P3 ;  /* 0x08000000b8f97fae */ /* 0x000fe2000d921850 */
[----:B------:R-:W-:Y:S02]  /*5a00*/  IMAD.MOV.U32 R155, RZ, RZ, R223 ;  /* 0x000000ffff9b7224 */ /* 0x000fe400078e00df */
[----:B------:R-:W-:Y:S01]  /*5a10*/  IMAD.WIDE R214, R222, 0x4, R142 ;  /* 0x00000004ded67825 */ /* 0x000fe200078e028e */
[----:B------:R-:W-:Y:S01]  /*5a20*/  LDGSTS.E [R249+0xc000], desc[UR16][R168.64], !P3 ;  /* 0x0c000000a8f97fae */ /* 0x000fe2000d921850 */
[----:B------:R-:W-:Y:S02]  /*5a30*/  ISETP.GE.U32.AND P3, PT, R0, 0x7fffffad, PT ;  /* 0x7fffffad0000780c */ /* 0x000fe40003f66070 */
[----:B------:R-:W-:Y:S01]  /*5a40*/  IADD3 R0, R2, -0x32, RZ ;  /* 0xffffffce02007810 */ /* 0x000fe20007ffe0ff */
[----:B------:R-:W-:Y:S01]  /*5a50*/  LDGSTS.E [R249+0x8004], desc[UR16][R174.64], !P5 ;  /* 0x08004000aef97fae */ /* 0x000fe2000e921850 */
[----:B------:R-:W-:-:S03]  /*5a60*/  IMAD.WIDE R222, R222, 0x4, R4 ;  /* 0x00000004dede7825 */ /* 0x000fc600078e0204 */
[----:B------:R-:W-:Y:S01]  /*5a70*/  LDGSTS.E [R249+0xc004], desc[UR16][R172.64], !P5 ;  /* 0x0c004000acf97fae */ /* 0x000fe2000e921850 */
[----:B------:R-:W-:Y:S01]  /*5a80*/  ISETP.GE.U32.AND P5, PT, R3, 0x7fffff90, PT ;  /* 0x7fffff900300780c */ /* 0x000fe20003fa6070 */
[----:B------:R-:W-:Y:S02]  /*5a90*/  VIADD R3, R2, 0xffffffcd ;  /* 0xffffffcd02037836 */ /* 0x000fe40000000000 */
[----:B------:R-:W-:Y:S01]  /*5aa0*/  LDGSTS.E [R249+0x8008], desc[UR16][R180.64], !P4 ;  /* 0x08008000b4f97fae */ /* 0x000fe2000e121850 */
[----:B------:R-:W-:Y:S02]  /*5ab0*/  IMAD R226, R244, 0x1c, RZ ;  /* 0x0000001cf4e27824 */ /* 0x000fe400078e02ff */
[----:B------:R-:W-:Y:S01]  /*5ac0*/  IMAD.MOV.U32 R152, RZ, RZ, R228 ;  /* 0x000000ffff987224 */ /* 0x000fe200078e00e4 */
[----:B------:R-:W-:Y:S01]  /*5ad0*/  LDGSTS.E [R249+0xc008], desc[UR16][R176.64], !P4 ;  /* 0x0c008000b0f97fae */ /* 0x000fe2000e121850 */
[----:B------:R-:W-:Y:S01]  /*5ae0*/  ISETP.GE.U32.AND P4, PT, R0, 0x7fffff8f, PT ;  /* 0x7fffff8f0000780c */ /* 0x000fe20003f86070 */
[----:B------:R-:W-:-:S02]  /*5af0*/  IMAD.SHL.U32 R0, R244, 0x10, RZ ;  /* 0x00000010f4007824 */ /* 0x000fc400078e00ff */
[----:B------:R2:W-:Y:S01]  /*5b00*/  STL.64 [R1+0x170], R144 ;  /* 0x0001709001007387 */ /* 0x0005e20000100a00 */
[----:B------:R-:W-:Y:S02]  /*5b10*/  IMAD R228, R244, 0x1d, RZ ;  /* 0x0000001df4e47824 */ /* 0x000fe400078e02ff */
[----:B-1----:R-:W-:Y:S01]  /*5b20*/  IMAD.WIDE R146, R0, 0x4, R142 ;  /* 0x0000000400927825 */ /* 0x002fe200078e028e */
[----:B------:R-:W-:Y:S03]  /*5b30*/  LDGSTS.E [R249+0x800c], desc[UR16][R238.64], !P0 ;  /* 0x0800c000eef97fae */ /* 0x000fe6000c121850 */
[----:B------:R-:W-:Y:S01]  /*5b40*/  IMAD.MOV.U32 R171, RZ, RZ, R227 ;  /* 0x000000ffffab7224 */ /* 0x000fe200078e00e3 */
[----:B------:R-:W-:Y:S01]  /*5b50*/  LDGSTS.E [R249+0xc00c], desc[UR16][R178.64], !P0 ;  /* 0x0c00c000b2f97fae */ /* 0x000fe2000c121850 */
[----:B------:R-:W-:Y:S01]  /*5b60*/  ISETP.GE.U32.AND P0, PT, R3, 0x7fffff8e, PT ;  /* 0x7fffff8e0300780c */ /* 0x000fe20003f06070 */
[----:B------:R-:W-:Y:S01]  /*5b70*/  IMAD.WIDE R156, R226, 0x4, R142 ;  /* 0x00000004e29c7825 */ /* 0x000fe200078e028e */
[----:B------:R-:W-:Y:S01]  /*5b80*/  IADD3 R3, R2, -0x34, RZ ;  /* 0xffffffcc02037810 */ /* 0x000fe20007ffe0ff */
[----:B------:R1:W-:Y:S02]  /*5b90*/  LDGSTS.E [R252], desc[UR16][R146.64], !P2 ;  /* 0x0000000092fc7fae */ /* 0x0003e4000d121850 */
[----:B--2---:R-:W-:-:S02]  /*5ba0*/  IMAD.WIDE R144, R0, 0x4, R4 ;  /* 0x0000000400907825 */ /* 0x004fc400078e0204 */
[----:B------:R-:W-:Y:S02]  /*5bb0*/  STL.64 [R1+0x768], R184 ;  /* 0x000768b801007387 */ /* 0x000fe40000100a00 */
[----:B------:R-:W-:Y:S02]  /*5bc0*/  IMAD R0, R244, 0x11, RZ ;  /* 0x00000011f4007824 */ /* 0x000fe400078e02ff */
[----:B------:R2:W-:Y:S01]  /*5bd0*/  LDGSTS.E [R252+0x4000], desc[UR16][R144.64], !P2 ;  /* 0x0400000090fc7fae */ /* 0x0005e2000d121850 */
[----:B------:R-:W-:Y:S01]  /*5be0*/  ISETP.GE.U32.AND P2, PT, R3, 0x7fffff8d, PT ;  /* 0x7fffff8d0300780c */ /* 0x000fe20003f46070 */
[C---:B------:R-:W-:Y:S02]  /*5bf0*/  IMAD.WIDE R150, R0.reuse, 0x4, R142 ;  /* 0x0000000400967825 */ /* 0x040fe400078e028e */
[----:B------:R1:W-:Y:S02]  /*5c00*/  STL.64 [R1+0x168], R146 ;  /* 0x0001689201007387 */ /* 0x0003e40000100a00 */
[----:B------:R-:W-:-:S02]  /*5c10*/  IMAD.WIDE R148, R0, 0x4, R4 ;  /* 0x0000000400947825 */ /* 0x000fc400078e0204 */
[----:B------:R-:W-:Y:S02]  /*5c20*/  LDGSTS.E [R252+0x4], desc[UR16][R150.64], !P1 ;  /* 0x0000400096fc7fae */ /* 0x000fe4000c921850 */
[----:B------:R-:W-:Y:S02]  /*5c30*/  IMAD R3, R244, 0x12, RZ ;  /* 0x00000012f4037824 */ /* 0x000fe400078e02ff */
[----:B------:R-:W-:Y:S01]  /*5c40*/  VIADD R0, R2, 0xffffffeb ;  /* 0xffffffeb02007836 */ /* 0x000fe20000000000 */
[----:B------:R2:W-:Y:S01]  /*5c50*/  STL.64 [R1+0x160], R144 ;  /* 0x0001609001007387 */ /* 0x0005e20000100a00 */
[----:B------:R-:W-:-:S03]  /*5c60*/  IMAD.WIDE R226, R226, 0x4, R4 ;  /* 0x00000004e2e27825 */ /* 0x000fc600078e0204 */
[----:B------:R-:W-:Y:S01]  /*5c70*/  LDGSTS.E [R252+0x4004], desc[UR16][R148.64], !P1 ;  /* 0x0400400094fc7fae */ /* 0x000fe2000c921850 */
[C---:B-1----:R-:W-:Y:S01]  /*5c80*/  IMAD.WIDE R146, R3.reuse, 0x4, R142 ;  /* 0x0000000403927825 */ /* 0x042fe200078e028e */
[----:B------:R-:W-:Y:S02]  /*5c90*/  ISETP.GE.U32.AND P1, PT, R0, 0x7fffffac, PT ;  /* 0x7fffffac0000780c */ /* 0x000fe40003f26070 */
[----:B------:R-:W-:Y:S01]  /*5ca0*/  STL.64 [R1+0x158], R150 ;  /* 0x0001589601007387 */ /* 0x000fe20000100a00 */
[----:B------:R-:W-:Y:S02]  /*5cb0*/  IMAD R0, R244, 0x13, RZ ;  /* 0x00000013f4007824 */ /* 0x000fe400078e02ff */
[----:B------:R-:W-:Y:S01]  /*5cc0*/  IMAD.MOV.U32 R153, RZ, RZ, R229 ;  /* 0x000000ffff997224 */ /* 0x000fe200078e00e5 */
[----:B------:R-:W-:Y:S01]  /*5cd0*/  STL.64 [R1+0x150], R148 ;  /* 0x0001509401007387 */ /* 0x000fe20000100a00 */
[----:B--2---:R-:W-:-:S03]  /*5ce0*/  IMAD.WIDE R144, R3, 0x4, R4 ;  /* 0x0000000403907825 */ /* 0x004fc600078e0204 */
[----:B------:R1:W-:Y:S01]  /*5cf0*/  STL.64 [R1+0x148], R146 ;  /* 0x0001489201007387 */ /* 0x0003e20000100a00 */
[----:B------:R-:W-:Y:S02]  /*5d00*/  VIADD R3, R2, 0xffffffea ;  /* 0xffffffea02037836 */ /* 0x000fe40000000000 */
[C---:B------:R-:W-:Y:S01]  /*5d10*/  IMAD.WIDE R230, R228.reuse, 0x4, R142 ;  /* 0x00000004e4e67825 */ /* 0x040fe200078e028e */
[----:B------:R1:W-:Y:S03]  /*5d20*/  LDGSTS.E [R252+0x8], desc[UR16][R146.64], !P6 ;  /* 0x0000800092fc7fae */ /* 0x0003e6000f121850 */
[----:B------:R-:W-:Y:S01]  /*5d30*/  IMAD.WIDE R228, R228, 0x4, R4 ;  /* 0x00000004e4e47825 */ /* 0x000fe200078e0204 */
[----:B------:R2:W-:Y:S03]  /*5d40*/  STL.64 [R1+0x140], R144 ;  /* 0x0001409001007387 */ /* 0x0005e60000100a00 */
[----:B------:R-:W-:Y:S01]  /*5d50*/  IMAD.MOV.U32 R161, RZ, RZ, R153 ;  /* 0x000000ffffa17224 */ /* 0x000fe200078e0099 */
[----:B------:R2:W-:Y:S01]  /*5d60*/  LDGSTS.E [R252+0x4008], desc[UR16][R144.64], !P6 ;  /* 0x0400800090fc7fae */ /* 0x0005e2000f121850 */
[----:B------:R-:W-:Y:S01]  /*5d70*/  ISETP.GE.U32.AND P6, PT, R3, 0x7fffffab, PT ;  /* 0x7fffffab0300780c */ /* 0x000fe20003fc6070 */
[----:B------:R-:W-:-:S02]  /*5d80*/  VIADD R3, R2, 0xffffffcb ;  /* 0xffffffcb02037836 */ /* 0x000fc40000000000 */
[----:B-1----:R-:W-:-:S05]  /*5d90*/  IMAD.WIDE R146, R0, 0x4, R142 ;  /* 0x0000000400927825 */ /* 0x002fca00078e028e */
[----:B------:R1:W-:Y:S01]  /*5da0*/  LDGSTS.E [R252+0xc], desc[UR16][R146.64], !P3 ;  /* 0x0000c00092fc7fae */ /* 0x0003e2000d921850 */
[----:B--2---:R-:W-:-:S03]  /*5db0*/  IMAD.WIDE R144, R0, 0x4, R4 ;  /* 0x0000000400907825 */ /* 0x004fc600078e0204 */
[----:B------:R1:W-:Y:S01]  /*5dc0*/  STL.64 [R1+0x138], R146 ;  /* 0x0001389201007387 */ /* 0x0003e20000100a00 */
[----:B------:R-:W-:-:S03]  /*5dd0*/  VIADD R0, R2, 0xffffffe9 ;  /* 0xffffffe902007836 */ /* 0x000fc60000000000 */
[----:B------:R2:W-:Y:S02]  /*5de0*/  LDGSTS.E [R252+0x400c], desc[UR16][R144.64], !P3 ;  /* 0x0400c00090fc7fae */ /* 0x0005e4000d921850 */
[----:B------:R-:W-:Y:S02]  /*5df0*/  ISETP.GE.U32.AND P3, PT, R0, 0x7fffffaa, PT ;  /* 0x7fffffaa0000780c */ /* 0x000fe40003f66070 */
[----:B------:R-:W-:Y:S01]  /*5e00*/  LDGSTS.E [R252+0x8000], desc[UR16][R198.64], !P5 ;  /* 0x08000000c6fc7fae */ /* 0x000fe2000e921850 */
[----:B------:R-:W-:-:S03]  /*5e10*/  IADD3 R0, R2, -0x18, RZ ;  /* 0xffffffe802007810 */ /* 0x000fc60007ffe0ff */
[----:B------:R-:W-:Y:S01]  /*5e20*/  LDGSTS.E [R252+0xc000], desc[UR16][R182.64], !P5 ;  /* 0x0c000000b6fc7fae */ /* 0x000fe2000e921850 */
[----:B------:R-:W-:Y:S01]  /*5e30*/  ISETP.GE.U32.AND P5, PT, R0, 0x7fffffa9, PT ;  /* 0x7fffffa90000780c */ /* 0x000fe20003fa6070 */
[C---:B------:R-:W-:Y:S02]  /*5e40*/  VIADD R0, R2.reuse, 0xffffffca ;  /* 0xffffffca02007836 */ /* 0x040fe40000000000 */
[----:B------:R-:W-:Y:S04]  /*5e50*/  LDGSTS.E [R252+0x8004], desc[UR16][R188.64], !P4 ;  /* 0x08004000bcfc7fae */ /* 0x000fe8000e121850 */
[----:B------:R-:W-:Y:S01]  /*5e60*/  LDGSTS.E [R252+0xc004], desc[UR16][R186.64], !P4 ;  /* 0x0c004000bafc7fae */ /* 0x000fe2000e121850 */
[----:B------:R-:W-:Y:S01]  /*5e70*/  ISETP.GE.U32.AND P4, PT, R3, 0x7fffff8c, PT ;  /* 0x7fffff8c0300780c */ /* 0x000fe20003f86070 */
[----:B------:R-:W-:-:S02]  /*5e80*/  VIADD R3, R2, 0xffffffc9 ;  /* 0xffffffc902037836 */ /* 0x000fc40000000000 */
[----:B------:R-:W-:Y:S04]  /*5e90*/  LDGSTS.E [R252+0x8008], desc[UR16][R194.64], !P0 ;  /* 0x08008000c2fc7fae */ /* 0x000fe8000c121850 */
[----:B------:R-:W-:Y:S01]  /*5ea0*/  LDGSTS.E [R252+0xc008], desc[UR16][R190.64], !P0 ;  /* 0x0c008000befc7fae */ /* 0x000fe2000c121850 */
[----:B------:R-:W-:Y:S01]  /*5eb0*/  ISETP.GE.U32.AND P0, PT, R0, 0x7fffff8b, PT ;  /* 0x7fffff8b0000780c */ /* 0x000fe20003f06070 */
[----:B------:R-:W-:Y:S02]  /*5ec0*/  IMAD R0, R244, 0x14, RZ ;  /* 0x00000014f4007824 */ /* 0x000fe400078e02ff */
[----:B------:R-:W-:Y:S02]  /*5ed0*/  LDGSTS.E [R252+0x800c], desc[UR16][R236.64], !P2 ;  /* 0x0800c000ecfc7fae */ /* 0x000fe4000d121850 */
[----:B-1----:R-:W-:-:S02]  /*5ee0*/  IMAD.WIDE R146, R0, 0x4, R142 ;  /* 0x0000000400927825 */ /* 0x002fc400078e028e */
[----:B------:R2:W-:Y:S04]  /*5ef0*/  STL.64 [R1+0x130], R144 ;  /* 0x0001309001007387 */ /* 0x0005e80000100a00 */
[----:B------:R-:W-:Y:S01]  /*5f00*/  LDGSTS.E [R252+0xc00c], desc[UR16][R192.64], !P2 ;  /* 0x0c00c000c0fc7fae */ /* 0x000fe2000d121850 */
[----:B------:R-:W-:Y:S01]  /*5f10*/  ISETP.GE.U32.AND P2, PT, R3, 0x7fffff8a, PT ;  /* 0x7fffff8a0300780c */ /* 0x000fe20003f46070 */
[----:B------:R-:W-:Y:S02]  /*5f20*/  VIADD R3, R2, 0xffffffc8 ;  /* 0xffffffc802037836 */ /* 0x000fe40000000000 */
[----:B------:R1:W-:Y:S01]  /*5f30*/  LDGSTS.E [R250], desc[UR16][R146.64], !P1 ;  /* 0x0000000092fa7fae */ /* 0x0003e2000c921850 */
[----:B--2---:R-:W-:-:S03]  /*5f40*/  IMAD.WIDE R144, R0, 0x4, R4 ;  /* 0x0000000400907825 */ /* 0x004fc600078e0204 */
[----:B------:R1:W-:Y:S01]  /*5f50*/  STL.64 [R1+0x128], R146 ;  /* 0x0001289201007387 */ /* 0x0003e20000100a00 */
[----:B------:R-:W-:-:S03]  /*5f60*/  IMAD R0, R244, 0x15, RZ ;  /* 0x00000015f4007824 */ /* 0x000fc600078e02ff */
[----:B------:R2:W-:Y:S01]  /*5f70*/  LDGSTS.E [R250+0x4000], desc[UR16][R144.64], !P1 ;  /* 0x0400000090fa7fae */ /* 0x0005e2000c921850 */
[----:B------:R-:W-:Y:S01]  /*5f80*/  ISETP.GE.U32.AND P1, PT, R3, 0x7fffff89, PT ;  /* 0x7fffff890300780c */ /* 0x000fe20003f26070 */
[----:B------:R-:W-:Y:S02]  /*5f90*/  IMAD R3, R244, 0x16, RZ ;  /* 0x00000016f4037824 */ /* 0x000fe400078e02ff */
[C---:B------:R-:W-:Y:S01]  /*5fa0*/  IMAD.WIDE R150, R0.reuse, 0x4, R142 ;  /* 0x0000000400967825 */ /* 0x040fe200078e028e */
[----:B------:R2:W-:Y:S03]  /*5fb0*/  STL.64 [R1+0x120], R144 ;  /* 0x0001209001007387 */ /* 0x0005e60000100a00 */
[----:B------:R-:W-:Y:S01]  /*5fc0*/  IMAD.WIDE R148, R0, 0x4, R4 ;  /* 0x0000000400947825 */ /* 0x000fe200078e0204 */
[----:B------:R-:W-:Y:S03]  /*5fd0*/  LDGSTS.E [R250+0x4], desc[UR16][R150.64], !P6 ;  /* 0x0000400096fa7fae */ /* 0x000fe6000f121850 */
[----:B------:R-:W-:Y:S01]  /*5fe0*/  VIADD R0, R2, 0xffffffe7 ;  /* 0xffffffe702007836 */ /* 0x000fe20000000000 */
[----:B------:R-:W-:Y:S01]  /*5ff0*/  LDGSTS.E [R250+0x4004], desc[UR16][R148.64], !P6 ;  /* 0x0400400094fa7fae */ /* 0x000fe2000f121850 */
[----:B-1----:R-:W-:-:S03]  /*6000*/  IMAD.WIDE R146, R3, 0x4, R142 ;  /* 0x0000000403927825 */ /* 0x002fc600078e028e */
[----:B------:R-:W-:Y:S01]  /*6010*/  ISETP.GE.U32.AND P6, PT, R0, 0x7fffffa8, PT ;  /* 0x7fffffa80000780c */ /* 0x000fe20003fc6070 */
[----:B--2---:R-:W-:Y:S01]  /*6020*/  IMAD.WIDE R144, R3, 0x4, R4 ;  /* 0x0000000403907825 */ /* 0x004fe200078e0204 */
[----:B------:R-:W-:Y:S03]  /*6030*/  STL.64 [R1+0x118], R150 ;  /* 0x0001189601007387 */ /* 0x000fe60000100a00 */
[----:B------:R-:W-:Y:S01]  /*6040*/  IMAD R0, R244, 0x17, RZ ;  /* 0x00000017f4007824 */ /* 0x000fe200078e02ff */
[----:B------:R-:W-:Y:S01]  /*6050*/  STL.64 [R1+0x110], R148 ;  /* 0x0001109401007387 */ /* 0x000fe20000100a00 */
[----:B------:R-:W-:-:S03]  /*6060*/  VIADD R3, R2, 0xffffffe6 ;  /* 0xffffffe602037836 */ /* 0x000fc60000000000 */
[----:B------:R1:W-:Y:S04]  /*6070*/  STL.64 [R1+0x108], R146 ;  /* 0x0001089201007387 */ /* 0x0003e80000100a00 */
[----:B------:R1:W-:Y:S04]  /*6080*/  LDGSTS.E [R250+0x8], desc[UR16][R146.64], !P3 ;  /* 0x0000800092fa7fae */ /* 0x0003e8000d921850 */
[----:B------:R2:W-:Y:S04]  /*6090*/  STL.64 [R1+0x100], R144 ;  /* 0x0001009001007387 */ /* 0x0005e80000100a00 */
[----:B------:R2:W-:Y:S01]  /*60a0*/  LDGSTS.E [R250+0x4008], desc[UR16][R144.64], !P3 ;  /* 0x0400800090fa7fae */ /* 0x0005e2000d921850 */
[----:B------:R-:W-:Y:S01]  /*60b0*/  ISETP.GE.U32.AND P3, PT, R3, 0x7fffffa7, PT ;  /* 0x7fffffa70300780c */ /* 0x000fe20003f66070 */
[----:B------:R-:W-:-:S02]  /*60c0*/  VIADD R3, R2, 0xffffffc7 ;  /* 0xffffffc702037836 */ /* 0x000fc40000000000 */
[----:B-1----:R-:W-:-:S05]  /*60d0*/  IMAD.WIDE R146, R0, 0x4, R142 ;  /* 0x0000000400927825 */ /* 0x002fca00078e028e */
[----:B------:R1:W-:Y:S01]  /*60e0*/  LDGSTS.E [R250+0xc], desc[UR16][R146.64], !P5 ;  /* 0x0000c00092fa7fae */ /* 0x0003e2000e921850 */
[----:B--2---:R-:W-:Y:S01]  /*60f0*/  IMAD.WIDE R144, R0, 0x4, R4 ;  /* 0x0000000400907825 */ /* 0x004fe200078e0204 */
[----:B------:R-:W-:Y:S02]  /*6100*/  IADD3 R0, R2, -0x1b, RZ ;  /* 0xffffffe502007810 */ /* 0x000fe40007ffe0ff */
[----:B------:R1:W-:Y:S04]  /*6110*/  STL.64 [R1+0xf8], R146 ;  /* 0x0000f89201007387 */ /* 0x0003e80000100a00 */
[----:B------:R2:W-:Y:S01]  /*6120*/  LDGSTS.E [R250+0x400c], desc[UR16][R144.64], !P5 ;  /* 0x0400c00090fa7fae */ /* 0x0005e2000e921850 */
[----:B------:R-:W-:Y:S01]  /*6130*/  ISETP.GE.U32.AND P5, PT, R0, 0x7fffffa6, PT ;  /* 0x7fffffa60000780c */ /* 0x000fe20003fa6070 */
[----:B------:R-:W-:-:S02]  /*6140*/  VIADD R0, R2, 0xffffffe4 ;  /* 0xffffffe402007836 */ /* 0x000fc40000000000 */
[----:B------:R-:W-:Y:S04]  /*6150*/  LDGSTS.E [R250+0x8000], desc[UR16][R234.64], !P4 ;  /* 0x08000000eafa7fae */ /* 0x000fe8000e121850 */
[----:B------:R-:W-:Y:S01]  /*6160*/  LDGSTS.E [R250+0xc000], desc[UR16][R196.64], !P4 ;  /* 0x0c000000c4fa7fae */ /* 0x000fe2000e121850 */
[----:B------:R-:W-:Y:S01]  /*6170*/  ISETP.GE.U32.AND P4, PT, R0, 0x7fffffa5, PT ;  /* 0x7fffffa50000780c */ /* 0x000fe20003f86070 */
[----:B------:R-:W-:Y:S02]  /*6180*/  VIADD R0, R2, 0xffffffc6 ;  /* 0xffffffc602007836 */ /* 0x000fe40000000000 */
[----:B------:R-:W-:Y:S04]  /*6190*/  LDGSTS.E [R250+0x8004], desc[UR16][R202.64], !P0 ;  /* 0x08004000cafa7fae */ /* 0x000fe8000c121850 */
[----:B------:R-:W-:Y:S01]  /*61a0*/  LDGSTS.E [R250+0xc004], desc[UR16][R200.64], !P0 ;  /* 0x0c004000c8fa7fae */ /* 0x000fe2000c121850 */
[----:B------:R-:W-:-:S02]  /*61b0*/  ISETP.GE.U32.AND P0, PT, R3, 0x7fffff88, PT ;  /* 0x7fffff880300780c */ /* 0x000fc40003f06070 */
[----:B------:R-:W-:Y:S01]  /*61c0*/  IADD3 R3, R2, -0x3b, RZ ;  /* 0xffffffc502037810 */ /* 0x000fe20007ffe0ff */
        /* <DEDUP_REMOVED lines=20> */
[----:B------:R4:W-:Y:S03]  /*6310*/  LDGSTS.E [R251+0x4], desc[UR16][R150.64], !P3 ;  /* 0x0000400096fb7fae */ /* 0x0009e6000d921850 */
[----:B------:R-:W-:Y:S01]  /*6320*/  VIADD R0, R2, 0xffffffe3 ;  /* 0xffffffe302007836 */ /* 0x000fe20000000000 */
[----:B------:R3:W-:Y:S01]  /*6330*/  LDGSTS.E [R251+0x4004], desc[UR16][R148.64], !P3 ;  /* 0x0400400094fb7fae */ /* 0x0007e2000d921850 */
[----:B-1----:R-:W-:-:S03]  /*6340*/  IMAD.WIDE R146, R3, 0x4, R142 ;  /* 0x0000000403927825 */ /* 0x002fc600078e028e */
[----:B------:R-:W-:Y:S01]  /*6350*/  ISETP.GE.U32.AND P3, PT, R0, 0x7fffffa4, PT ;  /* 0x7fffffa40000780c */ /* 0x000fe20003f66070 */
[----:B------:R-:W-:Y:S01]  /*6360*/  IMAD R0, R244, 0x1b, RZ ;  /* 0x0000001bf4007824 */ /* 0x000fe200078e02ff */
[----:B------:R4:W-:Y:S01]  /*6370*/  STL.64 [R1+0xd8], R150 ;  /* 0x0000d89601007387 */ /* 0x0009e20000100a00 */
[----:B--2---:R-:W-:Y:S01]  /*6380*/  IMAD.WIDE R144, R3, 0x4, R4 ;  /* 0x0000000403907825 */ /* 0x004fe200078e0204 */
[----:B------:R-:W-:Y:S02]  /*6390*/  IADD3 R3, R2, -0x1e, RZ ;  /* 0xffffffe202037810 */ /* 0x000fe40007ffe0ff */
[----:B------:R3:W-:Y:S04]  /*63a0*/  STL.64 [R1+0xd0], R148 ;  /* 0x0000d09401007387 */ /* 0x0007e80000100a00 */
[----:B------:R1:W-:Y:S04]  /*63b0*/  STL.64 [R1+0xc8], R146 ;  /* 0x0000c89201007387 */ /* 0x0003e80000100a00 */
[----:B------:R1:W-:Y:S01]  /*63c0*/  LDGSTS.E [R251+0x8], desc[UR16][R146.64], !P5 ;  /* 0x0000800092fb7fae */ /* 0x0003e2000e921850 */
[----:B----4-:R-:W-:-:S02]  /*63d0*/  IMAD.MOV.U32 R150, RZ, RZ, R224 ;  /* 0x000000ffff967224 */ /* 0x010fc400078e00e0 */
[----:B------:R-:W-:Y:S01]  /*63e0*/  IMAD R224, R244, 0x3b, RZ ;  /* 0x0000003bf4e07824 */ /* 0x000fe200078e02ff */
[----:B------:R2:W-:Y:S01]  /*63f0*/  STL.64 [R1+0xc0], R144 ;  /* 0x0000c09001007387 */ /* 0x0005e20000100a00 */
[----:B---3--:R-:W-:Y:S01]  /*6400*/  MOV R148, R212 ;  /* 0x000000d400947202 */ /* 0x008fe20000000f00 */
[----:B------:R-:W-:Y:S02]  /*6410*/  IMAD.MOV.U32 R149, RZ, RZ, R213 ;  /* 0x000000ffff957224 */ /* 0x000fe400078e00d5 */
[----:B------:R2:W-:Y:S01]  /*6420*/  LDGSTS.E [R251+0x4008], desc[UR16][R144.64], !P5 ;  /* 0x0400800090fb7fae */ /* 0x0005e2000e921850 */
[----:B------:R-:W-:Y:S01]  /*6430*/  ISETP.GE.U32.AND P5, PT, R3, 0x7fffffa3, PT ;  /* 0x7fffffa30300780c */ /* 0x000fe20003fa6070 */
[----:B------:R-:W-:Y:S02]  /*6440*/  IMAD.MOV.U32 R151, RZ, RZ, R225 ;  /* 0x000000ffff977224 */ /* 0x000fe400078e00e1 */
[----:B-1----:R-:W-:-:S04]  /*6450*/  IMAD.WIDE R146, R0, 0x4, R142 ;  /* 0x0000000400927825 */ /* 0x002fc800078e028e */
[----:B------:R-:W-:Y:S01]  /*6460*/  VIADD R3, R2, 0xffffffc3 ;  /* 0xffffffc302037836 */ /* 0x000fe20000000000 */
[----:B------:R1:W-:Y:S01]  /*6470*/  STL.64 [R1+0xb8], R146 ;  /* 0x0000b89201007387 */ /* 0x0003e20000100a00 */
[----:B--2---:R-:W-:-:S03]  /*6480*/  IMAD.WIDE R144, R0, 0x4, R4 ;  /* 0x0000000400907825 */ /* 0x004fc600078e0204 */
[----:B------:R1:W-:Y:S01]  /*6490*/  LDGSTS.E [R251+0xc], desc[UR16][R146.64], !P4 ;  /* 0x0000c00092fb7fae */ /* 0x0003e2000e121850 */
[----:B------:R-:W-:-:S03]  /*64a0*/  VIADD R0, R2, 0xffffffe1 ;  /* 0xffffffe102007836 */ /* 0x000fc60000000000 */
[----:B------:R2:W-:Y:S02]  /*64b0*/  LDGSTS.E [R251+0x400c], desc[UR16][R144.64], !P4 ;  /* 0x0400c00090fb7fae */ /* 0x0005e4000e121850 */
[----:B------:R-:W-:Y:S01]  /*64c0*/  ISETP.GE.U32.AND P4, PT, R0, 0x7fffffa2, PT ;  /* 0x7fffffa20000780c */ /* 0x000fe20003f86070 */
[----:B------:R-:W-:Y:S01]  /*64d0*/  VIADD R0, R2, 0xffffffe0 ;  /* 0xffffffe002007836 */ /* 0x000fe20000000000 */
[----:B------:R2:W-:Y:S01]  /*64e0*/  STL.64 [R1+0xb0], R144 ;  /* 0x0000b09001007387 */ /* 0x0005e20000100a00 */
[----:B-1----:R-:W-:Y:S02]  /*64f0*/  IMAD.MOV.U32 R146, RZ, RZ, R220 ;  /* 0x000000ffff927224 */ /* 0x002fe400078e00dc */
[----:B------:R-:W-:Y:S01]  /*6500*/  IMAD R220, R244, 0x39, RZ ;  /* 0x00000039f4dc7824 */ /* 0x000fe200078e02ff */
[----:B------:R-:W-:Y:S01]  /*6510*/  LDGSTS.E [R251+0x8000], desc[UR16][R210.64], !P0 ;  /* 0x08000000d2fb7fae */ /* 0x000fe2000c121850 */
[----:B------:R-:W-:Y:S02]  /*6520*/  IMAD.MOV.U32 R147, RZ, RZ, R221 ;  /* 0x000000ffff937224 */ /* 0x000fe400078e00dd */
[----:B------:R-:W-:Y:S01]  /*6530*/  IMAD.WIDE R212, R220, 0x4, R142 ;  /* 0x00000004dcd47825 */ /* 0x000fe200078e028e */
[----:B------:R-:W-:Y:S01]  /*6540*/  LDGSTS.E [R251+0xc000], desc[UR16][R218.64], !P0 ;  /* 0x0c000000dafb7fae */ /* 0x000fe2000c121850 */
[----:B------:R-:W-:-:S02]  /*6550*/  ISETP.GE.U32.AND P0, PT, R0, 0x7fffffa1, PT ;  /* 0x7fffffa10000780c */ /* 0x000fc40003f06070 */
[----:B------:R-:W-:Y:S01]  /*6560*/  IMAD.WIDE R220, R220, 0x4, R4 ;  /* 0x00000004dcdc7825 */ /* 0x000fe200078e0204 */
[----:B--2---:R-:W-:Y:S01]  /*6570*/  MOV R144, R216 ;  /* 0x000000d800907202 */ /* 0x004fe20000000f00 */
[----:B------:R-:W-:Y:S01]  /*6580*/  LDGSTS.E [R251+0x8004], desc[UR16][R212.64], !P2 ;  /* 0x08004000d4fb7fae */ /* 0x000fe2000d121850 */
[----:B------:R-:W-:Y:S01]  /*6590*/  IADD3 R0, R2, -0x3e, RZ ;  /* 0xffffffc202007810 */ /* 0x000fe20007ffe0ff */
[----:B------:R-:W-:Y:S02]  /*65a0*/  IMAD.MOV.U32 R145, RZ, RZ, R217 ;  /* 0x000000ffff917224 */ /* 0x000fe400078e00d9 */
[C---:B------:R-:W-:Y:S01]  /*65b0*/  IMAD.WIDE R216, R224.reuse, 0x4, R142 ;  /* 0x00000004e0d87825 */ /* 0x040fe200078e028e */
[----:B------:R-:W-:Y:S01]  /*65c0*/  LDGSTS.E [R251+0xc004], desc[UR16][R220.64], !P2 ;  /* 0x0c004000dcfb7fae */ /* 0x000fe2000d121850 */
[----:B------:R-:W-:Y:S02]  /*65d0*/  ISETP.GE.U32.AND P2, PT, R3, 0x7fffff84, PT ;  /* 0x7fffff840300780c */ /* 0x000fe40003f46070 */
[----:B------:R-:W-:Y:S01]  /*65e0*/  IMAD.WIDE R224, R224, 0x4, R4 ;  /* 0x00000004e0e07825 */ /* 0x000fe200078e0204 */
[----:B------:R-:W-:Y:S03]  /*65f0*/  LDGSTS.E [R251+0x8008], desc[UR16][R214.64], !P1 ;  /* 0x08008000d6fb7fae */ /* 0x000fe6000c921850 */
[----:B------:R-:W-:Y:S01]  /*6600*/  VIADD R3, R2, 0xffffffc1 ;  /* 0xffffffc102037836 */ /* 0x000fe20000000000 */
[----:B------:R-:W-:Y:S01]  /*6610*/  LDGSTS.E [R251+0xc008], desc[UR16][R222.64], !P1 ;  /* 0x0c008000defb7fae */ /* 0x000fe2000c921850 */
[----:B------:R-:W-:Y:S01]  /*6620*/  ISETP.GE.U32.AND P1, PT, R0, 0x7fffff83, PT ;  /* 0x7fffff830000780c */ /* 0x000fe20003f26070 */
[----:B------:R-:W-:-:S02]  /*6630*/  VIADD R0, R2, 0xffffffc0 ;  /* 0xffffffc002007836 */ /* 0x000fc40000000000 */
[----:B------:R-:W-:Y:S04]  /*6640*/  LDGSTS.E [R251+0x800c], desc[UR16][R216.64], !P6 ;  /* 0x0800c000d8fb7fae */ /* 0x000fe8000f121850 */
[----:B------:R-:W-:Y:S01]  /*6650*/  LDGSTS.E [R251+0xc00c], desc[UR16][R224.64], !P6 ;  /* 0x0c00c000e0fb7fae */ /* 0x000fe2000f121850 */
[----:B------:R-:W-:-:S03]  /*6660*/  ISETP.GT.AND P6, PT, R10, 0x3f, PT ;  /* 0x0000003f0a00780c */ /* 0x000fc60003fc4270 */
[----:B------:R1:W-:Y:S01]  /*6670*/  LDGSTS.E [R15], desc[UR16][R156.64], !P3 ;  /* 0x000000009c0f7fae */ /* 0x0003e2000d921850 */
[----:B------:R-:W-:Y:S02]  /*6680*/  SEL R2, RZ, 0x4, !P6 ;  /* 0x00000004ff027807 */ /* 0x000fe40007000000 */
[C---:B------:R-:W-:Y:S01]  /*6690*/  ISETP.GE.AND P6, PT, R6.reuse, R0, PT ;  /* 0x000000000600720c */ /* 0x040fe20003fc6270 */
[----:B------:R-:W-:Y:S01]  /*66a0*/  LDGSTS.E [R15+0x4000], desc[UR16][R226.64], !P3 ;  /* 0x04000000e20f7fae */ /* 0x000fe2000d921850 */
[----:B------:R-:W-:Y:S02]  /*66b0*/  ISETP.GE.AND P3, PT, R6, UR4, PT ;  /* 0x0000000406007c0c */ /* 0x000fe4000bf66270 */
[----:B------:R-:W2:Y:S01]  /*66c0*/  LDC R6, c[0x0][0x230] ;  /* 0x00008c00ff067b82 */ /* 0x000ea20000000800 */
[----:B------:R-:W-:Y:S01]  /*66d0*/  LDGSTS.E [R15+0x4], desc[UR16][R230.64], !P5 ;  /* 0x00004000e60f7fae */ /* 0x000fe2000e921850 */
[----:B------:R-:W-:Y:S02]  /*66e0*/  SEL R2, R2, RZ, !P3 ;  /* 0x000000ff02027207 */ /* 0x000fe40005800000 */
[----:B------:R-:W-:Y:S01]  /*66f0*/  ISETP.GE.U32.AND P3, PT, R0, 0x7fffff81, PT ;  /* 0x7fffff810000780c */ /* 0x000fe20003f66070 */
[----:B------:R-:W-:Y:S01]  /*6700*/  LDGSTS.E [R15+0x4004], desc[UR16][R228.64], !P5 ;  /* 0x04004000e40f7fae */ /* 0x000fe2000e921850 */
[----:B------:R-:W-:Y:S01]  /*6710*/  ISETP.GE.U32.AND P5, PT, R3, 0x7fffff82, PT ;  /* 0x7fffff820300780c */ /* 0x000fe20003fa6070 */
[----:B------:R-:W-:Y:S01]  /*6720*/  IMAD R3, R244, 0x1e, RZ ;  /* 0x0000001ef4037824 */ /* 0x000fe200078e02ff */
[----:B------:R-:W-:Y:S01]  /*6730*/  SEL R0, RZ, 0x4, P6 ;  /* 0x00000004ff007807 */ /* 0x000fe20003000000 */
[----:B------:R1:W-:Y:S01]  /*6740*/  STL.64 [R1], R156 ;  /* 0x0000009c01007387 */ /* 0x0003e20000100a00 */
[----:B------:R-:W-:Y:S01]  /*6750*/  ISETP.GT.AND P6, PT, R10, 0x7f, PT ;  /* 0x0000007f0a00780c */ /* 0x000fe20003fc4270 */
[----:B------:R-:W-:-:S02]  /*6760*/  IMAD.WIDE R158, R3, 0x4, R142 ;  /* 0x00000004039e7825 */ /* 0x000fc400078e028e */
[----:B------:R3:W-:Y:S01]  /*6770*/  STL.64 [R1+0x760], R10 ;  /* 0x0007600a01007387 */ /* 0x0007e20000100a00 */
[----:B------:R-:W-:Y:S02]  /*6780*/  SEL R0, R0, RZ, P6 ;  /* 0x000000ff00007207 */ /* 0x000fe40003000000 */
[----:B------:R-:W-:Y:S01]  /*6790*/  ISETP.NE.U32.AND P6, PT, R2, RZ, PT ;  /* 0x000000ff0200720c */ /* 0x000fe20003fc5070 */
[----:B------:R4:W-:Y:S01]  /*67a0*/  STL.64 [R1+0xa8], R158 ;  /* 0x0000a89e01007387 */ /* 0x0009e20000100a00 */
[----:B------:R-:W-:Y:S02]  /*67b0*/  VIADD R2, R13, 0xffffffbf ;  /* 0xffffffbf0d027836 */ /* 0x000fe40000000000 */
[----:B------:R-:W2:Y:S01]  /*67c0*/  LDC R13, c[0x0][0x230] ;  /* 0x00008c00ff0d7b82 */ /* 0x000ea20000000800 */
[----:B-1----:R-:W-:Y:S01]  /*67d0*/  IMAD.WIDE R156, R3, 0x4, R4 ;  /* 0x00000004039c7825 */ /* 0x002fe200078e0204 */
[----:B------:R4:W-:Y:S03]  /*67e0*/  LDGSTS.E [R15+0x8], desc[UR16][R158.64], !P4 ;  /* 0x000080009e0f7fae */ /* 0x0009e6000e121850 */
[----:B------:R-:W-:Y:S01]  /*67f0*/  IMAD R3, R244, 0x1f, RZ ;  /* 0x0000001ff4037824 */ /* 0x000fe200078e02ff */
[----:B------:R1:W-:Y:S02]  /*6800*/  STL.64 [R1+0xa0], R156 ;  /* 0x0000a09c01007387 */ /* 0x0003e40000100a00 */
[----:B---3--:R-:W3:Y:S02]  /*6810*/  LDC R11, c[0x0][0x230] ;  /* 0x00008c00ff0b7b82 */ /* 0x008ee40000000800 */
[----:B------:R1:W-:Y:S01]  /*6820*/  LDGSTS.E [R15+0x4008], desc[UR16][R156.64], !P4 ;  /* 0x040080009c0f7fae */ /* 0x0003e2000e121850 */
[----:B------:R-:W-:Y:S01]  /*6830*/  ISETP.NE.U32.AND P4, PT, R0, RZ, PT ;  /* 0x000000ff0000720c */ /* 0x000fe20003f85070 */
[----:B------:R-:W-:-:S02]  /*6840*/  IMAD R0, R244, 0x3c, RZ ;  /* 0x0000003cf4007824 */ /* 0x000fc400078e02ff */
[C-C-:B----4-:R-:W-:Y:S02]  /*6850*/  IMAD.WIDE R158, R3.reuse, 0x4, R142.reuse ;  /* 0x00000004039e7825 */ /* 0x150fe400078e028e */
[----:B------:R-:W4:Y:S02]  /*6860*/  LDC R10, c[0x0][0x230] ;  /* 0x00008c00ff0a7b82 */ /* 0x000f240000000800 */
[C---:B------:R-:W-:Y:S01]  /*6870*/  IMAD.WIDE R184, R0.reuse, 0x4, R142 ;  /* 0x0000000400b87825 */ /* 0x040fe200078e028e */
[----:B------:R3:W-:Y:S03]  /*6880*/  LDGSTS.E [R15+0xc], desc[UR16][R158.64], !P0 ;  /* 0x0000c0009e0f7fae */ /* 0x0007e6000c121850 */
[--C-:B-1----:R-:W-:Y:S01]  /*6890*/  IMAD.WIDE R156, R3, 0x4, R4.reuse ;  /* 0x00000004039c7825 */ /* 0x102fe200078e0204 */
[----:B------:R1:W-:Y:S03]  /*68a0*/  STL.64 [R1+0x98], R158 ;  /* 0x0000989e01007387 */ /* 0x0003e60000100a00 */
[----:B------:R-:W-:Y:S01]  /*68b0*/  IMAD.WIDE R166, R0, 0x4, R4 ;  /* 0x0000000400a67825 */ /* 0x000fe200078e0204 */
[----:B------:R1:W-:Y:S01]  /*68c0*/  LDGSTS.E [R15+0x400c], desc[UR16][R156.64], !P0 ;  /* 0x0400c0009c0f7fae */ /* 0x0003e2000c121850 */
[----:B------:R-:W-:-:S02]  /*68d0*/  ISETP.GE.U32.AND P0, PT, R2, 0x7fffff80, PT ;  /* 0x7fffff800200780c */ /* 0x000fc40003f06070 */
[----:B------:R-:W-:Y:S01]  /*68e0*/  IMAD R2, R244, 0x3d, RZ ;  /* 0x0000003df4027824 */ /* 0x000fe200078e02ff */
[----:B------:R1:W-:Y:S01]  /*68f0*/  STL.64 [R1+0x90], R156 ;  /* 0x0000909c01007387 */ /* 0x0003e20000100a00 */
[----:B--2---:R-:W-:Y:S01]  /*6900*/  VIADD R0, R6, 0xffffffbe ;  /* 0xffffffbe06007836 */ /* 0x004fe20000000000 */
[----:B---3--:R-:W-:Y:S01]  /*6910*/  IADD3 R3, R11, -0x44, RZ ;  /* 0xffffffbc0b037810 */ /* 0x008fe20007ffe0ff */
[----:B-1----:R-:W-:Y:S01]  /*6920*/  IMAD.WIDE R158, R2, 0x4, R142 ;  /* 0x00000004029e7825 */ /* 0x002fe200078e028e */
[----:B------:R-:W-:Y:S01]  /*6930*/  LDGSTS.E [R15+0x8000], desc[UR16][R184.64], !P2 ;  /* 0x08000000b80f7fae */ /* 0x000fe2000d121850 */
[----:B------:R-:W-:-:S03]  /*6940*/  LOP3.LUT R6, R14, 0x40, RZ, 0x3c, !PT ;  /* 0x000000400e067812 */ /* 0x000fc600078e3cff */
[----:B------:R-:W-:Y:S01]  /*6950*/  LDGSTS.E [R15+0xc000], desc[UR16][R166.64], !P2 ;  /* 0x0c000000a60f7fae */ /* 0x000fe2000d121850 */
[----:B------:R-:W-:Y:S01]  /*6960*/  ISETP.GE.U32.AND P2, PT, R0, 0x7fffff7f, PT ;  /* 0x7fffff7f0000780c */ /* 0x000fe20003f46070 */
[----:B------:R-:W-:Y:S02]  /*6970*/  IMAD R0, R244, 0x3e, RZ ;  /* 0x0000003ef4007824 */ /* 0x000fe400078e02ff */
[----:B------:R-:W-:Y:S01]  /*6980*/  IMAD.WIDE R156, R2, 0x4, R4 ;  /* 0x00000004029c7825 */ /* 0x000fe200078e0204 */
[----:B------:R1:W-:Y:S03]  /*6990*/  LDGSTS.E [R15+0x8004], desc[UR16][R158.64], !P1 ;  /* 0x080040009e0f7fae */ /* 0x0003e6000c921850 */
[----:B------:R-:W-:Y:S01]  /*69a0*/  VIADD R2, R160, 0xffffffbd ;  /* 0xffffffbda0027836 */ /* 0x000fe20000000000 */
[----:B------:R-:W-:Y:S01]  /*69b0*/  STL.64 [R1+0x40], R184 ;  /* 0x000040b801007387 */ /* 0x000fe20000100a00 */
[----:B------:R-:W-:-:S02]  /*69c0*/  IMAD.MOV.U32 R160, RZ, RZ, R152 ;  /* 0x000000ffffa07224 */ /* 0x000fc400078e0098 */
[----:B------:R-:W-:Y:S01]  /*69d0*/  IMAD.WIDE R152, R0, 0x4, R4 ;  /* 0x0000000400987825 */ /* 0x000fe200078e0204 */
[----:B------:R2:W-:Y:S01]  /*69e0*/  LDGSTS.E [R15+0xc004], desc[UR16][R156.64], !P1 ;  /* 0x0c0040009c0f7fae */ /* 0x0005e2000c921850 */
[----:B------:R-:W-:Y:S02]  /*69f0*/  ISETP.GE.U32.AND P1, PT, R2, 0x7fffff7e, PT ;  /* 0x7fffff7e0200780c */ /* 0x000fe40003f26070 */
[----:B------:R-:W-:Y:S01]  /*6a00*/  IMAD R2, R244, 0x3f, RZ ;  /* 0x0000003ff4027824 */ /* 0x000fe200078e02ff */
[----:B------:R-:W-:Y:S01]  /*6a10*/  STL.64 [R1+0x38], R166 ;  /* 0x000038a601007387 */ /* 0x000fe20000100a00 */
[----:B------:R-:W-:-:S03]  /*6a20*/  VIADD R6, R6, UR12 ;  /* 0x0000000c06067c36 */ /* 0x000fc60008000000 */
[----:B------:R1:W-:Y:S04]  /*6a30*/  STL.64 [R1+0x30], R158 ;  /* 0x0000309e01007387 */ /* 0x0003e80000100a00 */
[----:B------:R2:W-:Y:S01]  /*6a40*/  STL.64 [R1+0x28], R156 ;  /* 0x0000289c01007387 */ /* 0x0005e20000100a00 */
[----:B-1----:R-:W-:-:S04]  /*6a50*/  IMAD.WIDE R158, R0, 0x4, R142 ;  /* 0x00000004009e7825 */ /* 0x002fc800078e028e */
[----:B--2---:R-:W-:Y:S01]  /*6a60*/  IMAD.MOV.U32 R156, RZ, RZ, R242 ;  /* 0x000000ffff9c7224 */ /* 0x004fe200078e00f2 */
[----:B------:R-:W-:Y:S01]  /*6a70*/  MOV R157, R243 ;  /* 0x000000f3009d7202 */ /* 0x000fe20000000f00 */
[----:B------:R-:W-:Y:S01]  /*6a80*/  IMAD.MOV.U32 R242, RZ, RZ, R148 ;  /* 0x000000fffff27224 */ /* 0x000fe200078e0094 */
[----:B------:R1:W-:Y:S01]  /*6a90*/  LDGSTS.E [R15+0x8008], desc[UR16][R158.64], !P5 ;  /* 0x080080009e0f7fae */ /* 0x0003e2000e921850 */
[----:B------:R-:W-:Y:S02]  /*6aa0*/  IMAD.MOV.U32 R243, RZ, RZ, R149 ;  /* 0x000000fffff37224 */ /* 0x000fe400078e0095 */
[----:B----4-:R-:W-:Y:S01]  /*6ab0*/  VIADD R0, R10, 0xffffffbb ;  /* 0xffffffbb0a007836 */ /* 0x010fe20000000000 */
[----:B------:R2:W-:Y:S01]  /*6ac0*/  LDGSTS.E [R15+0xc008], desc[UR16][R152.64], !P5 ;  /* 0x0c008000980f7fae */ /* 0x0005e2000e921850 */
[----:B------:R-:W-:Y:S01]  /*6ad0*/  IMAD.WIDE R148, R2, 0x4, R142 ;  /* 0x0000000402947825 */ /* 0x000fe200078e028e */
[----:B------:R-:W-:Y:S02]  /*6ae0*/  ISETP.GE.U32.AND P5, PT, R3, 0x7fffff7d, PT ;  /* 0x7fffff7d0300780c */ /* 0x000fe40003fa6070 */
[----:B------:R-:W-:Y:S01]  /*6af0*/  LOP3.LUT R3, R14, 0x20, RZ, 0x3c, !PT ;  /* 0x000000200e037812 */ /* 0x000fe200078e3cff */
[----:B------:R-:W-:Y:S01]  /*6b00*/  IMAD.WIDE R10, R2, 0x4, R4 ;  /* 0x00000004020a7825 */ /* 0x000fe200078e0204 */
[----:B------:R3:W-:Y:S01]  /*6b10*/  LDGSTS.E [R15+0x800c], desc[UR16][R148.64], !P3 ;  /* 0x0800c000940f7fae */ /* 0x0007e2000d921850 */
[----:B------:R-:W-:-:S02]  /*6b20*/  IADD3 R2, R13, -0x46, RZ ;  /* 0xffffffba0d027810 */ /* 0x000fc40007ffe0ff */
[----:B------:R-:W-:Y:S01]  /*6b30*/  VIADD R3, R3, UR12 ;  /* 0x0000000c03037c36 */ /* 0x000fe20008000000 */
[----:B------:R-:W-:Y:S01]  /*6b40*/  LDGSTS.E [R15+0xc00c], desc[UR16][R10.64], !P3 ;  /* 0x0c00c0000a0f7fae */ /* 0x000fe2000d921850 */
[----:B------:R-:W-:Y:S01]  /*6b50*/  ISETP.GE.U32.AND P3, PT, R0, 0x7fffff7c, PT ;  /* 0x7fffff7c0000780c */ /* 0x000fe20003f66070 */
[----:B------:R-:W-:Y:S01]  /*6b60*/  VIADD R0, R14, UR12 ;  /* 0x0000000c0e007c36 */ /* 0x000fe20008000000 */
[----:B------:R-:W-:Y:S01]  /*6b70*/  MOV R167, R243 ;  /* 0x000000f300a77202 */ /* 0x000fe20000000f00 */
[----:B------:R-:W0:Y:S01]  /*6b80*/  LDGDEPBAR ;  /* 0x00000000000079af */ /* 0x000e220000000000 */
[----:B------:R-:W-:Y:S02]  /*6b90*/  IMAD.MOV.U32 R166, RZ, RZ, R242 ;  /* 0x000000ffffa67224 */ /* 0x000fe400078e00f2 */
[----:B------:R-:W-:Y:S01]  /*6ba0*/  IMAD.MOV.U32 R184, RZ, RZ, R156 ;  /* 0x000000ffffb87224 */ /* 0x000fe200078e009c */
[----:B------:R-:W-:Y:S01]  /*6bb0*/  LDGSTS.E [R0+0x30000], desc[UR16][R78.64], P6 ;  /* 0x300000004e007fae */ /* 0x000fe2000b121850 */
[----:B------:R-:W-:-:S02]  /*6bc0*/  IMAD.MOV.U32 R185, RZ, RZ, R157 ;  /* 0x000000ffffb97224 */ /* 0x000fc400078e009d */
[----:B------:R-:W4:Y:S01]  /*6bd0*/  LDC R157, c[0x0][0x230] ;  /* 0x00008c00ff9d7b82 */ /* 0x000f220000000800 */
[----:B------:R-:W-:Y:S04]  /*6be0*/  LDGSTS.E [R0+0x30400], desc[UR16][R68.64], P6 ;  /* 0x3040000044007fae */ /* 0x000fe8000b121850 */
        /* <DEDUP_REMOVED lines=36> */
[----:B------:R1:W-:Y:S04]  /*6e30*/  STL.64 [R1+0x20], R158 ;  /* 0x0000209e01007387 */ /* 0x0003e80000100a00 */
[----:B------:R-:W-:Y:S04]  /*6e40*/  LDGSTS.E [R6+0x31a00], desc[UR16][R20.64], P6 ;  /* 0x31a0000014067fae */ /* 0x000fe8000b121850 */
[----:B------:R-:W-:Y:S01]  /*6e50*/  LDGSTS.E [R6+0x31e00], desc[UR16][R24.64], P6 ;  /* 0x31e0000018067fae */ /* 0x000fe2000b121850 */
[----:B-1----:R-:W-:-:S03]  /*6e60*/  LOP3.LUT R158, R14, 0x60, RZ, 0x3c, !PT ;  /* 0x000000600e9e7812 */ /* 0x002fc600078e3cff */
[----:B------:R-:W-:Y:S01]  /*6e70*/  LDGSTS.E [R6+0x32200], desc[UR16][R138.64], P6 ;  /* 0x322000008a067fae */ /* 0x000fe2000b121850 */
[----:B------:R-:W1:Y:S01]  /*6e80*/  LDC R159, c[0x0][0x230] ;  /* 0x00008c00ff9f7b82 */ /* 0x000e620000000800 */
[----:B------:R-:W-:Y:S02]  /*6e90*/  IADD3 R13, R158, UR12, RZ ;  /* 0x0000000c9e0d7c10 */ /* 0x000fe4000fffe0ff */
[----:B------:R-:W-:Y:S04]  /*6ea0*/  LDGSTS.E [R6+0x32600], desc[UR16][R52.64], P6 ;  /* 0x3260000034067fae */ /* 0x000fe8000b121850 */
[----:B------:R-:W-:Y:S01]  /*6eb0*/  LDGSTS.E [R6+0x32a00], desc[UR16][R66.64], P6 ;  /* 0x32a0000042067fae */ /* 0x000fe2000b121850 */
[----:B------:R-:W1:Y:S03]  /*6ec0*/  LDC R158, c[0x0][0x230] ;  /* 0x00008c00ff9e7b82 */ /* 0x000e660000000800 */
        /* <DEDUP_REMOVED lines=15> */
[----:B------:R3:W-:Y:S04]  /*6fc0*/  STL.64 [R1+0x10], R148 ;  /* 0x0000109401007387 */ /* 0x0007e80000100a00 */
[----:B------:R-:W-:Y:S01]  /*6fd0*/  LDGSTS.E [R13+0x32700], desc[UR16][R62.64], P6 ;  /* 0x327000003e0d7fae */ /* 0x000fe2000b121850 */
[----:B--2---:R-:W2:Y:S03]  /*6fe0*/  LDC R153, c[0x0][0x230] ;  /* 0x00008c00ff997b82 */ /* 0x004ea60000000800 */
[----:B------:R-:W-:Y:S04]  /*6ff0*/  LDGSTS.E [R13+0x32b00], desc[UR16][R98.64], P6 ;  /* 0x32b00000620d7fae */ /* 0x000fe8000b121850 */
[----:B------:R-:W-:Y:S01]  /*7000*/  LDGSTS.E [R13+0x32f00], desc[UR16][R58.64], P6 ;  /* 0x32f000003a0d7fae */ /* 0x000fe2000b121850 */
[----:B---3--:R-:W3:Y:S03]  /*7010*/  LDC R149, c[0x0][0x230] ;  /* 0x00008c00ff957b82 */ /* 0x008ee60000000800 */
[----:B------:R-:W-:Y:S04]  /*7020*/  LDGSTS.E [R13+0x33300], desc[UR16][R74.64], P6 ;  /* 0x333000004a0d7fae */ /* 0x000fe8000b121850 */
[----:B------:R-:W-:Y:S01]  /*7030*/  LDGSTS.E [R13+0x33700], desc[UR16][R90.64], P6 ;  /* 0x337000005a0d7fae */ /* 0x000fe2000b121850 */
[----:B------:R-:W4:Y:S03]  /*7040*/  LDC R148, c[0x0][0x230] ;  /* 0x00008c00ff947b82 */ /* 0x000f260000000800 */
[----:B------:R-:W-:Y:S04]  /*7050*/  LDGSTS.E [R13+0x33b00], desc[UR16][R82.64], P6 ;  /* 0x33b00000520d7fae */ /* 0x000fe8000b121850 */
[----:B------:R-:W-:Y:S01]  /*7060*/  LDGSTS.E [R13+0x33f00], desc[UR16][R54.64], P6 ;  /* 0x33f00000360d7fae */ /* 0x000fe2000b121850 */
[----:B------:R-:W1:Y:S03]  /*7070*/  LDC R152, c[0x0][0x230] ;  /* 0x00008c00ff987b82 */ /* 0x000e660000000800 */
[----:B------:R-:W0:Y:S05]  /*7080*/  LDGDEPBAR ;  /* 0x00000000000079af */ /* 0x000e2a0000000000 */
[----:B------:R-:W-:Y:S01]  /*7090*/  BAR.SYNC.DEFER_BLOCKING 0x0 ;  /* 0x0000000000007b1d */ /* 0x000fe20000010000 */
[----:B------:R-:W-:Y:S01]  /*70a0*/  ISETP.GE.U32.AND P6, PT, R2, 0x7fffff7b, PT ;  /* 0x7fffff7b0200780c */ /* 0x000fe20003fc6070 */
[----:B------:R-:W-:-:S02]  /*70b0*/  IMAD.SHL.U32 R2, R244, 0x40, RZ ;  /* 0x00000040f4027824 */ /* 0x000fc400078e00ff */
[----:B---3--:R-:W-:Y:S02]  /*70c0*/  VIADD R156, R149, 0xffffffb9 ;  /* 0xffffffb9959c7836 */ /* 0x008fe40000000000 */
[----:B------:R-:W-:Y:S01]  /*70d0*/  IMAD.WIDE R142, R2, 0x4, R142 ;  /* 0x00000004028e7825 */ /* 0x000fe200078e028e */
[----:B------:R-:W3:Y:S03]  /*70e0*/  LDL.64 R242, [R1+0x230] ;  /* 0x0002300001f27983 */ /* 0x000ee60000100a00 */
[----:B----4-:R-:W-:Y:S02]  /*70f0*/  VIADD R244, R148, 0xffffff9f ;  /* 0xffffff9f94f47836 */ /* 0x010fe40000000000 */
[C---:B------:R-:W-:Y:S01]  /*7100*/  IMAD.WIDE R148, R2.reuse, 0x4, R4 ;  /* 0x0000000402947825 */ /* 0x040fe200078e0204 */
[----:B------:R-:W-:Y:S03]  /*7110*/  STL.64 [R1+0x540], R142 ;  /* 0x0005408e01007387 */ /* 0x000fe60000100a00 */
[C---:B------:R-:W-:Y:S01]  /*7120*/  IMAD.WIDE R166, R2.reuse, 0x4, R166 ;  /* 0x0000000402a67825 */ /* 0x040fe200078e02a6 */
[----:B------:R4:W-:Y:S03]  /*7130*/  STL.64 [R1+0x548], R148 ;  /* 0x0005489401007387 */ /* 0x0009e60000100a00 */
[C---:B------:R-:W-:Y:S01]  /*7140*/  IMAD.WIDE R4, R2.reuse, 0x4, R184 ;  /* 0x0000000402047825 */ /* 0x040fe200078e02b8 */
[----:B------:R2:W-:Y:S04]  /*7150*/  STL.64 [R1+0x2c0], R166 ;  /* 0x0002c0a601007387 */ /* 0x0005e80000100a00 */
[----:B------:R-:W-:Y:S01]  /*7160*/  @!PT LDS RZ, [RZ] ;  /* 0x00000000fffff984 */ /* 0x000fe20000000800 */
[----:B------:R-:W-:Y:S01]  /*7170*/  @!PT LDS RZ, [RZ] ;  /* 0x00000000fffff984 */ /* 0x000fe20000000800 */
[----:B------:R-:W-:Y:S01]  /*7180*/  @!PT LDS RZ, [RZ] ;  /* 0x00000000fffff984 */ /* 0x000fe20000000800 */
[----:B------:R-:W-:Y:S04]  /*7190*/  LDGSTS.E [R246+0x10000], desc[UR16][R142.64], !P0 ;  /* 0x100000008ef67fae */ /* 0x000fe8000c121850 */
[----:B------:R1:W-:Y:S04]  /*71a0*/  STL.64 [R1+0x2e8], R4 ;  /* 0x0002e80401007387 */ /* 0x0003e80000100a00 */
[----:B------:R-:W-:Y:S04]  /*71b0*/  LDGSTS.E [R246+0x14000], desc[UR16][R148.64], !P0 ;  /* 0x1400000094f67fae */ /* 0x000fe8000c121850 */
[----:B------:R2:W-:Y:S01]  /*71c0*/  LDGSTS.E [R246+0x10004], desc[UR16][R166.64], !P2 ;  /* 0x10004000a6f67fae */ /* 0x0005e2000d121850 */
[----:B------:R-:W-:-:S03]  /*71d0*/  IMAD.WIDE R150, R2, 0x4, R150 ;  /* 0x0000000402967825 */ /* 0x000fc600078e0296 */
[----:B------:R1:W-:Y:S04]  /*71e0*/  LDGSTS.E [R246+0x14004], desc[UR16][R4.64], !P2 ;  /* 0x1400400004f67fae */ /* 0x0003e8000d121850 */
[----:B----4-:R-:W4:Y:S01]  /*71f0*/  LDL.LU.64 R148, [R1+0x70] ;  /* 0x0000700001947983 */ /* 0x010f220000300a00 */
[----:B------:R-:W-:Y:S01]  /*7200*/  ISETP.GE.U32.AND P2, PT, R244, 0x7fffff60, PT ;  /* 0x7fffff60f400780c */ /* 0x000fe20003f46070 */
[----:B------:R-:W-:Y:S01]  /*7210*/  IMAD.WIDE R146, R2, 0x4, R146 ;  /* 0x0000000402927825 */ /* 0x000fe200078e0292 */
[----:B------:R-:W4:Y:S01]  /*7220*/  LDC R244, c[0x0][0x230] ;  /* 0x00008c00fff47b82 */ /* 0x000f220000000800 */
[----:B------:R-:W-:Y:S02]  /*7230*/  ISETP.GE.U32.AND P0, PT, R156, 0x7fffff7a, PT ;  /* 0x7fffff7a9c00780c */ /* 0x000fe40003f06070 */
[----:B--2---:R-:W-:Y:S01]  /*7240*/  IMAD.WIDE R166, R2, 0x4, R160 ;  /* 0x0000000402a67825 */ /* 0x004fe200078e02a0 */
[----:B-1----:R-:W-:-:S03]  /*7250*/  IADD3 R5, R153, -0x62, RZ ;  /* 0xffffff9e99057810 */ /* 0x002fc60007ffe0ff */
[----:B------:R-:W-:Y:S01]  /*7260*/  IMAD.WIDE R160, R2, 0x4, R170 ;  /* 0x0000000402a07825 */ /* 0x000fe200078e02aa */
[----:B------:R1:W-:Y:S01]  /*7270*/  STL.64 [R1+0x308], R166 ;  /* 0x000308a601007387 */ /* 0x0003e20000100a00 */
[----:B------:R-:W2:Y:S02]  /*7280*/  LDC R156, c[0x0][0x230] ;  /* 0x00008c00ff9c7b82 */ /* 0x000ea40000000800 */
[----:B------:R-:W-:Y:S01]  /*7290*/  VIADD R4, R152, 0xffffff9d ;  /* 0xffffff9d98047836 */ /* 0x000fe20000000000 */
[----:B------:R-:W-:Y:S01]  /*72a0*/  STL.64 [R1+0x320], R160 ;  /* 0x000320a001007387 */ /* 0x000fe20000100a00 */
[----:B------:R-:W-:-:S03]  /*72b0*/  IMAD.WIDE R144, R2, 0x4, R144 ;  /* 0x0000000402907825 */ /* 0x000fc600078e0290 */
[----:B------:R-:W2:Y:S04]  /*72c0*/  LDL.LU.64 R152, [R1+0x68] ;  /* 0x0000680001987983 */ /* 0x000ea80000300a00 */
[----:B------:R1:W-:Y:S04]  /*72d0*/  LDGSTS.E [R246+0x10008], desc[UR16][R166.64], !P1 ;  /* 0x10008000a6f67fae */ /* 0x0003e8000c921850 */
[----:B------:R4:W-:Y:S04]  /*72e0*/  LDGSTS.E [R246+0x14008], desc[UR16][R160.64], !P1 ;  /* 0x14008000a0f67fae */ /* 0x0009e8000c921850 */
[----:B------:R-:W-:Y:S01]  /*72f0*/  LDGSTS.E [R246+0x1000c], desc[UR16][R150.64], !P5 ;  /* 0x1000c00096f67fae */ /* 0x000fe2000e921850 */
[----:B-1----:R-:W-:-:S04]  /*7300*/  IMAD.WIDE R166, R2, 0x4, R154 ;  /* 0x0000000402a67825 */ /* 0x002fc800078e029a */
[C---:B---3--:R-:W-:Y:S02]  /*7310*/  IMAD.WIDE R142, R2.reuse, 0x4, R242 ;  /* 0x00000004028e7825 */ /* 0x048fe400078e02f2 */
[----:B------:R-:W3:Y:S04]  /*7320*/  LDL.LU.64 R242, [R1+0x60] ;  /* 0x0000600001f27983 */ /* 0x000ee80000300a00 */
[----:B------:R1:W-:Y:S04]  /*7330*/  STL.64 [R1+0x330], R150 ;  /* 0x0003309601007387 */ /* 0x0003e80000100a00 */
[----:B------:R4:W-:Y:S04]  /*7340*/  STL.64 [R1+0x338], R142 ;  /* 0x0003388e01007387 */ /* 0x0009e80000100a00 */
[----:B------:R4:W-:Y:S04]  /*7350*/  LDGSTS.E [R246+0x1400c], desc[UR16][R142.64], !P5 ;  /* 0x1400c0008ef67fae */ /* 0x0009e8000e921850 */
[----:B-1----:R-:W3:Y:S04]  /*7360*/  LDL.LU.64 R150, [R1+0x58] ;  /* 0x0000580001967983 */ /* 0x002ee80000300a00 */
[----:B------:R-:W3:Y:S04]  /*7370*/  LDL.LU.64 R170, [R1+0x50] ;  /* 0x0000500001aa7983 */ /* 0x000ee80000300a00 */
[----:B------:R1:W-:Y:S01]  /*7380*/  STL.64 [R1+0x408], R146 ;  /* 0x0004089201007387 */ /* 0x0003e20000100a00 */
[----:B----4-:R-:W-:-:S03]  /*7390*/  IMAD.WIDE R160, R2, 0x4, R148 ;  /* 0x0000000402a07825 */ /* 0x010fc600078e0294 */
[----:B------:R4:W-:Y:S01]  /*73a0*/  STL.64 [R1+0x478], R144 ;  /* 0x0004789001007387 */ /* 0x0009e20000100a00 */
[----:B------:R-:W-:Y:S01]  /*73b0*/  ISETP.GE.U32.AND P1, PT, R5, 0x7fffff5f, PT ;  /* 0x7fffff5f0500780c */ /* 0x000fe20003f26070 */
[----:B------:R-:W3:Y:S02]  /*73c0*/  LDC R142, c[0x0][0x230] ;  /* 0x00008c00ff8e7b82 */ /* 0x000ee40000000800 */
[----:B------:R-:W3:Y:S04]  /*73d0*/  LDL.64 R154, [R1+0x228] ;  /* 0x00022800019a7983 */ /* 0x000ee80000100a00 */
[----:B------:R-:W-:Y:S02]  /*73e0*/  LDGSTS.E [R246+0x18000], desc[UR16][R146.64], !P2 ;  /* 0x1800000092f67fae */ /* 0x000fe4000d121850 */
[----:B------:R-:W3:Y:S02]  /*73f0*/  LDC R143, c[0x0][0x230] ;  /* 0x00008c00ff8f7b82 */ /* 0x000ee40000000800 */
[----:B------:R2:W-:Y:S04]  /*7400*/  STL.64 [R1+0x4b0], R166 ;  /* 0x0004b0a601007387 */ /* 0x0005e80000100a00 */
[----:B------:R-:W-:Y:S04]  /*7410*/  LDGSTS.E [R246+0x1c000], desc[UR16][R144.64], !P2 ;  /* 0x1c00000090f67fae */ /* 0x000fe8000d121850 */
[----:B-1----:R-:W3:Y:S04]  /*7420*/  LDL.LU.64 R146, [R1+0x220] ;  /* 0x0002200001927983 */ /* 0x002ee80000300a00 */
[----:B------:R1:W-:Y:S04]  /*7430*/  STL.64 [R1+0x4e0], R160 ;  /* 0x0004e0a001007387 */ /* 0x0003e80000100a00 */
[----:B------:R-:W3:Y:S04]  /*7440*/  LDL.64 R148, [R1+0x218] ;  /* 0x0002180001947983 */ /* 0x000ee80000100a00 */
[----:B----4-:R-:W4:Y:S01]  /*7450*/  LDL.64 R144, [R1+0x210] ;  /* 0x0002100001907983 */ /* 0x010f220000100a00 */
[----:B------:R-:W-:Y:S01]  /*7460*/  ISETP.GE.U32.AND P5, PT, R4, 0x7fffff5e, PT ;  /* 0x7fffff5e0400780c */ /* 0x000fe20003fa6070 */
[----:B------:R-:W-:-:S02]  /*7470*/  VIADD R4, R157, 0xffffff9c ;  /* 0xffffff9c9d047836 */ /* 0x000fc40000000000 */
[----:B--2---:R-:W-:Y:S01]  /*7480*/  IMAD.WIDE R152, R2, 0x4, R152 ;  /* 0x0000000402987825 */ /* 0x004fe200078e0298 */
[----:B------:R-:W-:Y:S01]  /*7490*/  LDGSTS.E [R246+0x18004], desc[UR16][R166.64], !P1 ;  /* 0x18004000a6f67fae */ /* 0x000fe2000c921850 */
[----:B------:R-:W2:Y:S01]  /*74a0*/  LDC R157, c[0x0][0x230] ;  /* 0x00008c00ff9d7b82 */ /* 0x000ea20000000800 */
[----:B------:R-:W-:Y:S02]  /*74b0*/  ISETP.GE.U32.AND P2, PT, R4, 0x7fffff5d, PT ;  /* 0x7fffff5d0400780c */ /* 0x000fe40003f46070 */
[----:B------:R-:W2:Y:S01]  /*74c0*/  LDL.LU.64 R184, [R1+0x208] ;  /* 0x0002080001b87983 */ /* 0x000ea20000300a00 */
[----:B------:R-:W-:Y:S02]  /*74d0*/  VIADD R5, R159, 0xffffffb8 ;  /* 0xffffffb89f057836 */ /* 0x000fe40000000000 */
[----:B------:R-:W-:Y:S01]  /*74e0*/  VIADD R4, R158, 0xffffffb6 ;  /* 0xffffffb69e047836 */ /* 0x000fe20000000000 */
[----:B------:R-:W-:Y:S04]  /*74f0*/  LDGSTS.E [R246+0x1c004], desc[UR16][R160.64], !P1 ;  /* 0x1c004000a0f67fae */ /* 0x000fe8000c921850 */
[----:B------:R-:W2:Y:S04]  /*7500*/  LDL.LU.64 R166, [R1+0x200] ;  /* 0x0002000001a67983 */ /* 0x000ea80000300a00 */
[----:B------:R1:W-:Y:S04]  /*7510*/  STL.64 [R1+0x500], R152 ;  /* 0x0005009801007387 */ /* 0x0003e80000100a00 */
[----:B------:R-:W-:Y:S01]  /*7520*/  LDGSTS.E [R246+0x18008], desc[UR16][R152.64], !P5 ;  /* 0x1800800098f67fae */ /* 0x000fe2000e921850 */
[----:B---3--:R-:W-:-:S05]  /*7530*/  IMAD.WIDE R242, R2, 0x4, R242 ;  /* 0x0000000402f27825 */ /* 0x008fca00078e02f2 */
[----:B------:R3:W-:Y:S04]  /*7540*/  STL.64 [R1+0x520], R242 ;  /* 0x000520f201007387 */ /* 0x0007e80000100a00 */
[----:B-1----:R-:W2:Y:S04]  /*7550*/  LDL.LU.64 R160, [R1+0x1f8] ;  /* 0x0001f80001a07983 */ /* 0x002ea80000300a00 */
[----:B------:R-:W2:Y:S01]  /*7560*/  LDL.LU.64 R158, [R1+0x1f0] ;  /* 0x0001f000019e7983 */ /* 0x000ea20000300a00 */
[----:B------:R-:W-:-:S03]  /*7570*/  IMAD.WIDE R150, R2, 0x4, R150 ;  /* 0x0000000402967825 */ /* 0x000fc600078e0296 */
[----:B------:R-:W2:Y:S01]  /*7580*/  LDL.LU.64 R152, [R1+0x7c8] ;  /* 0x0007c80001987983 */ /* 0x000ea20000300a00 */
[----:B------:R-:W-:-:S03]  /*7590*/  IMAD.WIDE R170, R2, 0x4, R170 ;  /* 0x0000000402aa7825 */ /* 0x000fc600078e02aa */
[----:B------:R1:W-:Y:S04]  /*75a0*/  STL.64 [R1+0x530], R150 ;  /* 0x0005309601007387 */ /* 0x0003e80000100a00 */
[----:B------:R-:W-:Y:S04]  /*75b0*/  LDGSTS.E [R246+0x1c008], desc[UR16][R242.64], !P5 ;  /* 0x1c008000f2f67fae */ /* 0x000fe8000e921850 */
[----:B------:R-:W-:Y:S04]  /*75c0*/  LDGSTS.E [R246+0x1800c], desc[UR16][R150.64], !P2 ;  /* 0x1800c00096f67fae */ /* 0x000fe8000d121850 */
[----:B------:R1:W-:Y:S04]  /*75d0*/  LDGSTS.E [R246+0x1c00c], desc[UR16][R170.64], !P2 ;  /* 0x1c00c000aaf67fae */ /* 0x0003e8000d121850 */
[----:B---3--:R-:W3:Y:S01]  /*75e0*/  LDL.LU.64 R242, [R1+0x7c0] ;  /* 0x0007c00001f27983 */ /* 0x008ee20000300a00 */
[----:B------:R-:W-:-:S03]  /*75f0*/  IMAD.WIDE R154, R2, 0x4, R154 ;  /* 0x00000004029a7825 */ /* 0x000fc600078e029a */
[----:B------:R1:W-:Y:S04]  /*7600*/  STL.64 [R1+0x538], R170 ;  /* 0x000538aa01007387 */ /* 0x0003e80000100a00 */
[----:B-1----:R-:W3:Y:S01]  /*7610*/  LDL.LU.64 R150, [R1+0x7b8] ;  /* 0x0007b80001967983 */ /* 0x002ee20000300a00 */
[----:B------:R-:W1:Y:S03]  /*7620*/  LDC R246, c[0x0][0x230] ;  /* 0x00008c00fff67b82 */ /* 0x000e660000000800 */
[----:B------:R-:W-:Y:S04]  /*7630*/  LDGSTS.E [R247+0x10000], desc[UR16][R154.64], !P3 ;  /* 0x100000009af77fae */ /* 0x000fe8000d921850 */
[----:B------:R-:W3:Y:S01]  /*7640*/  LDL.LU.64 R170, [R1+0x48] ;  /* 0x0000480001aa7983 */ /* 0x000ee20000300a00 */
[----:B------:R-:W-:-:S03]  /*7650*/  IMAD.WIDE R146, R2, 0x4, R146 ;  /* 0x0000000402927825 */ /* 0x000fc600078e0292 */
[----:B------:R4:W-:Y:S04]  /*7660*/  STL.64 [R1+0x250], R154 ;  /* 0x0002509a01007387 */ /* 0x0009e80000100a00 */
[----:B------:R4:W-:Y:S01]  /*7670*/  STL.64 [R1+0x268], R146 ;  /* 0x0002689201007387 */ /* 0x0009e20000100a00 */
[----:B------:R-:W-:-:S03]  /*7680*/  IMAD.WIDE R148, R2, 0x4, R148 ;  /* 0x0000000402947825 */ /* 0x000fc600078e0294 */
[----:B------:R-:W-:Y:S01]  /*7690*/  LDGSTS.E [R247+0x14000], desc[UR16][R146.64], !P3 ;  /* 0x1400000092f77fae */ /* 0x000fe2000d921850 */
[----:B----4-:R-:W-:-:S03]  /*76a0*/  IMAD.WIDE R144, R2, 0x4, R144 ;  /* 0x0000000402907825 */ /* 0x010fc600078e0290 */
[----:B------:R-:W4:Y:S04]  /*76b0*/  LDL.LU.64 R154, [R1+0x7b0] ;  /* 0x0007b000019a7983 */ /* 0x000f280000300a00 */
[----:B------:R-:W-:Y:S04]  /*76c0*/  LDGSTS.E [R247+0x10004], desc[UR16][R148.64], !P6 ;  /* 0x1000400094f77fae */ /* 0x000fe8000f121850 */
[----:B------:R-:W4:Y:S04]  /*76d0*/  LDL.LU.64 R146, [R1+0x7a8] ;  /* 0x0007a80001927983 */ /* 0x000f280000300a00 */
[----:B------:R1:W-:Y:S04]  /*76e0*/  STL.64 [R1+0x290], R148 ;  /* 0x0002909401007387 */ /* 0x0003e80000100a00 */
[----:B------:R1:W-:Y:S04]  /*76f0*/  STL.64 [R1+0x2b8], R144 ;  /* 0x0002b89001007387 */ /* 0x0003e80000100a00 */
[----:B------:R-:W-:Y:S04]  /*7700*/  LDGSTS.E [R247+0x14004], desc[UR16][R144.64], !P6 ;  /* 0x1400400090f77fae */ /* 0x000fe8000f121850 */
[----:B-1----:R-:W4:Y:S04]  /*7710*/  LDL.LU.64 R148, [R1+0x7a0] ;  /* 0x0007a00001947983 */ /* 0x002f280000300a00 */
[----:B------:R-:W4:Y:S01]  /*7720*/  LDL.LU.64 R144, [R1+0x798] ;  /* 0x0007980001907983 */ /* 0x000f220000300a00 */
[----:B------:R-:W-:-:S02]  /*7730*/  ISETP.GE.U32.AND P1, PT, R5, 0x7fffff79, PT ;  /* 0x7fffff790500780c */ /* 0x000fc40003f26070 */
[----:B------:R-:W-:Y:S02]  /*7740*/  IADD3 R5, R244, -0x49, RZ ;  /* 0xffffffb7f4057810 */ /* 0x000fe40007ffe0ff */
[----:B------:R-:W-:Y:S01]  /*7750*/  ISETP.GE.U32.AND P2, PT, R4, 0x7fffff77, PT ;  /* 0x7fffff770400780c */ /* 0x000fe20003f46070 */
[----:B--2---:R-:W-:Y:S01]  /*7760*/  IMAD.WIDE R184, R2, 0x4, R184 ;  /* 0x0000000402b87825 */ /* 0x004fe200078e02b8 */
[----:B------:R-:W-:Y:S01]  /*7770*/  ISETP.GE.U32.AND P5, PT, R5, 0x7fffff78, PT ;  /* 0x7fffff780500780c */ /* 0x000fe20003fa6070 */
[----:B------:R-:W1:Y:S02]  /*7780*/  LDC R244, c[0x0][0x230] ;  /* 0x00008c00fff47b82 */ /* 0x000e640000000800 */
[----:B------:R-:W-:Y:S01]  /*7790*/  VIADD R5, R142, 0xffffffb5 ;  /* 0xffffffb58e057836 */ /* 0x000fe20000000000 */
[----:B------:R-:W-:Y:S01]  /*77a0*/  LDGSTS.E [R247+0x10008], desc[UR16][R184.64], !P0 ;  /* 0x10008000b8f77fae */ /* 0x000fe2000c121850 */
[----:B------:R-:W-:Y:S02]  /*77b0*/  VIADD R4, R156, 0xffffff9b ;  /* 0xffffff9b9c047836 */ /* 0x000fe40000000000 */
[----:B------:R-:W-:Y:S01]  /*77c0*/  IMAD.WIDE R166, R2, 0x4, R166 ;  /* 0x0000000402a67825 */ /* 0x000fe200078e02a6 */
[----:B------:R-:W-:Y:S01]  /*77d0*/  ISETP.GE.U32.AND P3, PT, R5, 0x7fffff76, PT ;  /* 0x7fffff760500780c */ /* 0x000fe20003f66070 */
[----:B------:R-:W2:Y:S01]  /*77e0*/  LDC R156, c[0x0][0x230] ;  /* 0x00008c00ff9c7b82 */ /* 0x000ea20000000800 */
[----:B------:R-:W-:-:S02]  /*77f0*/  IADD3 R5, R143, -0x66, RZ ;  /* 0xffffff9a8f057810 */ /* 0x000fc40007ffe0ff */
[----:B------:R-:W-:Y:S01]  /*7800*/  ISETP.GE.U32.AND P6, PT, R4, 0x7fffff5c, PT ;  /* 0x7fffff5c0400780c */ /* 0x000fe20003fc6070 */
[----:B------:R-:W-:Y:S01]  /*7810*/  LDGSTS.E [R247+0x14008], desc[UR16][R166.64], !P0 ;  /* 0x14008000a6f77fae */ /* 0x000fe2000c121850 */
[----:B------:R-:W-:Y:S01]  /*7820*/  ISETP.GE.U32.AND P0, PT, R5, 0x7fffff5b, PT ;  /* 0x7fffff5b0500780c */ /* 0x000fe20003f06070 */
[----:B------:R-:W-:Y:S02]  /*7830*/  VIADD R4, R157, 0xffffff99 ;  /* 0xffffff999d047836 */ /* 0x000fe40000000000 */
[----:B------:R-:W-:Y:S01]  /*7840*/  STL.64 [R1+0x2e0], R184 ;  /* 0x0002e0b801007387 */ /* 0x000fe20000100a00 */
[----:B------:R-:W2:Y:S03]  /*7850*/  LDC R142, c[0x0][0x230] ;  /* 0x00008c00ff8e7b82 */ /* 0x000ea60000000800 */
[----:B------:R-:W-:Y:S05]  /*7860*/  STL.64 [R1+0x300], R166 ;  /* 0x000300a601007387 */ /* 0x000fea0000100a00 */
[----:B------:R-:W2:Y:S01]  /*7870*/  LDC R143, c[0x0][0x230] ;  /* 0x00008c00ff8f7b82 */ /* 0x000ea20000000800 */
[----:B------:R-:W-:-:S04]  /*7880*/  IMAD.WIDE R160, R2, 0x4, R160 ;  /* 0x0000000402a07825 */ /* 0x000fc800078e02a0 */
[----:B------:R-:W-:Y:S01]  /*7890*/  IMAD.WIDE R158, R2, 0x4, R158 ;  /* 0x00000004029e7825 */ /* 0x000fe200078e029e */
[----:B------:R3:W-:Y:S04]  /*78a0*/  STL.64 [R1+0x318], R160 ;  /* 0x000318a001007387 */ /* 0x0007e80000100a00 */
[----:B------:R3:W-:Y:S04]  /*78b0*/  LDGSTS.E [R247+0x1000c], desc[UR16][R160.64], !P1 ;  /* 0x1000c000a0f77fae */ /* 0x0007e8000c921850 */
[----:B------:R-:W-:Y:S01]  /*78c0*/  LDGSTS.E [R247+0x1400c], desc[UR16][R158.64], !P1 ;  /* 0x1400c0009ef77fae */ /* 0x000fe2000c921850 */
[----:B------:R-:W-:Y:S01]  /*78d0*/  ISETP.GE.U32.AND P1, PT, R4, 0x7fffff5a, PT ;  /* 0x7fffff5a0400780c */ /* 0x000fe20003f26070 */
[----:B------:R-:W-:-:S02]  /*78e0*/  VIADD R4, R246, 0xffffff98 ;  /* 0xffffff98f6047836 */ /* 0x000fc40000000000 */
[----:B------:R-:W-:Y:S01]  /*78f0*/  STL.64 [R1+0x328], R158 ;  /* 0x0003289e01007387 */ /* 0x000fe20000100a00 */
[----:B---3--:R-:W-:-:S05]  /*7900*/  IMAD.WIDE R160, R2, 0x4, R170 ;  /* 0x0000000402a07825 */ /* 0x008fca00078e02aa */
[----:B------:R3:W-:Y:S04]  /*7910*/  STL.64 [R1+0x388], R160 ;  /* 0x000388a001007387 */ /* 0x0007e80000100a00 */
[----:B------:R3:W-:Y:S01]  /*7920*/  LDGSTS.E [R247+0x18000], desc[UR16][R160.64], !P6 ;  /* 0x18000000a0f77fae */ /* 0x0007e2000f121850 */
[----:B----4-:R-:W-:-:S04]  /*7930*/  IMAD.WIDE R166, R2, 0x4, R154 ;  /* 0x0000000402a67825 */ /* 0x010fc800078e029a */
[----:B------:R-:W-:-:S04]  /*7940*/  IMAD.WIDE R146, R2, 0x4, R146 ;  /* 0x0000000402927825 */ /* 0x000fc800078e0292 */
[----:B---3--:R-:W-:-:S04]  /*7950*/  IMAD.WIDE R160, R2, 0x4, R242 ;  /* 0x0000000402a07825 */ /* 0x008fc800078e02f2 */
[----:B------:R-:W-:-:S04]  /*7960*/  IMAD.WIDE R158, R2, 0x4, R148 ;  /* 0x00000004029e7825 */ /* 0x000fc800078e0294 */
[----:B------:R-:W-:-:S05]  /*7970*/  IMAD.WIDE R144, R2, 0x4, R144 ;  /* 0x0000000402907825 */ /* 0x000fca00078e0290 */
[----:B------:R3:W-:Y:S04]  /*7980*/  STL.64 [R1+0x400], R144 ;  /* 0x0004009001007387 */ /* 0x0007e80000100a00 */
[----:B------:R-:W4:Y:S04]  /*7990*/  LDL.LU.64 R170, [R1+0x1d8] ;  /* 0x0001d80001aa7983 */ /* 0x000f280000300a00 */
[----:B------:R3:W-:Y:S01]  /*79a0*/  LDGSTS.E [R247+0x1c000], desc[UR16][R144.64], !P6 ;  /* 0x1c00000090f77fae */ /* 0x0007e2000f121850 */
[----:B------:R-:W-:-:S03]  /*79b0*/  ISETP.GE.U32.AND P6, PT, R4, 0x7fffff59, PT ;  /* 0x7fffff590400780c */ /* 0x000fc60003fc6070 */
[----:B------:R2:W-:Y:S04]  /*79c0*/  STL.64 [R1+0x470], R158 ;  /* 0x0004709e01007387 */ /* 0x0005e80000100a00 */
[----:B------:R-:W4:Y:S04]  /*79d0*/  LDL.LU.64 R148, [R1+0x1d0] ;  /* 0x0001d00001947983 */ /* 0x000f280000300a00 */
[----:B------:R2:W-:Y:S01]  /*79e0*/  LDGSTS.E [R247+0x18004], desc[UR16][R158.64], !P0 ;  /* 0x180040009ef77fae */ /* 0x0005e2000c121850 */
[----:B-1----:R-:W-:Y:S01]  /*79f0*/  VIADD R5, R244, 0xffffffb4 ;  /* 0xffffffb4f4057836 */ /* 0x002fe20000000000 */
[----:B---3--:R-:W1:Y:S02]  /*7a00*/  LDC R145, c[0x0][0x230] ;  /* 0x00008c00ff917b82 */ /* 0x008e640000000800 */
[----:B------:R3:W-:Y:S04]  /*7a10*/  STL.64 [R1+0x4a8], R146 ;  /* 0x0004a89201007387 */ /* 0x0007e80000100a00 */
[----:B------:R-:W4:Y:S01]  /*7a20*/  LDL.LU.64 R184, [R1+0x1c8] ;  /* 0x0001c80001b87983 */ /* 0x000f220000300a00 */
[----:B--2---:R-:W-:Y:S01]  /*7a30*/  VIADD R4, R156, 0xffffffb2 ;  /* 0xffffffb29c047836 */ /* 0x004fe20000000000 */
[----:B------:R-:W2:Y:S01]  /*7a40*/  LDC R244, c[0x0][0x230] ;  /* 0x00008c00fff47b82 */ /* 0x000ea20000000800 */
[C---:B------:R-:W-:Y:S01]  /*7a50*/  IMAD.WIDE R158, R2.reuse, 0x4, R150 ;  /* 0x00000004029e7825 */ /* 0x040fe200078e0296 */
[----:B------:R-:W2:Y:S04]  /*7a60*/  LDL.LU.64 R154, [R1+0x1c0] ;  /* 0x0001c000019a7983 */ /* 0x000ea80000300a00 */
[----:B------:R3:W-:Y:S01]  /*7a70*/  STL.64 [R1+0x4d8], R166 ;  /* 0x0004d8a601007387 */ /* 0x0007e20000100a00 */
[C---:B------:R-:W-:Y:S01]  /*7a80*/  IMAD.WIDE R156, R2.reuse, 0x4, R152 ;  /* 0x00000004029c7825 */ /* 0x040fe200078e0298 */
[----:B------:R-:W1:Y:S02]  /*7a90*/  LDC R144, c[0x0][0x230] ;  /* 0x00008c00ff907b82 */ /* 0x000e640000000800 */
[----:B------:R-:W2:Y:S04]  /*7aa0*/  LDL.LU.64 R150, [R1+0x1b0] ;  /* 0x0001b00001967983 */ /* 0x000ea80000300a00 */
[----:B------:R3:W-:Y:S04]  /*7ab0*/  STL.64 [R1+0x4f8], R158 ;  /* 0x0004f89e01007387 */ /* 0x0007e80000100a00 */
[----:B------:R-:W2:Y:S04]  /*7ac0*/  LDL.LU.64 R242, [R1+0x1e8] ;  /* 0x0001e80001f27983 */ /* 0x000ea80000300a00 */
[----:B------:R3:W-:Y:S04]  /*7ad0*/  LDGSTS.E [R247+0x1c004], desc[UR16][R146.64], !P0 ;  /* 0x1c00400092f77fae */ /* 0x0007e8000c121850 */
[----:B------:R-:W2:Y:S04]  /*7ae0*/  LDL.LU.64 R152, [R1+0x1b8] ;  /* 0x0001b80001987983 */ /* 0x000ea80000300a00 */
[----:B------:R1:W-:Y:S04]  /*7af0*/  STL.64 [R1+0x518], R160 ;  /* 0x000518a001007387 */ /* 0x0003e80000100a00 */
[----:B------:R-:W-:Y:S01]  /*7b00*/  LDGSTS.E [R247+0x18008], desc[UR16][R166.64], !P1 ;  /* 0x18008000a6f77fae */ /* 0x000fe2000c921850 */
[----:B---3--:R-:W3:Y:S03]  /*7b10*/  LDC R147, c[0x0][0x230] ;  /* 0x00008c00ff937b82 */ /* 0x008ee60000000800 */
[----:B------:R-:W-:Y:S04]  /*7b20*/  LDGSTS.E [R247+0x1c008], desc[UR16][R158.64], !P1 ;  /* 0x1c0080009ef77fae */ /* 0x000fe8000c921850 */
[----:B------:R-:W-:Y:S01]  /*7b30*/  LDGSTS.E [R247+0x1800c], desc[UR16][R160.64], !P6 ;  /* 0x1800c000a0f77fae */ /* 0x000fe2000f121850 */
[C---:B------:R-:W-:Y:S01]  /*7b40*/  IMAD.WIDE R162, R2.reuse, 0x4, R162 ;  /* 0x0000000402a27825 */ /* 0x040fe200078e02a2 */
[----:B------:R-:W3:Y:S02]  /*7b50*/  LDC R146, c[0x0][0x230] ;  /* 0x00008c00ff927b82 */ /* 0x000ee40000000800 */
[----:B------:R-:W3:Y:S04]  /*7b60*/  LDL.LU.64 R166, [R1+0x790] ;  /* 0x0007900001a67983 */ /* 0x000ee80000300a00 */
[----:B------:R-:W3:Y:S04]  /*7b70*/  LDL.LU.64 R158, [R1+0x788] ;  /* 0x00078800019e7983 */ /* 0x000ee80000300a00 */
[----:B------:R1:W-:Y:S04]  /*7b80*/  STL.64 [R1+0x528], R156 ;  /* 0x0005289c01007387 */ /* 0x0003e80000100a00 */
[----:B-1----:R-:W3:Y:S04]  /*7b90*/  LDL.LU.64 R160, [R1+0x780] ;  /* 0x0007800001a07983 */ /* 0x002ee80000300a00 */
[----:B------:R1:W-:Y:S04]  /*7ba0*/  LDGSTS.E [R247+0x1c00c], desc[UR16][R156.64], !P6 ;  /* 0x1c00c0009cf77fae */ /* 0x0003e8000f121850 */
[----:B------:R-:W3:Y:S04]  /*7bb0*/  LDL.LU.64 R156, [R1+0x778] ;  /* 0x00077800019c7983 */ /* 0x000ee80000300a00 */
[----:B------:R-:W1:Y:S01]  /*7bc0*/  LDL.LU.64 R246, [R1+0x1e0] ;  /* 0x0001e00001f67983 */ /* 0x000e620000300a00 */
[----:B----4-:R-:W-:-:S05]  /*7bd0*/  IMAD.WIDE R170, R2, 0x4, R170 ;  /* 0x0000000402aa7825 */ /* 0x010fca00078e02aa */
[----:B------:R4:W-:Y:S01]  /*7be0*/  STL.64 [R1+0x260], R170 ;  /* 0x000260aa01007387 */ /* 0x0009e20000100a00 */
[----:B------:R-:W-:-:S05]  /*7bf0*/  IMAD.WIDE R148, R2, 0x4, R148 ;  /* 0x0000000402947825 */ /* 0x000fca00078e0294 */
[----:B------:R4:W-:Y:S01]  /*7c00*/  STL.64 [R1+0x288], R148 ;  /* 0x0002889401007387 */ /* 0x0009e20000100a00 */
[----:B--2---:R-:W-:-:S05]  /*7c10*/  IMAD.WIDE R242, R2, 0x4, R242 ;  /* 0x0000000402f27825 */ /* 0x004fca00078e02f2 */
[----:B------:R-:W-:Y:S01]  /*7c20*/  LDGSTS.E [R248+0x10000], desc[UR16][R242.64], !P5 ;  /* 0x10000000f2f87fae */ /* 0x000fe2000e921850 */
[----:B-1----:R-:W-:-:S05]  /*7c30*/  IMAD.WIDE R246, R2, 0x4, R246 ;  /* 0x0000000402f67825 */ /* 0x002fca00078e02f6 */
[----:B------:R-:W-:Y:S04]  /*7c40*/  LDGSTS.E [R248+0x14000], desc[UR16][R246.64], !P5 ;  /* 0x14000000f6f87fae */ /* 0x000fe8000e921850 */
[----:B------:R-:W-:Y:S01]  /*7c50*/  LDGSTS.E [R248+0x10004], desc[UR16][R170.64], !P2 ;  /* 0x10004000aaf87fae */ /* 0x000fe2000d121850 */
[----:B------:R-:W-:-:S03]  /*7c60*/  ISETP.GE.U32.AND P0, PT, R5, 0x7fffff75, PT ;  /* 0x7fffff750500780c */ /* 0x000fc60003f06070 */
[----:B----4-:R-:W2:Y:S01]  /*7c70*/  LDL.LU.64 R170, [R1+0x770] ;  /* 0x0007700001aa7983 */ /* 0x010ea20000300a00 */
[----:B------:R-:W-:Y:S01]  /*7c80*/  IADD3 R5, R142, -0x4d, RZ ;  /* 0xffffffb38e057810 */ /* 0x000fe20007ffe0ff */
[----:B------:R-:W-:Y:S01]  /*7c90*/  IMAD.WIDE R184, R2, 0x4, R184 ;  /* 0x0000000402b87825 */ /* 0x000fe200078e02b8 */
[----:B------:R-:W-:Y:S01]  /*7ca0*/  ISETP.GE.U32.AND P6, PT, R4, 0x7fffff73, PT ;  /* 0x7fffff730400780c */ /* 0x000fe20003fc6070 */
[----:B------:R1:W-:Y:S01]  /*7cb0*/  LDGSTS.E [R248+0x14004], desc[UR16][R148.64], !P2 ;  /* 0x1400400094f87fae */ /* 0x0003e2000d121850 */
[----:B------:R-:W-:Y:S01]  /*7cc0*/  ISETP.GE.U32.AND P1, PT, R5, 0x7fffff74, PT ;  /* 0x7fffff740500780c */ /* 0x000fe20003f26070 */
[----:B------:R-:W-:Y:S01]  /*7cd0*/  VIADD R5, R143, 0xffffffb1 ;  /* 0xffffffb18f057836 */ /* 0x000fe20000000000 */
[----:B------:R-:W4:Y:S01]  /*7ce0*/  LDC R142, c[0x0][0x230] ;  /* 0x00008c00ff8e7b82 */ /* 0x000f220000000800 */
[----:B------:R-:W-:Y:S01]  /*7cf0*/  VIADD R4, R244, 0xffffff97 ;  /* 0xffffff97f4047836 */ /* 0x000fe20000000000 */
[----:B------:R-:W-:Y:S01]  /*7d00*/  LDGSTS.E [R248+0x10008], desc[UR16][R184.64], !P3 ;  /* 0x10008000b8f87fae */ /* 0x000fe2000d921850 */
[----:B------:R-:W-:Y:S01]  /*7d10*/  IMAD.WIDE R154, R2, 0x4, R154 ;  /* 0x00000004029a7825 */ /* 0x000fe200078e029a */
[----:B------:R-:W-:-:S02]  /*7d20*/  ISETP.GE.U32.AND P5, PT, R5, 0x7fffff72, PT ;  /* 0x7fffff720500780c */ /* 0x000fc40003fa6070 */
[----:B------:R-:W-:Y:S01]  /*7d30*/  IADD3 R5, R145, -0x6a, RZ ;  /* 0xffffff9691057810 */ /* 0x000fe20007ffe0ff */
[----:B------:R-:W-:Y:S01]  /*7d40*/  IMAD.WIDE R152, R2, 0x4, R152 ;  /* 0x0000000402987825 */ /* 0x000fe200078e0298 */
[----:B------:R-:W-:Y:S01]  /*7d50*/  ISETP.GE.U32.AND P2, PT, R4, 0x7fffff58, PT ;  /* 0x7fffff580400780c */ /* 0x000fe20003f46070 */
[----:B------:R3:W-:Y:S01]  /*7d60*/  LDGSTS.E [R248+0x14008], desc[UR16][R154.64], !P3 ;  /* 0x140080009af87fae */ /* 0x0007e2000d921850 */
[----:B------:R-:W-:Y:S01]  /*7d70*/  ISETP.GE.U32.AND P3, PT, R5, 0x7fffff57, PT ;  /* 0x7fffff570500780c */ /* 0x000fe20003f66070 */
[C---:B------:R-:W-:Y:S01]  /*7d80*/  IMAD.WIDE R150, R2.reuse, 0x4, R150 ;  /* 0x0000000402967825 */ /* 0x040fe200078e0296 */
[----:B-1----:R-:W1:Y:S01]  /*7d90*/  LDC R149, c[0x0][0x230] ;  /* 0x00008c00ff957b82 */ /* 0x002e620000000800 */
[----:B------:R-:W-:Y:S04]  /*7da0*/  STL.64 [R1+0x2b0], R184 ;  /* 0x0002b0b801007387 */ /* 0x000fe80000100a00 */
[----:B------:R3:W-:Y:S03]  /*7db0*/  STL.64 [R1+0x2d8], R154 ;  /* 0x0002d89a01007387 */ /* 0x0007e60000100a00 */
[----:B------:R-:W1:Y:S01]  /*7dc0*/  LDC R148, c[0x0][0x230] ;  /* 0x00008c00ff947b82 */ /* 0x000e620000000800 */
[----:B------:R3:W-:Y:S04]  /*7dd0*/  STL.64 [R1+0x2f8], R152 ;  /* 0x0002f89801007387 */ /* 0x0007e80000100a00 */
[----:B------:R3:W-:Y:S03]  /*7de0*/  LDGSTS.E [R248+0x1000c], desc[UR16][R152.64], !P0 ;  /* 0x1000c00098f87fae */ /* 0x0007e6000c121850 */
[----:B------:R-:W1:Y:S01]  /*7df0*/  LDC R145, c[0x0][0x230] ;  /* 0x00008c00ff917b82 */ /* 0x000e620000000800 */
[C---:B---3--:R-:W-:Y:S01]  /*7e00*/  IMAD.WIDE R154, R2.reuse, 0x4, R156 ;  /* 0x00000004029a7825 */ /* 0x048fe200078e029c */
[----:B------:R3:W-:Y:S04]  /*7e10*/  STL.64 [R1+0x310], R150 ;  /* 0x0003109601007387 */ /* 0x0007e80000100a00 */
[----:B------:R3:W-:Y:S02]  /*7e20*/  LDGSTS.E [R248+0x1400c], desc[UR16][R150.64], !P0 ;  /* 0x1400c00096f87fae */ /* 0x0007e4000c121850 */
[----:B------:R-:W1:Y:S01]  /*7e30*/  LDC R143, c[0x0][0x230] ;  /* 0x00008c00ff8f7b82 */ /* 0x000e620000000800 */
[----:B------:R-:W-:-:S04]  /*7e40*/  IMAD.WIDE R152, R2, 0x4, R160 ;  /* 0x0000000402987825 */ /* 0x000fc800078e02a0 */
[----:B------:R-:W-:Y:S02]  /*7e50*/  VIADD R4, R147, 0xffffff95 ;  /* 0xffffff9593047836 */ /* 0x000fe40000000000 */
[C---:B------:R-:W-:Y:S01]  /*7e60*/  IMAD.WIDE R184, R2.reuse, 0x4, R166 ;  /* 0x0000000402b87825 */ /* 0x040fe200078e02a6 */
[----:B------:R-:W1:Y:S03]  /*7e70*/  LDC R147, c[0x0][0x230] ;  /* 0x00008c00ff937b82 */ /* 0x000e660000000800 */
[----:B---3--:R-:W-:Y:S01]  /*7e80*/  IMAD.WIDE R150, R2, 0x4, R158 ;  /* 0x0000000402967825 */ /* 0x008fe200078e029e */
[----:B------:R-:W-:-:S03]  /*7e90*/  ISETP.GE.U32.AND P0, PT, R4, 0x7fffff56, PT ;  /* 0x7fffff560400780c */ /* 0x000fc60003f06070 */
[----:B--2---:R-:W-:-:S05]  /*7ea0*/  IMAD.WIDE R170, R2, 0x4, R170 ;  /* 0x0000000402aa7825 */ /* 0x004fca00078e02aa */
[----:B------:R2:W-:Y:S04]  /*7eb0*/  STL.64 [R1+0x368], R170 ;  /* 0x000368aa01007387 */ /* 0x0005e80000100a00 */
[----:B------:R-:W3:Y:S04]  /*7ec0*/  LDL.LU.64 R160, [R1+0x1a8] ;  /* 0x0001a80001a07983 */ /* 0x000ee80000300a00 */
[----:B------:R4:W-:Y:S04]  /*7ed0*/  STL.64 [R1+0x380], R154 ;  /* 0x0003809a01007387 */ /* 0x0009e80000100a00 */
[----:B------:R-:W3:Y:S04]  /*7ee0*/  LDL.LU.64 R158, [R1+0x1a0] ;  /* 0x0001a000019e7983 */ /* 0x000ee80000300a00 */
[----:B------:R1:W-:Y:S04]  /*7ef0*/  STL.64 [R1+0x3f0], R152 ;  /* 0x0003f09801007387 */ /* 0x0003e80000100a00 */
[----:B------:R-:W3:Y:S04]  /*7f00*/  LDL.LU.64 R156, [R1+0x198] ;  /* 0x00019800019c7983 */ /* 0x000ee80000300a00 */
[----:B------:R-:W-:Y:S04]  /*7f10*/  LDGSTS.E [R248+0x18000], desc[UR16][R170.64], !P2 ;  /* 0x18000000aaf87fae */ /* 0x000fe8000d121850 */
[----:B------:R1:W-:Y:S04]  /*7f20*/  STL.64 [R1+0x468], R150 ;  /* 0x0004689601007387 */ /* 0x0003e80000100a00 */
[----:B------:R3:W-:Y:S04]  /*7f30*/  LDGSTS.E [R248+0x1c000], desc[UR16][R154.64], !P2 ;  /* 0x1c0000009af87fae */ /* 0x0007e8000d121850 */
[----:B--2---:R-:W2:Y:S04]  /*7f40*/  LDL.LU.64 R170, [R1+0x188] ;  /* 0x0001880001aa7983 */ /* 0x004ea80000300a00 */
[----:B------:R-:W-:Y:S04]  /*7f50*/  LDGSTS.E [R248+0x18004], desc[UR16][R152.64], !P3 ;  /* 0x1800400098f87fae */ /* 0x000fe8000d921850 */
[----:B----4-:R-:W4:Y:S04]  /*7f60*/  LDL.LU.64 R154, [R1+0x180] ;  /* 0x00018000019a7983 */ /* 0x010f280000300a00 */
[----:B------:R-:W-:Y:S04]  /*7f70*/  LDGSTS.E [R248+0x1c004], desc[UR16][R150.64], !P3 ;  /* 0x1c00400096f87fae */ /* 0x000fe8000d921850 */
[----:B-1----:R-:W2:Y:S04]  /*7f80*/  LDL.LU.64 R152, [R1+0x178] ;  /* 0x0001780001987983 */ /* 0x002ea80000300a00 */
[----:B------:R-:W-:Y:S04]  /*7f90*/  LDGSTS.E [R248+0x18008], desc[UR16][R184.64], !P0 ;  /* 0x18008000b8f87fae */ /* 0x000fe8000c121850 */
[----:B------:R-:W2:Y:S04]  /*7fa0*/  LDL.LU.64 R150, [R1+0x170] ;  /* 0x0001700001967983 */ /* 0x000ea80000300a00 */
[----:B------:R-:W2:Y:S04]  /*7fb0*/  LDL.LU.64 R166, [R1+0x190] ;  /* 0x0001900001a67983 */ /* 0x000ea80000300a00 */
[----:B------:R1:W-:Y:S04]  /*7fc0*/  STL.64 [R1+0x4a0], R184 ;  /* 0x0004a0b801007387 */ /* 0x0003e80000100a00 */
[----:B------:R-:W-:Y:S01]  /*7fd0*/  STL.64 [R1+0x4d0], R162 ;  /* 0x0004d0a201007387 */ /* 0x000fe20000100a00 */
[----:B------:R-:W-:-:S02]  /*7fe0*/  VIADD R4, R146, 0xffffff94 ;  /* 0xffffff9492047836 */ /* 0x000fc40000000000 */
[----:B------:R-:W-:Y:S01]  /*7ff0*/  IMAD.WIDE R240, R2, 0x4, R240 ;  /* 0x0000000402f07825 */ /* 0x000fe200078e02f0 */
[----:B------:R-:W-:Y:S01]  /*8000*/  LDGSTS.E [R248+0x1c008], desc[UR16][R162.64], !P0 ;  /* 0x1c008000a2f87fae */ /* 0x000fe2000c121850 */
[----:B------:R-:W2:Y:S03]  /*8010*/  LDC R146, c[0x0][0x230] ;  /* 0x00008c00ff927b82 */ /* 0x000ea60000000800 */
[----:B-1----:R-:W2:Y:S01]  /*8020*/  LDL.LU.64 R184, [R1+0x768] ;  /* 0x0007680001b87983 */ /* 0x002ea20000300a00 */
[----:B------:R-:W-:Y:S01]  /*8030*/  ISETP.GE.U32.AND P2, PT, R4, 0x7fffff55, PT ;  /* 0x7fffff550400780c */ /* 0x000fe20003f46070 */
[----:B------:R-:W-:-:S04]  /*8040*/  IMAD.WIDE R164, R2, 0x4, R164 ;  /* 0x0000000402a47825 */ /* 0x000fc800078e02a4 */
[----:B------:R-:W-:Y:S02]  /*8050*/  VIADD R5, R142, 0xffffffb0 ;  /* 0xffffffb08e057836 */ /* 0x000fe40000000000 */
[----:B------:R-:W-:Y:S01]  /*8060*/  VIADD R4, R149, 0xffffffae ;  /* 0xffffffae95047836 */ /* 0x000fe20000000000 */
[----:B------:R-:W-:Y:S01]  /*8070*/  STL.64 [R1+0x4f0], R240 ;  /* 0x0004f0f001007387 */ /* 0x000fe20000100a00 */
[----:B------:R-:W1:Y:S01]  /*8080*/  LDC R142, c[0x0][0x230] ;  /* 0x00008c00ff8e7b82 */ /* 0x000e620000000800 */
[----:B------:R-:W-:-:S03]  /*8090*/  ISETP.GE.U32.AND P3, PT, R5, 0x7fffff71, PT ;  /* 0x7fffff710500780c */ /* 0x000fc60003f66070 */
[----:B------:R-:W-:Y:S01]  /*80a0*/  LDGSTS.E [R248+0x1800c], desc[UR16][R240.64], !P2 ;  /* 0x1800c000f0f87fae */ /* 0x000fe2000d121850 */
[----:B------:R-:W-:-:S03]  /*80b0*/  IADD3 R5, R144, -0x51, RZ ;  /* 0xffffffaf90057810 */ /* 0x000fc60007ffe0ff */
[----:B------:R-:W-:Y:S01]  /*80c0*/  LDGSTS.E [R248+0x1c00c], desc[UR16][R164.64], !P2 ;  /* 0x1c00c000a4f87fae */ /* 0x000fe2000d121850 */
[----:B------:R-:W-:Y:S01]  /*80d0*/  ISETP.GE.U32.AND P2, PT, R4, 0x7fffff6f, PT ;  /* 0x7fffff6f0400780c */ /* 0x000fe20003f46070 */
[----:B------:R-:W-:Y:S02]  /*80e0*/  VIADD R4, R148, 0xffffff93 ;  /* 0xffffff9394047836 */ /* 0x000fe40000000000 */
[----:B------:R-:W-:Y:S01]  /*80f0*/  STL.64 [R1+0x510], R164 ;  /* 0x000510a401007387 */ /* 0x000fe20000100a00 */
[----:B------:R-:W-:Y:S01]  /*8100*/  ISETP.GE.U32.AND P0, PT, R5, 0x7fffff70, PT ;  /* 0x7fffff700500780c */ /* 0x000fe20003f06070 */
[----:B------:R-:W-:Y:S01]  /*8110*/  VIADD R5, R145, 0xffffffad ;  /* 0xffffffad91057836 */ /* 0x000fe20000000000 */
[----:B------:R-:W1:Y:S08]  /*8120*/  LDC R144, c[0x0][0x230] ;  /* 0x00008c00ff907b82 */ /* 0x000e700000000800 */
[----:B------:R-:W1:Y:S01]  /*8130*/  LDC R145, c[0x0][0x230] ;  /* 0x00008c00ff917b82 */ /* 0x000e620000000800 */
[----:B---3--:R-:W-:-:S04]  /*8140*/  IMAD.WIDE R160, R2, 0x4, R160 ;  /* 0x0000000402a07825 */ /* 0x008fc800078e02a0 */
[C---:B------:R-:W-:Y:S01]  /*8150*/  IMAD.WIDE R158, R2.reuse, 0x4, R158 ;  /* 0x00000004029e7825 */ /* 0x040fe200078e029e */
[----:B------:R-:W-:Y:S04]  /*8160*/  STL.64 [R1+0x1a8], R160 ;  /* 0x0001a8a001007387 */ /* 0x000fe80000100a00 */
[----:B------:R-:W-:Y:S01]  /*8170*/  LDGSTS.E [R249+0x10000], desc[UR16][R160.64], !P1 ;  /* 0x10000000a0f97fae */ /* 0x000fe2000c921850 */
[----:B------:R-:W-:-:S03]  /*8180*/  IMAD.WIDE R156, R2, 0x4, R156 ;  /* 0x00000004029c7825 */ /* 0x000fc600078e029c */
[----:B------:R-:W-:Y:S04]  /*8190*/  STL.64 [R1+0x1b8], R158 ;  /* 0x0001b89e01007387 */ /* 0x000fe80000100a00 */
[----:B------:R-:W-:Y:S04]  /*81a0*/  LDGSTS.E [R249+0x14000], desc[UR16][R158.64], !P1 ;  /* 0x140000009ef97fae */ /* 0x000fe8000c921850 */
[----:B------:R2:W-:Y:S04]  /*81b0*/  STL.64 [R1+0x1c8], R156 ;  /* 0x0001c89c01007387 */ /* 0x0005e80000100a00 */
[----:B------:R2:W-:Y:S01]  /*81c0*/  LDGSTS.E [R249+0x10004], desc[UR16][R156.64], !P6 ;  /* 0x100040009cf97fae */ /* 0x0005e2000f121850 */
[----:B------:R-:W-:-:S02]  /*81d0*/  ISETP.GE.U32.AND P1, PT, R5, 0x7fffff6e, PT ;  /* 0x7fffff6e0500780c */ /* 0x000fc40003f26070 */
[----:B------:R-:W-:Y:S01]  /*81e0*/  IADD3 R5, R143, -0x6e, RZ ;  /* 0xffffff928f057810 */ /* 0x000fe20007ffe0ff */
[----:B----4-:R-:W-:-:S04]  /*81f0*/  IMAD.WIDE R154, R2, 0x4, R154 ;  /* 0x00000004029a7825 */ /* 0x010fc800078e029a */
[----:B--2---:R-:W-:-:S04]  /*8200*/  IMAD.WIDE R156, R2, 0x4, R170 ;  /* 0x00000004029c7825 */ /* 0x004fc800078e02aa */
[----:B------:R-:W-:-:S04]  /*8210*/  IMAD.WIDE R152, R2, 0x4, R152 ;  /* 0x0000000402987825 */ /* 0x000fc800078e0298 */
[----:B------:R-:W-:-:S05]  /*8220*/  IMAD.WIDE R148, R2, 0x4, R166 ;  /* 0x0000000402947825 */ /* 0x000fca00078e02a6 */
[----:B------:R2:W-:Y:S01]  /*8230*/  LDGSTS.E [R249+0x14004], desc[UR16][R148.64], !P6 ;  /* 0x1400400094f97fae */ /* 0x0005e2000f121850 */
[----:B------:R-:W-:Y:S01]  /*8240*/  ISETP.GE.U32.AND P6, PT, R4, 0x7fffff54, PT ;  /* 0x7fffff540400780c */ /* 0x000fe20003fc6070 */
[C---:B------:R-:W-:Y:S02]  /*8250*/  IMAD.WIDE R150, R2.reuse, 0x4, R150 ;  /* 0x0000000402967825 */ /* 0x040fe400078e0296 */
[----:B------:R2:W-:Y:S04]  /*8260*/  STL.64 [R1+0x258], R148 ;  /* 0x0002589401007387 */ /* 0x0005e80000100a00 */
[----:B------:R3:W-:Y:S04]  /*8270*/  STL.64 [R1+0x280], R156 ;  /* 0x0002809c01007387 */ /* 0x0007e80000100a00 */
[----:B------:R3:W-:Y:S04]  /*8280*/  LDGSTS.E [R249+0x10008], desc[UR16][R156.64], !P5 ;  /* 0x100080009cf97fae */ /* 0x0007e8000e921850 */
[----:B------:R4:W-:Y:S01]  /*8290*/  STL.64 [R1+0x2a8], R154 ;  /* 0x0002a89a01007387 */ /* 0x0009e20000100a00 */
[----:B--2---:R-:W2:Y:S03]  /*82a0*/  LDC R149, c[0x0][0x230] ;  /* 0x00008c00ff957b82 */ /* 0x004ea60000000800 */
[----:B------:R4:W-:Y:S01]  /*82b0*/  LDGSTS.E [R249+0x14008], desc[UR16][R154.64], !P5 ;  /* 0x140080009af97fae */ /* 0x0009e2000e921850 */
[----:B---3--:R-:W-:-:S03]  /*82c0*/  IMAD.WIDE R156, R2, 0x4, R184 ;  /* 0x00000004029c7825 */ /* 0x008fc600078e02b8 */
[----:B------:R3:W-:Y:S01]  /*82d0*/  STL.64 [R1+0x2d0], R152 ;  /* 0x0002d09801007387 */ /* 0x0007e20000100a00 */
[----:B------:R-:W-:Y:S01]  /*82e0*/  ISETP.GE.U32.AND P5, PT, R5, 0x7fffff53, PT ;  /* 0x7fffff530500780c */ /* 0x000fe20003fa6070 */
[----:B------:R-:W2:Y:S02]  /*82f0*/  LDC R148, c[0x0][0x230] ;  /* 0x00008c00ff947b82 */ /* 0x000ea40000000800 */
[----:B------:R1:W-:Y:S01]  /*8300*/  STL.64 [R1+0x2f0], R150 ;  /* 0x0002f09601007387 */ /* 0x0003e20000100a00 */
[----:B----4-:R-:W-:-:S03]  /*8310*/  IMAD.WIDE R154, R2, 0x4, R168 ;  /* 0x00000004029a7825 */ /* 0x010fc600078e02a8 */
[----:B------:R3:W-:Y:S04]  /*8320*/  LDGSTS.E [R249+0x1000c], desc[UR16][R152.64], !P3 ;  /* 0x1000c00098f97fae */ /* 0x0007e8000d921850 */
[----:B------:R1:W-:Y:S04]  /*8330*/  LDGSTS.E [R249+0x1400c], desc[UR16][R150.64], !P3 ;  /* 0x1400c00096f97fae */ /* 0x0003e8000d921850 */
[----:B------:R-:W4:Y:S01]  /*8340*/  LDL.LU.64 R166, [R1+0x168] ;  /* 0x0001680001a67983 */ /* 0x000f220000300a00 */
[----:B---3--:R-:W-:-:S03]  /*8350*/  IMAD.WIDE R152, R2, 0x4, R174 ;  /* 0x0000000402987825 */ /* 0x008fc600078e02ae */
[----:B------:R-:W3:Y:S01]  /*8360*/  LDL.LU.64 R160, [R1+0x160] ;  /* 0x0001600001a07983 */ /* 0x000ee20000300a00 */
[----:B-1----:R-:W-:-:S03]  /*8370*/  IMAD.WIDE R150, R2, 0x4, R172 ;  /* 0x0000000402967825 */ /* 0x002fc600078e02ac */
[----:B------:R1:W-:Y:S04]  /*8380*/  STL.64 [R1+0x340], R156 ;  /* 0x0003409c01007387 */ /* 0x0003e80000100a00 */
[----:B------:R2:W-:Y:S04]  /*8390*/  STL.64 [R1+0x348], R154 ;  /* 0x0003489a01007387 */ /* 0x0005e80000100a00 */
[----:B------:R-:W3:Y:S04]  /*83a0*/  LDL.LU.64 R158, [R1+0x158] ;  /* 0x00015800019e7983 */ /* 0x000ee80000300a00 */
[----:B------:R2:W-:Y:S04]  /*83b0*/  STL.64 [R1+0x378], R152 ;  /* 0x0003789801007387 */ /* 0x0005e80000100a00 */
[----:B------:R-:W-:Y:S04]  /*83c0*/  LDGSTS.E [R249+0x18000], desc[UR16][R156.64], !P6 ;  /* 0x180000009cf97fae */ /* 0x000fe8000f121850 */
[----:B------:R2:W-:Y:S04]  /*83d0*/  STL.64 [R1+0x3c8], R150 ;  /* 0x0003c89601007387 */ /* 0x0005e80000100a00 */
[----:B------:R-:W-:Y:S04]  /*83e0*/  LDGSTS.E [R249+0x1c000], desc[UR16][R154.64], !P6 ;  /* 0x1c0000009af97fae */ /* 0x000fe8000f121850 */
[----:B-1----:R-:W3:Y:S04]  /*83f0*/  LDL.LU.64 R156, [R1+0x150] ;  /* 0x00015000019c7983 */ /* 0x002ee80000300a00 */
[----:B------:R-:W-:Y:S04]  /*8400*/  LDGSTS.E [R249+0x18004], desc[UR16][R152.64], !P5 ;  /* 0x1800400098f97fae */ /* 0x000fe8000e921850 */
[----:B--2---:R-:W2:Y:S04]  /*8410*/  LDL.LU.64 R154, [R1+0x148] ;  /* 0x00014800019a7983 */ /* 0x004ea80000300a00 */
[----:B------:R-:W-:Y:S04]  /*8420*/  LDGSTS.E [R249+0x1c004], desc[UR16][R150.64], !P5 ;  /* 0x1c00400096f97fae */ /* 0x000fe8000e921850 */
[----:B------:R-:W2:Y:S04]  /*8430*/  LDL.LU.64 R152, [R1+0x140] ;  /* 0x0001400001987983 */ /* 0x000ea80000300a00 */
[----:B------:R-:W2:Y:S04]  /*8440*/  LDL.LU.64 R150, [R1+0x138] ;  /* 0x0001380001967983 */ /* 0x000ea80000300a00 */
[----:B------:R-:W2:Y:S01]  /*8450*/  LDL.LU.64 R170, [R1+0x130] ;  /* 0x0001300001aa7983 */ /* 0x000ea20000300a00 */
[----:B------:R-:W-:-:S02]  /*8460*/  VIADD R4, R147, 0xffffff91 ;  /* 0xffffff9193047836 */ /* 0x000fc40000000000 */
[----:B------:R-:W1:Y:S03]  /*8470*/  LDC R147, c[0x0][0x230] ;  /* 0x00008c00ff937b82 */ /* 0x000e660000000800 */
[----:B------:R-:W-:Y:S01]  /*8480*/  ISETP.GE.U32.AND P3, PT, R4, 0x7fffff52, PT ;  /* 0x7fffff520400780c */ /* 0x000fe20003f66070 */
[----:B------:R-:W-:-:S04]  /*8490*/  VIADD R4, R144, 0xffffff90 ;  /* 0xffffff9090047836 */ /* 0x000fc80000000000 */
[----:B------:R-:W3:Y:S01]  /*84a0*/  LDC R144, c[0x0][0x230] ;  /* 0x00008c00ff907b82 */ /* 0x000ee20000000800 */
[----:B------:R-:W-:Y:S01]  /*84b0*/  ISETP.GE.U32.AND P6, PT, R4, 0x7fffff51, PT ;  /* 0x7fffff510400780c */ /* 0x000fe20003fc6070 */
[----:B------:R-:W-:-:S04]  /*84c0*/  IMAD.WIDE R168, R2, 0x4, R180 ;  /* 0x0000000402a87825 */ /* 0x000fc800078e02b4 */
[C---:B------:R-:W-:Y:S01]  /*84d0*/  IMAD.WIDE R164, R2.reuse, 0x4, R176 ;  /* 0x0000000402a47825 */ /* 0x040fe200078e02b0 */
[----:B------:R-:W-:Y:S03]  /*84e0*/  STL.64 [R1+0x460], R168 ;  /* 0x000460a801007387 */ /* 0x000fe60000100a00 */
[----:B------:R-:W-:Y:S01]  /*84f0*/  IMAD.WIDE R162, R2, 0x4, R238 ;  /* 0x0000000402a27825 */ /* 0x000fe200078e02ee */
[----:B------:R-:W-:Y:S03]  /*8500*/  LDGSTS.E [R249+0x18008], desc[UR16][R168.64], !P3 ;  /* 0x18008000a8f97fae */ /* 0x000fe6000d921850 */
[----:B------:R-:W-:Y:S01]  /*8510*/  VIADD R5, R142, 0xffffffac ;  /* 0xffffffac8e057836 */ /* 0x000fe20000000000 */
[----:B------:R-:W-:Y:S01]  /*8520*/  STL.64 [R1+0x498], R164 ;  /* 0x000498a401007387 */ /* 0x000fe20000100a00 */
[----:B------:R-:W-:-:S03]  /*8530*/  IMAD.WIDE R142, R2, 0x4, R178 ;  /* 0x00000004028e7825 */ /* 0x000fc600078e02b2 */
[----:B------:R-:W-:Y:S01]  /*8540*/  LDGSTS.E [R249+0x1c008], desc[UR16][R164.64], !P3 ;  /* 0x1c008000a4f97fae */ /* 0x000fe2000d921850 */
[----:B------:R-:W-:Y:S01]  /*8550*/  VIADD R4, R149, 0xffffffaa ;  /* 0xffffffaa95047836 */ /* 0x000fe20000000000 */
[----:B------:R-:W-:Y:S01]  /*8560*/  ISETP.GE.U32.AND P5, PT, R5, 0x7fffff6d, PT ;  /* 0x7fffff6d0500780c */ /* 0x000fe20003fa6070 */
[----:B------:R-:W2:Y:S01]  /*8570*/  LDC R149, c[0x0][0x230] ;  /* 0x00008c00ff957b82 */ /* 0x000ea20000000800 */
[----:B------:R-:W-:Y:S01]  /*8580*/  STL.64 [R1+0x4c8], R162 ;  /* 0x0004c8a201007387 */ /* 0x000fe20000100a00 */
[----:B------:R-:W-:-:S03]  /*8590*/  IADD3 R5, R146, -0x55, RZ ;  /* 0xffffffab92057810 */ /* 0x000fc60007ffe0ff */
[----:B------:R-:W-:Y:S01]  /*85a0*/  LDGSTS.E [R249+0x1800c], desc[UR16][R162.64], !P6 ;  /* 0x1800c000a2f97fae */ /* 0x000fe2000f121850 */
[----:B------:R-:W-:Y:S02]  /*85b0*/  ISETP.GE.U32.AND P3, PT, R5, 0x7fffff6c, PT ;  /* 0x7fffff6c0500780c */ /* 0x000fe40003f66070 */
[----:B------:R-:W2:Y:S01]  /*85c0*/  LDC R146, c[0x0][0x230] ;  /* 0x00008c00ff927b82 */ /* 0x000ea20000000800 */
[----:B------:R1:W-:Y:S01]  /*85d0*/  LDGSTS.E [R249+0x1c00c], desc[UR16][R142.64], !P6 ;  /* 0x1c00c0008ef97fae */ /* 0x0003e2000f121850 */
[----:B------:R-:W-:Y:S01]  /*85e0*/  ISETP.GE.U32.AND P6, PT, R4, 0x7fffff6b, PT ;  /* 0x7fffff6b0400780c */ /* 0x000fe20003fc6070 */
[----:B-1----:R-:W-:Y:S02]  /*85f0*/  VIADD R4, R147, 0xffffff8f ;  /* 0xffffff8f93047836 */ /* 0x002fe40000000000 */
[----:B------:R-:W-:Y:S01]  /*8600*/  VIADD R5, R145, 0xffffffa9 ;  /* 0xffffffa991057836 */ /* 0x000fe20000000000 */
[----:B------:R1:W-:Y:S02]  /*8610*/  STL.64 [R1+0x4e8], R142 ;  /* 0x0004e88e01007387 */ /* 0x0003e40000100a00 */
[----:B------:R-:W2:Y:S08]  /*8620*/  LDC R147, c[0x0][0x230] ;  /* 0x00008c00ff937b82 */ /* 0x000eb00000000800 */
[----:B-1----:R-:W1:Y:S08]  /*8630*/  LDC R143, c[0x0][0x230] ;  /* 0x00008c00ff8f7b82 */ /* 0x002e700000000800 */
[----:B------:R-:W1:Y:S01]  /*8640*/  LDC R142, c[0x0][0x230] ;  /* 0x00008c00ff8e7b82 */ /* 0x000e620000000800 */
[----:B----4-:R-:W-:-:S04]  /*8650*/  IMAD.WIDE R162, R2, 0x4, R166 ;  /* 0x0000000402a27825 */ /* 0x010fc800078e02a6 */
[C---:B---3--:R-:W-:Y:S01]  /*8660*/  IMAD.WIDE R160, R2.reuse, 0x4, R160 ;  /* 0x0000000402a07825 */ /* 0x048fe200078e02a0 */
[----:B------:R-:W-:Y:S04]  /*8670*/  LDGSTS.E [R252+0x10000], desc[UR16][R162.64], !P0 ;  /* 0x10000000a2fc7fae */ /* 0x000fe8000c121850 */
[----:B------:R-:W-:Y:S01]  /*8680*/  LDGSTS.E [R252+0x14000], desc[UR16][R160.64], !P0 ;  /* 0x14000000a0fc7fae */ /* 0x000fe2000c121850 */
[----:B------:R-:W-:-:S03]  /*8690*/  IMAD.WIDE R158, R2, 0x4, R158 ;  /* 0x00000004029e7825 */ /* 0x000fc600078e029e */
[----:B------:R-:W-:Y:S04]  /*86a0*/  STL.64 [R1+0x168], R162 ;  /* 0x000168a201007387 */ /* 0x000fe80000100a00 */
[----:B------:R-:W-:Y:S01]  /*86b0*/  LDGSTS.E [R252+0x10004], desc[UR16][R158.64], !P2 ;  /* 0x100040009efc7fae */ /* 0x000fe2000d121850 */
[----:B------:R-:W-:Y:S02]  /*86c0*/  ISETP.GE.U32.AND P0, PT, R5, 0x7fffff6a, PT ;  /* 0x7fffff6a0500780c */ /* 0x000fe40003f06070 */
[----:B------:R-:W-:Y:S01]  /*86d0*/  IADD3 R5, R144, -0x72, RZ ;  /* 0xffffff8e90057810 */ /* 0x000fe20007ffe0ff */
[----:B------:R-:W-:Y:S01]  /*86e0*/  STL.64 [R1+0x160], R160 ;  /* 0x000160a001007387 */ /* 0x000fe20000100a00 */
[----:B------:R-:W-:-:S05]  /*86f0*/  IMAD.WIDE R156, R2, 0x4, R156 ;  /* 0x00000004029c7825 */ /* 0x000fca00078e029c */
[----:B------:R3:W-:Y:S01]  /*8700*/  LDGSTS.E [R252+0x14004], desc[UR16][R156.64], !P2 ;  /* 0x140040009cfc7fae */ /* 0x0007e2000d121850 */
[----:B------:R-:W-:Y:S01]  /*8710*/  ISETP.GE.U32.AND P2, PT, R4, 0x7fffff50, PT ;  /* 0x7fffff500400780c */ /* 0x000fe20003f46070 */
[C---:B--2---:R-:W-:Y:S02]  /*8720*/  IMAD.WIDE R154, R2.reuse, 0x4, R154 ;  /* 0x00000004029a7825 */ /* 0x044fe400078e029a */
[----:B------:R-:W-:Y:S04]  /*8730*/  STL.64 [R1+0x170], R158 ;  /* 0x0001709e01007387 */ /* 0x000fe80000100a00 */
[----:B------:R3:W-:Y:S01]  /*8740*/  STL.64 [R1+0x178], R156 ;  /* 0x0001789c01007387 */ /* 0x0007e20000100a00 */
[----:B------:R-:W-:-:S03]  /*8750*/  IMAD.WIDE R152, R2, 0x4, R152 ;  /* 0x0000000402987825 */ /* 0x000fc600078e0298 */
[----:B------:R2:W-:Y:S01]  /*8760*/  STL.64 [R1+0x180], R154 ;  /* 0x0001809a01007387 */ /* 0x0005e20000100a00 */
[----:B------:R-:W-:-:S03]  /*8770*/  IMAD.WIDE R150, R2, 0x4, R150 ;  /* 0x0000000402967825 */ /* 0x000fc600078e0296 */
[----:B------:R4:W-:Y:S01]  /*8780*/  STL.64 [R1+0x188], R152 ;  /* 0x0001889801007387 */ /* 0x0009e20000100a00 */
[----:B------:R-:W-:-:S03]  /*8790*/  IMAD.WIDE R144, R2, 0x4, R170 ;  /* 0x0000000402907825 */ /* 0x000fc600078e02aa */
[----:B------:R2:W-:Y:S01]  /*87a0*/  LDGSTS.E [R252+0x10008], desc[UR16][R154.64], !P1 ;  /* 0x100080009afc7fae */ /* 0x0005e2000c921850 */
[----:B---3--:R-:W-:-:S03]  /*87b0*/  IMAD.WIDE R156, R2, 0x4, R198 ;  /* 0x00000004029c7825 */ /* 0x008fc600078e02c6 */
[----:B------:R3:W-:Y:S04]  /*87c0*/  STL.64 [R1+0x2a0], R150 ;  /* 0x0002a09601007387 */ /* 0x0007e80000100a00 */
[----:B------:R4:W-:Y:S01]  /*87d0*/  LDGSTS.E [R252+0x14008], desc[UR16][R152.64], !P1 ;  /* 0x1400800098fc7fae */ /* 0x0009e2000c921850 */
[----:B--2---:R-:W-:-:S03]  /*87e0*/  IMAD.WIDE R154, R2, 0x4, R182 ;  /* 0x00000004029a7825 */ /* 0x004fc600078e02b6 */
[----:B------:R2:W-:Y:S01]  /*87f0*/  STL.64 [R1+0x2c8], R144 ;  /* 0x0002c89001007387 */ /* 0x0005e20000100a00 */
[----:B------:R-:W-:-:S03]  /*8800*/  ISETP.GE.U32.AND P1, PT, R5, 0x7fffff4f, PT ;  /* 0x7fffff4f0500780c */ /* 0x000fc60003f26070 */
[----:B------:R3:W-:Y:S01]  /*8810*/  LDGSTS.E [R252+0x1000c], desc[UR16][R150.64], !P5 ;  /* 0x1000c00096fc7fae */ /* 0x0007e2000e921850 */
[----:B----4-:R-:W-:-:S03]  /*8820*/  IMAD.WIDE R152, R2, 0x4, R188 ;  /* 0x0000000402987825 */ /* 0x010fc600078e02bc */
[----:B------:R-:W4:Y:S04]  /*8830*/  LDL.LU.64 R160, [R1+0x128] ;  /* 0x0001280001a07983 */ /* 0x000f280000300a00 */
[----:B------:R-:W4:Y:S01]  /*8840*/  LDL.LU.64 R158, [R1+0x120] ;  /* 0x00012000019e7983 */ /* 0x000f220000300a00 */
[----:B---3--:R-:W-:-:S03]  /*8850*/  IMAD.WIDE R150, R2, 0x4, R186 ;  /* 0x0000000402967825 */ /* 0x008fc600078e02ba */
[----:B------:R2:W-:Y:S04]  /*8860*/  LDGSTS.E [R252+0x1400c], desc[UR16][R144.64], !P5 ;  /* 0x1400c00090fc7fae */ /* 0x0005e8000e921850 */
[----:B------:R3:W-:Y:S04]  /*8870*/  STL.64 [R1+0x350], R156 ;  /* 0x0003509c01007387 */ /* 0x0007e80000100a00 */
[----:B------:R3:W-:Y:S04]  /*8880*/  STL.64 [R1+0x358], R154 ;  /* 0x0003589a01007387 */ /* 0x0007e80000100a00 */
[----:B------:R-:W-:Y:S01]  /*8890*/  LDGSTS.E [R252+0x18000], desc[UR16][R156.64], !P2 ;  /* 0x180000009cfc7fae */ /* 0x000fe2000d121850 */
[----:B------:R-:W-:Y:S01]  /*88a0*/  VIADD R4, R148, 0xffffff8d ;  /* 0xffffff8d94047836 */ /* 0x000fe20000000000 */
[----:B--2---:R-:W2:Y:S02]  /*88b0*/  LDC R145, c[0x0][0x230] ;  /* 0x00008c00ff917b82 */ /* 0x004ea40000000800 */
[----:B------:R-:W-:Y:S04]  /*88c0*/  LDGSTS.E [R252+0x1c000], desc[UR16][R154.64], !P2 ;  /* 0x1c0000009afc7fae */ /* 0x000fe8000d121850 */
[----:B------:R-:W-:Y:S01]  /*88d0*/  LDGSTS.E [R252+0x18004], desc[UR16][R152.64], !P1 ;  /* 0x1800400098fc7fae */ /* 0x000fe2000c921850 */
[----:B-1----:R-:W-:Y:S01]  /*88e0*/  VIADD R5, R143, 0xffffffa8 ;  /* 0xffffffa88f057836 */ /* 0x002fe20000000000 */
[----:B------:R-:W1:Y:S02]  /*88f0*/  LDC R144, c[0x0][0x230] ;  /* 0x00008c00ff907b82 */ /* 0x000e640000000800 */
[----:B---3--:R-:W3:Y:S04]  /*8900*/  LDL.LU.64 R156, [R1+0x118] ;  /* 0x00011800019c7983 */ /* 0x008ee80000300a00 */
[----:B------:R2:W-:Y:S01]  /*8910*/  STL.64 [R1+0x360], R152 ;  /* 0x0003609801007387 */ /* 0x0005e20000100a00 */
[----:B------:R-:W-:Y:S01]  /*8920*/  ISETP.GE.U32.AND P5, PT, R4, 0x7fffff4e, PT ;  /* 0x7fffff4e0400780c */ /* 0x000fe20003fa6070 */
[----:B------:R-:W1:Y:S02]  /*8930*/  LDC R143, c[0x0][0x230] ;  /* 0x00008c00ff8f7b82 */ /* 0x000e640000000800 */
[----:B------:R2:W-:Y:S04]  /*8940*/  STL.64 [R1+0x370], R150 ;  /* 0x0003709601007387 */ /* 0x0005e80000100a00 */
[----:B------:R-:W3:Y:S01]  /*8950*/  LDL.LU.64 R166, [R1+0x110] ;  /* 0x0001100001a67983 */ /* 0x000ee20000300a00 */
[----:B------:R-:W-:Y:S01]  /*8960*/  IMAD.WIDE R172, R2, 0x4, R194 ;  /* 0x0000000402ac7825 */ /* 0x000fe200078e02c2 */
[----:B------:R-:W1:Y:S02]  /*8970*/  LDC R148, c[0x0][0x230] ;  /* 0x00008c00ff947b82 */ /* 0x000e640000000800 */
[----:B------:R-:W3:Y:S04]  /*8980*/  LDL.LU.64 R170, [R1+0x108] ;  /* 0x0001080001aa7983 */ /* 0x000ee80000300a00 */
[----:B------:R-:W3:Y:S04]  /*8990*/  LDL.LU.64 R154, [R1+0x100] ;  /* 0x00010000019a7983 */ /* 0x000ee80000300a00 */
[----:B------:R-:W-:Y:S04]  /*89a0*/  LDGSTS.E [R252+0x1c004], desc[UR16][R150.64], !P1 ;  /* 0x1c00400096fc7fae */ /* 0x000fe8000c921850 */
[----:B--2---:R-:W2:Y:S01]  /*89b0*/  LDL.LU.64 R152, [R1+0xf8] ;  /* 0x0000f80001987983 */ /* 0x004ea20000300a00 */
[----:B------:R-:W-:Y:S01]  /*89c0*/  VIADD R4, R146, 0xffffff8c ;  /* 0xffffff8c92047836 */ /* 0x000fe20000000000 */
[----:B------:R-:W-:Y:S01]  /*89d0*/  ISETP.GE.U32.AND P1, PT, R5, 0x7fffff69, PT ;  /* 0x7fffff690500780c */ /* 0x000fe20003f26070 */
[----:B------:R-:W-:Y:S01]  /*89e0*/  IMAD.WIDE R168, R2, 0x4, R190 ;  /* 0x0000000402a87825 */ /* 0x000fe200078e02be */
[----:B------:R-:W-:Y:S04]  /*89f0*/  LDGSTS.E [R252+0x18008], desc[UR16][R172.64], !P5 ;  /* 0x18008000acfc7fae */ /* 0x000fe8000e921850 */
[----:B------:R-:W2:Y:S01]  /*8a00*/  LDL.LU.64 R150, [R1+0xf0] ;  /* 0x0000f00001967983 */ /* 0x000ea20000300a00 */
[----:B------:R-:W-:-:S02]  /*8a10*/  ISETP.GE.U32.AND P2, PT, R4, 0x7fffff4d, PT ;  /* 0x7fffff4d0400780c */ /* 0x000fc40003f46070 */
[----:B------:R-:W-:Y:S01]  /*8a20*/  IADD3 R5, R142, -0x59, RZ ;  /* 0xffffffa78e057810 */ /* 0x000fe20007ffe0ff */
[C---:B------:R-:W-:Y:S01]  /*8a30*/  IMAD.WIDE R164, R2.reuse, 0x4, R236 ;  /* 0x0000000402a47825 */ /* 0x040fe200078e02ec */
[----:B------:R-:W2:Y:S03]  /*8a40*/  LDC R142, c[0x0][0x230] ;  /* 0x00008c00ff8e7b82 */ /* 0x000ea60000000800 */
[----:B------:R-:W-:Y:S01]  /*8a50*/  IMAD.WIDE R162, R2, 0x4, R192 ;  /* 0x0000000402a27825 */ /* 0x000fe200078e02c0 */
[----:B------:R-:W-:Y:S03]  /*8a60*/  STL.64 [R1+0x3c0], R172 ;  /* 0x0003c0ac01007387 */ /* 0x000fe60000100a00 */
[----:B------:R-:W-:Y:S01]  /*8a70*/  VIADD R4, R147, 0xffffffa6 ;  /* 0xffffffa693047836 */ /* 0x000fe20000000000 */
[----:B------:R-:W-:Y:S04]  /*8a80*/  LDGSTS.E [R252+0x1c008], desc[UR16][R168.64], !P5 ;  /* 0x1c008000a8fc7fae */ /* 0x000fe8000e921850 */
[----:B------:R-:W-:Y:S04]  /*8a90*/  STL.64 [R1+0x458], R168 ;  /* 0x000458a801007387 */ /* 0x000fe80000100a00 */
[----:B------:R-:W-:Y:S04]  /*8aa0*/  LDGSTS.E [R252+0x1800c], desc[UR16][R164.64], !P2 ;  /* 0x1800c000a4fc7fae */ /* 0x000fe8000d121850 */
[----:B------:R-:W-:Y:S04]  /*8ab0*/  STL.64 [R1+0x490], R164 ;  /* 0x000490a401007387 */ /* 0x000fe80000100a00 */
[----:B------:R1:W-:Y:S01]  /*8ac0*/  LDGSTS.E [R252+0x1c00c], desc[UR16][R162.64], !P2 ;  /* 0x1c00c000a2fc7fae */ /* 0x0003e2000d121850 */
[----:B------:R-:W-:Y:S01]  /*8ad0*/  ISETP.GE.U32.AND P2, PT, R4, 0x7fffff67, PT ;  /* 0x7fffff670400780c */ /* 0x000fe20003f46070 */
[----:B------:R-:W-:-:S02]  /*8ae0*/  VIADD R4, R149, 0xffffff8b ;  /* 0xffffff8b95047836 */ /* 0x000fc40000000000 */
[----:B------:R1:W-:Y:S02]  /*8af0*/  STL.64 [R1+0x4c0], R162 ;  /* 0x0004c0a201007387 */ /* 0x0003e40000100a00 */
[----:B-1----:R-:W-:-:S04]  /*8b00*/  IMAD.WIDE R162, R2, 0x4, R234 ;  /* 0x0000000402a27825 */ /* 0x002fc800078e02ea */
[----:B----4-:R-:W-:-:S04]  /*8b10*/  IMAD.WIDE R160, R2, 0x4, R160 ;  /* 0x0000000402a07825 */ /* 0x010fc800078e02a0 */
[C---:B------:R-:W-:Y:S01]  /*8b20*/  IMAD.WIDE R158, R2.reuse, 0x4, R158 ;  /* 0x00000004029e7825 */ /* 0x040fe200078e029e */
[----:B------:R-:W-:Y:S04]  /*8b30*/  STL.64 [R1+0x190], R160 ;  /* 0x000190a001007387 */ /* 0x000fe80000100a00 */
[----:B------:R-:W-:Y:S04]  /*8b40*/  LDGSTS.E [R250+0x10000], desc[UR16][R160.64], !P3 ;  /* 0x10000000a0fa7fae */ /* 0x000fe8000d921850 */
[----:B------:R-:W-:Y:S04]  /*8b50*/  STL.64 [R1+0x198], R158 ;  /* 0x0001989e01007387 */ /* 0x000fe80000100a00 */
[----:B------:R-:W-:Y:S01]  /*8b60*/  LDGSTS.E [R250+0x14000], desc[UR16][R158.64], !P3 ;  /* 0x140000009efa7fae */ /* 0x000fe2000d921850 */
[----:B---3--:R-:W-:-:S05]  /*8b70*/  IMAD.WIDE R156, R2, 0x4, R156 ;  /* 0x00000004029c7825 */ /* 0x008fca00078e029c */
[----:B------:R1:W-:Y:S04]  /*8b80*/  STL.64 [R1+0x1a0], R156 ;  /* 0x0001a09c01007387 */ /* 0x0003e80000100a00 */
[----:B------:R1:W-:Y:S01]  /*8b90*/  LDGSTS.E [R250+0x10004], desc[UR16][R156.64], !P6 ;  /* 0x100040009cfa7fae */ /* 0x0003e2000f121850 */
[----:B------:R-:W-:-:S05]  /*8ba0*/  IMAD.WIDE R146, R2, 0x4, R166 ;  /* 0x0000000402927825 */ /* 0x000fca00078e02a6 */
[----:B------:R3:W-:Y:S01]  /*8bb0*/  LDGSTS.E [R250+0x14004], desc[UR16][R146.64], !P6 ;  /* 0x1400400092fa7fae */ /* 0x0007e2000f121850 */
[----:B------:R-:W-:Y:S01]  /*8bc0*/  ISETP.GE.U32.AND P6, PT, R4, 0x7fffff4c, PT ;  /* 0x7fffff4c0400780c */ /* 0x000fe20003fc6070 */
[----:B------:R-:W-:Y:S01]  /*8bd0*/  IMAD.WIDE R154, R2, 0x4, R154 ;  /* 0x00000004029a7825 */ /* 0x000fe200078e029a */
[----:B------:R-:W-:-:S03]  /*8be0*/  IADD3 R4, R143, -0x76, RZ ;  /* 0xffffff8a8f047810 */ /* 0x000fc60007ffe0ff */
[----:B-1----:R-:W-:-:S04]  /*8bf0*/  IMAD.WIDE R156, R2, 0x4, R170 ;  /* 0x00000004029c7825 */ /* 0x002fc800078e02aa */
[----:B--2---:R-:W-:Y:S01]  /*8c00*/  IMAD.WIDE R152, R2, 0x4, R152 ;  /* 0x0000000402987825 */ /* 0x004fe200078e0298 */
[----:B------:R-:W-:Y:S01]  /*8c10*/  LDGSTS.E [R250+0x10008], desc[UR16][R156.64], !P0 ;  /* 0x100080009cfa7fae */ /* 0x000fe2000c121850 */
[----:B------:R-:W1:Y:S03]  /*8c20*/  LDC R143, c[0x0][0x230] ;  /* 0x00008c00ff8f7b82 */ /* 0x000e660000000800 */
[----:B------:R2:W-:Y:S01]  /*8c30*/  LDGSTS.E [R250+0x14008], desc[UR16][R154.64], !P0 ;  /* 0x140080009afa7fae */ /* 0x0005e2000c121850 */
[----:B------:R-:W-:Y:S01]  /*8c40*/  ISETP.GE.U32.AND P0, PT, R4, 0x7fffff4b, PT ;  /* 0x7fffff4b0400780c */ /* 0x000fe20003f06070 */
[----:B------:R-:W-:Y:S02]  /*8c50*/  VIADD R4, R142, 0xffffff89 ;  /* 0xffffff898e047836 */ /* 0x000fe40000000000 */
[----:B------:R-:W-:Y:S01]  /*8c60*/  IMAD.WIDE R150, R2, 0x4, R150 ;  /* 0x0000000402967825 */ /* 0x000fe200078e0296 */
[----:B------:R3:W-:Y:S01]  /*8c70*/  STL.64 [R1+0x1b0], R146 ;  /* 0x0001b09201007387 */ /* 0x0007e20000100a00 */
[----:B------:R-:W4:Y:S03]  /*8c80*/  LDC R142, c[0x0][0x230] ;  /* 0x00008c00ff8e7b82 */ /* 0x000f260000000800 */
[----:B------:R-:W-:Y:S04]  /*8c90*/  STL.64 [R1+0x1c0], R156 ;  /* 0x0001c09c01007387 */ /* 0x000fe80000100a00 */
[----:B------:R2:W-:Y:S04]  /*8ca0*/  LDGSTS.E [R250+0x1000c], desc[UR16][R152.64], !P1 ;  /* 0x1000c00098fa7fae */ /* 0x0005e8000c921850 */
[----:B------:R2:W-:Y:S01]  /*8cb0*/  STL.64 [R1+0x200], R154 ;  /* 0x0002009a01007387 */ /* 0x0005e20000100a00 */
[----:B---3--:R-:W3:Y:S03]  /*8cc0*/  LDC R146, c[0x0][0x230] ;  /* 0x00008c00ff927b82 */ /* 0x008ee60000000800 */
[----:B------:R1:W-:Y:S01]  /*8cd0*/  LDGSTS.E [R250+0x1400c], desc[UR16][R150.64], !P1 ;  /* 0x1400c00096fa7fae */ /* 0x0003e2000c921850 */
[----:B------:R-:W-:Y:S01]  /*8ce0*/  ISETP.GE.U32.AND P1, PT, R4, 0x7fffff4a, PT ;  /* 0x7fffff4a0400780c */ /* 0x000fe20003f26070 */
[----:B------:R-:W-:-:S02]  /*8cf0*/  VIADD R4, R148, 0xffffff88 ;  /* 0xffffff8894047836 */ /* 0x000fc40000000000 */
[----:B------:R1:W-:Y:S01]  /*8d00*/  STL.64 [R1+0x278], R152 ;  /* 0x0002789801007387 */ /* 0x0003e20000100a00 */
[----:B------:R-:W-:Y:S01]  /*8d10*/  ISETP.GE.U32.AND P5, PT, R5, 0x7fffff68, PT ;  /* 0x7fffff680500780c */ /* 0x000fe20003fa6070 */
[C---:B------:R-:W-:Y:S01]  /*8d20*/  IMAD.WIDE R164, R2.reuse, 0x4, R210 ;  /* 0x0000000402a47825 */ /* 0x040fe200078e02d2 */
[----:B------:R-:W4:Y:S01]  /*8d30*/  LDC R147, c[0x0][0x230] ;  /* 0x00008c00ff937b82 */ /* 0x000f220000000800 */
[----:B------:R3:W-:Y:S02]  /*8d40*/  LDGSTS.E [R250+0x18000], desc[UR16][R162.64], !P6 ;  /* 0x18000000a2fa7fae */ /* 0x0007e4000f121850 */
[----:B--2---:R-:W-:Y:S02]  /*8d50*/  IMAD.WIDE R154, R2, 0x4, R196 ;  /* 0x00000004029a7825 */ /* 0x004fe400078e02c4 */
[----:B------:R2:W-:Y:S04]  /*8d60*/  STL.64 [R1+0x298], R150 ;  /* 0x0002989601007387 */ /* 0x0005e80000100a00 */
[----:B------:R3:W-:Y:S01]  /*8d70*/  LDGSTS.E [R250+0x1c000], desc[UR16][R154.64], !P6 ;  /* 0x1c0000009afa7fae */ /* 0x0007e2000f121850 */
[----:B------:R-:W-:Y:S01]  /*8d80*/  ISETP.GE.U32.AND P6, PT, R4, 0x7fffff49, PT ;  /* 0x7fffff490400780c */ /* 0x000fe20003fc6070 */
[----:B-1----:R-:W-:-:S02]  /*8d90*/  IMAD.WIDE R152, R2, 0x4, R202 ;  /* 0x0000000402987825 */ /* 0x002fc400078e02ca */
[----:B------:R-:W4:Y:S04]  /*8da0*/  LDL.LU.64 R158, [R1+0xe8] ;  /* 0x0000e800019e7983 */ /* 0x000f280000300a00 */
[----:B------:R-:W4:Y:S01]  /*8db0*/  LDL.LU.64 R156, [R1+0xe0] ;  /* 0x0000e000019c7983 */ /* 0x000f220000300a00 */
[----:B--2---:R-:W-:-:S03]  /*8dc0*/  IMAD.WIDE R150, R2, 0x4, R200 ;  /* 0x0000000402967825 */ /* 0x004fc600078e02c8 */
[----:B------:R-:W2:Y:S04]  /*8dd0*/  LDL.LU.64 R166, [R1+0xd8] ;  /* 0x0000d80001a67983 */ /* 0x000ea80000300a00 */
[----:B------:R-:W2:Y:S04]  /*8de0*/  LDL.LU.64 R160, [R1+0xd0] ;  /* 0x0000d00001a07983 */ /* 0x000ea80000300a00 */
[----:B------:R3:W-:Y:S01]  /*8df0*/  STL.64 [R1+0x390], R162 ;  /* 0x000390a201007387 */ /* 0x0007e20000100a00 */
[----:B------:R-:W-:-:S03]  /*8e00*/  IMAD.WIDE R148, R2, 0x4, R208 ;  /* 0x0000000402947825 */ /* 0x000fc600078e02d0 */
[----:B------:R1:W-:Y:S04]  /*8e10*/  STL.64 [R1+0x398], R154 ;  /* 0x0003989a01007387 */ /* 0x0003e80000100a00 */
[----:B------:R1:W-:Y:S01]  /*8e20*/  STL.64 [R1+0x3a0], R152 ;  /* 0x0003a09801007387 */ /* 0x0003e20000100a00 */
[----:B---3--:R-:W-:-:S03]  /*8e30*/  IMAD.WIDE R162, R2, 0x4, R232 ;  /* 0x0000000402a27825 */ /* 0x008fc600078e02e8 */
[----:B------:R3:W-:Y:S01]  /*8e40*/  LDGSTS.E [R250+0x18004], desc[UR16][R152.64], !P0 ;  /* 0x1800400098fa7fae */ /* 0x0007e2000c121850 */
[----:B-1----:R-:W-:-:S03]  /*8e50*/  IMAD.WIDE R154, R2, 0x4, R204 ;  /* 0x00000004029a7825 */ /* 0x002fc600078e02cc */
[----:B------:R1:W-:Y:S04]  /*8e60*/  STL.64 [R1+0x3a8], R150 ;  /* 0x0003a89601007387 */ /* 0x0003e80000100a00 */
[----:B------:R-:W-:Y:S01]  /*8e70*/  LDGSTS.E [R250+0x1c004], desc[UR16][R150.64], !P0 ;  /* 0x1c00400096fa7fae */ /* 0x000fe2000c121850 */
[----:B---3--:R-:W-:-:S03]  /*8e80*/  IMAD.WIDE R152, R2, 0x4, R206 ;  /* 0x0000000402987825 */ /* 0x008fc600078e02ce */
[----:B------:R-:W3:Y:S04]  /*8e90*/  LDL.LU.64 R170, [R1+0xc8] ;  /* 0x0000c80001aa7983 */ /* 0x000ee80000300a00 */
[----:B------:R-:W-:Y:S04]  /*8ea0*/  LDGSTS.E [R250+0x18008], desc[UR16][R162.64], !P1 ;  /* 0x18008000a2fa7fae */ /* 0x000fe8000c921850 */
[----:B-1----:R-:W3:Y:S04]  /*8eb0*/  LDL.LU.64 R150, [R1+0xb8] ;  /* 0x0000b80001967983 */ /* 0x002ee80000300a00 */
[----:B------:R-:W-:Y:S04]  /*8ec0*/  STL.64 [R1+0x3b0], R162 ;  /* 0x0003b0a201007387 */ /* 0x000fe80000100a00 */
[----:B------:R-:W-:Y:S04]  /*8ed0*/  STL.64 [R1+0x3b8], R154 ;  /* 0x0003b89a01007387 */ /* 0x000fe80000100a00 */
[----:B------:R1:W-:Y:S04]  /*8ee0*/  STL.64 [R1+0x450], R152 ;  /* 0x0004509801007387 */ /* 0x0003e80000100a00 */
[----:B------:R-:W-:Y:S04]  /*8ef0*/  LDGSTS.E [R250+0x1c008], desc[UR16][R154.64], !P1 ;  /* 0x1c0080009afa7fae */ /* 0x000fe8000c921850 */
[----:B------:R2:W-:Y:S04]  /*8f00*/  STL.64 [R1+0x488], R148 ;  /* 0x0004889401007387 */ /* 0x0005e80000100a00 */
[----:B------:R-:W-:Y:S01]  /*8f10*/  LDGSTS.E [R250+0x1800c], desc[UR16][R152.64], !P6 ;  /* 0x1800c00098fa7fae */ /* 0x000fe2000f121850 */
[----:B------:R-:W-:-:S02]  /*8f20*/  VIADD R5, R145, 0xffffffa5 ;  /* 0xffffffa591057836 */ /* 0x000fc40000000000 */
[----:B------:R-:W-:Y:S01]  /*8f30*/  VIADD R4, R143, 0xffffff86 ;  /* 0xffffff868f047836 */ /* 0x000fe20000000000 */
[----:B------:R2:W-:Y:S01]  /*8f40*/  LDGSTS.E [R250+0x1c00c], desc[UR16][R148.64], !P6 ;  /* 0x1c00c00094fa7fae */ /* 0x0005e2000f121850 */
[----:B------:R-:W3:Y:S03]  /*8f50*/  LDC R145, c[0x0][0x230] ;  /* 0x00008c00ff917b82 */ /* 0x000ee60000000800 */
[----:B-1----:R-:W3:Y:S04]  /*8f60*/  LDL.LU.64 R152, [R1+0xc0] ;  /* 0x0000c00001987983 */ /* 0x002ee80000300a00 */
[----:B------:R-:W3:Y:S01]  /*8f70*/  LDL.LU.64 R154, [R1+0xb0] ;  /* 0x0000b000019a7983 */ /* 0x000ee20000300a00 */
[----:B------:R-:W-:Y:S01]  /*8f80*/  ISETP.GE.U32.AND P3, PT, R5, 0x7fffff66, PT ;  /* 0x7fffff660500780c */ /* 0x000fe20003f66070 */
[----:B------:R-:W-:-:S02]  /*8f90*/  VIADD R5, R144, 0xffffffa4 ;  /* 0xffffffa490057836 */ /* 0x000fc40000000000 */
[----:B------:R-:W1:Y:S03]  /*8fa0*/  LDC R144, c[0x0][0x230] ;  /* 0x00008c00ff907b82 */ /* 0x000e660000000800 */
[----:B------:R-:W-:Y:S02]  /*8fb0*/  ISETP.GE.U32.AND P0, PT, R5, 0x7fffff65, PT ;  /* 0x7fffff650500780c */ /* 0x000fe40003f06070 */
[----:B------:R-:W-:Y:S01]  /*8fc0*/  IADD3 R5, R146, -0x79, RZ ;  /* 0xffffff8792057810 */ /* 0x000fe20007ffe0ff */
[----:B----4-:R-:W-:-:S03]  /*8fd0*/  IMAD.WIDE R158, R2, 0x4, R158 ;  /* 0x00000004029e7825 */ /* 0x010fc600078e029e */
[----:B------:R-:W-:Y:S01]  /*8fe0*/  ISETP.GE.U32.AND P6, PT, R5, 0x7fffff48, PT ;  /* 0x7fffff480500780c */ /* 0x000fe20003fc6070 */
[----:B------:R-:W4:Y:S01]  /*8ff0*/  LDC R146, c[0x0][0x230] ;  /* 0x00008c00ff927b82 */ /* 0x000f220000000800 */
[----:B------:R-:W-:Y:S01]  /*9000*/  IMAD.WIDE R156, R2, 0x4, R156 ;  /* 0x00000004029c7825 */ /* 0x000fe200078e029c */
[----:B------:R-:W-:Y:S03]  /*9010*/  STL.64 [R1+0x1d0], R158 ;  /* 0x0001d09e01007387 */ /* 0x000fe60000100a00 */
[----:B------:R-:W-:Y:S02]  /*9020*/  VIADD R5, R142, 0xffffff85 ;  /* 0xffffff858e057836 */ /* 0x000fe40000000000 */
[C---:B--2---:R-:W-:Y:S01]  /*9030*/  IMAD.WIDE R148, R2.reuse, 0x4, R166 ;  /* 0x0000000402947825 */ /* 0x044fe200078e02a6 */
[----:B------:R2:W-:Y:S03]  /*9040*/  STL.64 [R1+0x1d8], R156 ;  /* 0x0001d89c01007387 */ /* 0x0005e60000100a00 */
[C---:B------:R-:W-:Y:S01]  /*9050*/  IMAD.WIDE R142, R2.reuse, 0x4, R160 ;  /* 0x00000004028e7825 */ /* 0x040fe200078e02a0 */
[----:B------:R-:W-:Y:S03]  /*9060*/  LDGSTS.E [R251+0x10000], desc[UR16][R158.64], !P5 ;  /* 0x100000009efb7fae */ /* 0x000fe6000e921850 */
[C---:B------:R-:W-:Y:S01]  /*9070*/  IMAD.WIDE R160, R2.reuse, 0x4, R212 ;  /* 0x0000000402a07825 */ /* 0x040fe200078e02d4 */
[----:B------:R2:W-:Y:S04]  /*9080*/  LDGSTS.E [R251+0x14000], desc[UR16][R156.64], !P5 ;  /* 0x140000009cfb7fae */ /* 0x0005e8000e921850 */
[----:B------:R-:W-:Y:S04]  /*9090*/  STL.64 [R1+0x1e0], R148 ;  /* 0x0001e09401007387 */ /* 0x000fe80000100a00 */
[----:B------:R1:W-:Y:S01]  /*90a0*/  STL.64 [R1+0x1e8], R142 ;  /* 0x0001e88e01007387 */ /* 0x0003e20000100a00 */
[----:B--2---:R-:W-:-:S04]  /*90b0*/  IMAD.WIDE R156, R2, 0x4, R214 ;  /* 0x00000004029c7825 */ /* 0x004fc800078e02d6 */
[----:B---3--:R-:W-:-:S04]  /*90c0*/  IMAD.WIDE R172, R2, 0x4, R170 ;  /* 0x0000000402ac7825 */ /* 0x008fc800078e02aa */
[C---:B------:R-:W-:Y:S01]  /*90d0*/  IMAD.WIDE R168, R2.reuse, 0x4, R150 ;  /* 0x0000000402a87825 */ /* 0x040fe200078e0296 */
[----:B------:R-:W-:Y:S04]  /*90e0*/  STL.64 [R1+0x1f0], R172 ;  /* 0x0001f0ac01007387 */ /* 0x000fe80000100a00 */
[----:B------:R-:W-:Y:S04]  /*90f0*/  STL.64 [R1+0x270], R168 ;  /* 0x000270a801007387 */ /* 0x000fe80000100a00 */
[----:B------:R2:W-:Y:S04]  /*9100*/  STL.64 [R1+0x3d0], R164 ;  /* 0x0003d0a401007387 */ /* 0x0005e80000100a00 */
[----:B------:R-:W-:Y:S04]  /*9110*/  STL.64 [R1+0x3e0], R160 ;  /* 0x0003e0a001007387 */ /* 0x000fe80000100a00 */
[----:B------:R-:W-:Y:S01]  /*9120*/  STL.64 [R1+0x480], R156 ;  /* 0x0004809c01007387 */ /* 0x000fe20000100a00 */
[----:B------:R-:W-:Y:S01]  /*9130*/  IMAD.WIDE R166, R2, 0x4, R154 ;  /* 0x0000000402a67825 */ /* 0x000fe200078e029a */
[----:B------:R-:W-:-:S02]  /*9140*/  ISETP.GE.U32.AND P1, PT, R4, 0x7fffff47, PT ;  /* 0x7fffff470400780c */ /* 0x000fc40003f26070 */
[----:B------:R-:W-:Y:S01]  /*9150*/  LDGSTS.E [R251+0x10004], desc[UR16][R148.64], !P2 ;  /* 0x1000400094fb7fae */ /* 0x000fe2000d121850 */
[----:B------:R-:W-:Y:S01]  /*9160*/  IMAD.WIDE R170, R2, 0x4, R152 ;  /* 0x0000000402aa7825 */ /* 0x000fe200078e0298 */
[----:B------:R-:W-:Y:S02]  /*9170*/  ISETP.GE.U32.AND P5, PT, R5, 0x7fffff46, PT ;  /* 0x7fffff460500780c */ /* 0x000fe40003fa6070 */
[----:B------:R3:W-:Y:S04]  /*9180*/  LDGSTS.E [R251+0x14004], desc[UR16][R142.64], !P2 ;  /* 0x140040008efb7fae */ /* 0x0007e8000d121850 */
[----:B------:R-:W-:Y:S04]  /*9190*/  STL.64 [R1+0x1f8], R170 ;  /* 0x0001f8aa01007387 */ /* 0x000fe80000100a00 */
[----:B------:R-:W4:Y:S01]  /*91a0*/  LDL.LU.64 R154, [R1] ;  /* 0x00000000019a7983 */ /* 0x000f220000300a00 */
[----:B------:R-:W-:-:S02]  /*91b0*/  VIADD R4, R147, 0xffffff84 ;  /* 0xffffff8493047836 */ /* 0x000fc40000000000 */
[----:B------:R-:W-:Y:S01]  /*91c0*/  IMAD.WIDE R150, R2, 0x4, R216 ;  /* 0x0000000402967825 */ /* 0x000fe200078e02d8 */
[----:B-1----:R-:W-:Y:S01]  /*91d0*/  IADD3 R5, R144, -0x5d, RZ ;  /* 0xffffffa390057810 */ /* 0x002fe20007ffe0ff */
[----:B------:R-:W-:Y:S01]  /*91e0*/  LDGSTS.E [R251+0x10008], desc[UR16][R172.64], !P3 ;  /* 0x10008000acfb7fae */ /* 0x000fe2000d921850 */
[----:B------:R-:W-:Y:S01]  /*91f0*/  ISETP.GE.U32.AND P2, PT, R4, 0x7fffff45, PT ;  /* 0x7fffff450400780c */ /* 0x000fe20003f46070 */
[C---:B------:R-:W-:Y:S01]  /*9200*/  IMAD.WIDE R162, R2.reuse, 0x4, R218 ;  /* 0x0000000402a27825 */ /* 0x040fe200078e02da */
[----:B---3--:R-:W1:Y:S01]  /*9210*/  LDC R143, c[0x0][0x230] ;  /* 0x00008c00ff8f7b82 */ /* 0x008e620000000800 */
[----:B------:R-:W-:Y:S02]  /*9220*/  STL.64 [R1+0x508], R150 ;  /* 0x0005089601007387 */ /* 0x000fe40000100a00 */
[C---:B------:R-:W-:Y:S02]  /*9230*/  IMAD.WIDE R158, R2.reuse, 0x4, R220 ;  /* 0x00000004029e7825 */ /* 0x040fe400078e02dc */
[----:B------:R-:W-:Y:S02]  /*9240*/  LDGSTS.E [R251+0x14008], desc[UR16][R170.64], !P3 ;  /* 0x14008000aafb7fae */ /* 0x000fe4000d921850 */
[----:B------:R-:W-:Y:S01]  /*9250*/  VIADD R4, R145, 0xffffffa2 ;  /* 0xffffffa291047836 */ /* 0x000fe20000000000 */
[----:B------:R-:W3:Y:S01]  /*9260*/  LDC R142, c[0x0][0x230] ;  /* 0x00008c00ff8e7b82 */ /* 0x000ee20000000800 */
[C---:B------:R-:W-:Y:S01]  /*9270*/  IMAD.WIDE R152, R2.reuse, 0x4, R222 ;  /* 0x0000000402987825 */ /* 0x040fe200078e02de */
[----:B------:R-:W-:Y:S03]  /*9280*/  STL.64 [R1+0x208], R166 ;  /* 0x000208a601007387 */ /* 0x000fe60000100a00 */
[C---:B------:R-:W-:Y:S01]  /*9290*/  IMAD.WIDE R144, R2.reuse, 0x4, R224 ;  /* 0x0000000402907825 */ /* 0x040fe200078e02e0 */
[----:B------:R-:W-:Y:S02]  /*92a0*/  LDGSTS.E [R251+0x1000c], desc[UR16][R168.64], !P0 ;  /* 0x1000c000a8fb7fae */ /* 0x000fe4000c121850 */
[----:B------:R-:W3:Y:S02]  /*92b0*/  LDC R147, c[0x0][0x230] ;  /* 0x00008c00ff937b82 */ /* 0x000ee40000000800 */
[----:B------:R-:W-:Y:S04]  /*92c0*/  STL.64 [R1+0x3d8], R162 ;  /* 0x0003d8a201007387 */ /* 0x000fe80000100a00 */
[----:B------:R-:W-:Y:S02]  /*92d0*/  LDGSTS.E [R251+0x1400c], desc[UR16][R166.64], !P0 ;  /* 0x1400c000a6fb7fae */ /* 0x000fe4000c121850 */
[----:B------:R-:W3:Y:S02]  /*92e0*/  LDC R148, c[0x0][0x230] ;  /* 0x00008c00ff947b82 */ /* 0x000ee40000000800 */
[----:B------:R2:W-:Y:S04]  /*92f0*/  STL.64 [R1+0x3e8], R158 ;  /* 0x0003e89e01007387 */ /* 0x0005e80000100a00 */
[----:B------:R-:W-:Y:S02]  /*9300*/  LDGSTS.E [R251+0x18000], desc[UR16][R164.64], !P6 ;  /* 0x18000000a4fb7fae */ /* 0x000fe4000f121850 */
[----:B------:R-:W3:Y:S02]  /*9310*/  LDC R149, c[0x0][0x230] ;  /* 0x00008c00ff957b82 */ /* 0x000ee40000000800 */
[----:B------:R1:W-:Y:S04]  /*9320*/  STL.64 [R1+0x3f8], R152 ;  /* 0x0003f89801007387 */ /* 0x0003e80000100a00 */
[----:B------:R-:W-:Y:S04]  /*9330*/  LDGSTS.E [R251+0x1c000], desc[UR16][R162.64], !P6 ;  /* 0x1c000000a2fb7fae */ /* 0x000fe8000f121850 */
[----:B------:R-:W-:Y:S04]  /*9340*/  STL.64 [R1+0x440], R144 ;  /* 0x0004409001007387 */ /* 0x000fe80000100a00 */
[----:B------:R-:W-:Y:S04]  /*9350*/  LDGSTS.E [R251+0x18004], desc[UR16][R160.64], !P1 ;  /* 0x18004000a0fb7fae */ /* 0x000fe8000c921850 */
[----:B------:R-:W-:Y:S04]  /*9360*/  LDGSTS.E [R251+0x1c004], desc[UR16][R158.64], !P1 ;  /* 0x1c0040009efb7fae */ /* 0x000fe8000c921850 */
[----:B--2---:R-:W2:Y:S04]  /*9370*/  LDL.LU.64 R164, [R1+0xa8] ;  /* 0x0000a80001a47983 */ /* 0x004ea80000300a00 */
[----:B------:R-:W-:Y:S04]  /*9380*/  LDGSTS.E [R251+0x18008], desc[UR16][R156.64], !P5 ;  /* 0x180080009cfb7fae */ /* 0x000fe8000e921850 */
[----:B------:R-:W2:Y:S04]  /*9390*/  LDL.LU.64 R158, [R1+0x98] ;  /* 0x00009800019e7983 */ /* 0x000ea80000300a00 */
[----:B------:R-:W-:Y:S04]  /*93a0*/  LDGSTS.E [R251+0x1c008], desc[UR16][R152.64], !P5 ;  /* 0x1c00800098fb7fae */ /* 0x000fe8000e921850 */
[----:B------:R-:W2:Y:S04]  /*93b0*/  LDL.LU.64 R156, [R1+0x40] ;  /* 0x00004000019c7983 */ /* 0x000ea80000300a00 */
[----:B------:R-:W-:Y:S04]  /*93c0*/  LDGSTS.E [R251+0x1800c], desc[UR16][R150.64], !P2 ;  /* 0x1800c00096fb7fae */ /* 0x000fe8000d121850 */
[----:B-1----:R-:W2:Y:S04]  /*93d0*/  LDL.LU.64 R152, [R1+0x30] ;  /* 0x0000300001987983 */ /* 0x002ea80000300a00 */
[----:B------:R-:W2:Y:S04]  /*93e0*/  LDL.LU.64 R240, [R1+0x20] ;  /* 0x0000200001f07983 */ /* 0x000ea80000300a00 */
[----:B------:R-:W2:Y:S04]  /*93f0*/  LDL.LU.64 R162, [R1+0x10] ;  /* 0x0000100001a27983 */ /* 0x000ea80000300a00 */
[----:B------:R-:W2:Y:S04]  /*9400*/  LDL.LU.64 R166, [R1+0xa0] ;  /* 0x0000a00001a67983 */ /* 0x000ea80000300a00 */
[----:B------:R-:W2:Y:S01]  /*9410*/  LDL.LU.64 R160, [R1+0x90] ;  /* 0x0000900001a07983 */ /* 0x000ea20000300a00 */
[----:B----4-:R-:W-:Y:S01]  /*9420*/  IMAD.WIDE R222, R2, 0x4, R154 ;  /* 0x0000000402de7825 */ /* 0x010fe200078e029a */
[----:B------:R-:W-:-:S02]  /*9430*/  ISETP.GE.U32.AND P6, PT, R5, 0x7fffff64, PT ;  /* 0x7fffff640500780c */ /* 0x000fc40003fc6070 */
[----:B------:R-:W4:Y:S04]  /*9440*/  LDL.LU.64 R154, [R1+0x38] ;  /* 0x00003800019a7983 */ /* 0x000f280000300a00 */
[----:B------:R-:W4:Y:S04]  /*9450*/  LDL.LU.64 R150, [R1+0x28] ;  /* 0x0000280001967983 */ /* 0x000f280000300a00 */
[----:B------:R-:W4:Y:S01]  /*9460*/  LDL.LU.64 R170, [R1+0x18] ;  /* 0x0000180001aa7983 */ /* 0x000f220000300a00 */
[----:B------:R-:W-:Y:S02]  /*9470*/  VIADD R143, R143, 0xffffffa1 ;  /* 0xffffffa18f8f7836 */ /* 0x000fe40000000000 */
[----:B---3--:R-:W-:Y:S01]  /*9480*/  VIADD R142, R142, 0xffffffa0 ;  /* 0xffffffa08e8e7836 */ /* 0x008fe20000000000 */
[----:B------:R-:W-:Y:S01]  /*9490*/  ISETP.GE.U32.AND P0, PT, R4, 0x7fffff63, PT ;  /* 0x7fffff630400780c */ /* 0x000fe20003f06070 */
[----:B------:R-:W-:Y:S01]  /*94a0*/  VIADD R4, R147, 0xffffff82 ;  /* 0xffffff8293047836 */ /* 0x000fe20000000000 */
[----:B------:R-:W-:Y:S01]  /*94b0*/  LDGSTS.E [R251+0x1c00c], desc[UR16][R144.64], !P2 ;  /* 0x1c00c00090fb7fae */ /* 0x000fe2000d121850 */
[----:B------:R-:W-:-:S02]  /*94c0*/  IADD3 R5, R146, -0x7d, RZ ;  /* 0xffffff8392057810 */ /* 0x000fc40007ffe0ff */
[----:B------:R-:W-:Y:S01]  /*94d0*/  ISETP.GE.U32.AND P1, PT, R143, 0x7fffff62, PT ;  /* 0x7fffff628f00780c */ /* 0x000fe20003f26070 */
[----:B------:R-:W-:Y:S01]  /*94e0*/  IMAD.WIDE R218, R2, 0x4, R226 ;  /* 0x0000000402da7825 */ /* 0x000fe200078e02e2 */
[----:B------:R-:W-:Y:S01]  /*94f0*/  ISETP.GE.U32.AND P2, PT, R142, 0x7fffff61, PT ;  /* 0x7fffff618e00780c */ /* 0x000fe20003f46070 */
[----:B------:R-:W-:Y:S02]  /*9500*/  LDGSTS.E [R15+0x10000], desc[UR16][R222.64], !P6 ;  /* 0x10000000de0f7fae */ /* 0x000fe4000f121850 */
[----:B------:R-:W-:Y:S01]  /*9510*/  IMAD.WIDE R142, R2, 0x4, R230 ;  /* 0x00000004028e7825 */ /* 0x000fe200078e02e6 */
[----:B------:R-:W-:Y:S01]  /*9520*/  ISETP.GE.U32.AND P3, PT, R5, 0x7fffff44, PT ;  /* 0x7fffff440500780c */ /* 0x000fe20003f66070 */
[----:B------:R-:W-:Y:S01]  /*9530*/  LDGSTS.E [R15+0x14000], desc[UR16][R218.64], !P6 ;  /* 0x14000000da0f7fae */ /* 0x000fe2000f121850 */
[----:B------:R-:W-:Y:S01]  /*9540*/  ISETP.GE.U32.AND P5, PT, R4, 0x7fffff43, PT ;  /* 0x7fffff430400780c */ /* 0x000fe20003fa6070 */
[----:B------:R-:W-:Y:S02]  /*9550*/  VIADD R4, R148, 0xffffff81 ;  /* 0xffffff8194047836 */ /* 0x000fe40000000000 */
[----:B------:R-:W-:Y:S01]  /*9560*/  VIADD R5, R149, 0xffffff80 ;  /* 0xffffff8095057836 */ /* 0x000fe20000000000 */
[----:B------:R1:W-:Y:S04]  /*9570*/  STL.64 [R1+0x220], R142 ;  /* 0x0002208e01007387 */ /* 0x0003e80000100a00 */
[----:B------:R1:W-:Y:S02]  /*9580*/  LDGSTS.E [R15+0x10004], desc[UR16][R142.64], !P0 ;  /* 0x100040008e0f7fae */ /* 0x0003e4000c121850 */
[----:B-1----:R-:W-:-:S04]  /*9590*/  IMAD.WIDE R142, R2, 0x4, R10 ;  /* 0x00000004028e7825 */ /* 0x002fc800078e020a */
[----:B--2---:R-:W-:-:S04]  /*95a0*/  IMAD.WIDE R158, R2, 0x4, R158 ;  /* 0x00000004029e7825 */ /* 0x004fc800078e029e */
[C---:B------:R-:W-:Y:S01]  /*95b0*/  IMAD.WIDE R156, R2.reuse, 0x4, R156 ;  /* 0x00000004029c7825 */ /* 0x040fe200078e029c */
[----:B------:R-:W-:Y:S03]  /*95c0*/  STL.64 [R1+0x240], R158 ;  /* 0x0002409e01007387 */ /* 0x000fe60000100a00 */
[C---:B------:R-:W-:Y:S01]  /*95d0*/  IMAD.WIDE R152, R2.reuse, 0x4, R152 ;  /* 0x0000000402987825 */ /* 0x040fe200078e0298 */
[----:B------:R-:W-:Y:S03]  /*95e0*/  STL.64 [R1+0x410], R156 ;  /* 0x0004109c01007387 */ /* 0x000fe60000100a00 */
[C---:B------:R-:W-:Y:S01]  /*95f0*/  IMAD.WIDE R148, R2.reuse, 0x4, R240 ;  /* 0x0000000402947825 */ /* 0x040fe200078e02f0 */
[----:B------:R-:W-:Y:S03]  /*9600*/  STL.64 [R1+0x420], R152 ;  /* 0x0004209801007387 */ /* 0x000fe60000100a00 */
[C---:B------:R-:W-:Y:S01]  /*9610*/  IMAD.WIDE R144, R2.reuse, 0x4, R162 ;  /* 0x0000000402907825 */ /* 0x040fe200078e02a2 */
[----:B------:R-:W-:Y:S04]  /*9620*/  STL.64 [R1+0x430], R148 ;  /* 0x0004309401007387 */ /* 0x000fe80000100a00 */
[----:B------:R-:W-:Y:S01]  /*9630*/  STL.64 [R1+0x4b8], R144 ;  /* 0x0004b89001007387 */ /* 0x000fe20000100a00 */
[----:B------:R-:W-:Y:S01]  /*9640*/  IMAD.WIDE R224, R2, 0x4, R228 ;  /* 0x0000000402e07825 */ /* 0x000fe200078e02e4 */
[----:B------:R-:W-:-:S03]  /*9650*/  ISETP.GE.U32.AND P6, PT, R4, 0x7fffff42, PT ;  /* 0x7fffff420400780c */ /* 0x000fc60003fc6070 */
[C---:B------:R-:W-:Y:S01]  /*9660*/  IMAD.WIDE R226, R2.reuse, 0x4, R164 ;  /* 0x0000000402e27825 */ /* 0x040fe200078e02a4 */
[----:B------:R-:W-:Y:S01]  /*9670*/  LDGSTS.E [R15+0x14004], desc[UR16][R224.64], !P0 ;  /* 0x14004000e00f7fae */ /* 0x000fe2000c121850 */
[----:B------:R-:W-:Y:S02]  /*9680*/  ISETP.GE.U32.AND P0, PT, R5, 0x7fffff41, PT ;  /* 0x7fffff410500780c */ /* 0x000fe40003f06070 */
[C---:B------:R-:W-:Y:S01]  /*9690*/  IMAD.WIDE R238, R2.reuse, 0x4, R166 ;  /* 0x0000000402ee7825 */ /* 0x040fe200078e02a6 */
[----:B------:R-:W-:Y:S03]  /*96a0*/  LDGSTS.E [R15+0x10008], desc[UR16][R226.64], !P1 ;  /* 0x10008000e20f7fae */ /* 0x000fe6000c921850 */
[----:B------:R-:W-:Y:S01]  /*96b0*/  IMAD.WIDE R234, R2, 0x4, R160 ;  /* 0x0000000402ea7825 */ /* 0x000fe200078e02a0 */
[----:B------:R-:W-:Y:S01]  /*96c0*/  LDGSTS.E [R15+0x14008], desc[UR16][R238.64], !P1 ;  /* 0x14008000ee0f7fae */ /* 0x000fe2000c921850 */
[----:B------:R-:W-:-:S03]  /*96d0*/  SHF.L.U32 R4, R245, 0x6, RZ ;  /* 0x00000006f5047819 */ /* 0x000fc600000006ff */
[----:B------:R-:W-:Y:S04]  /*96e0*/  LDGSTS.E [R15+0x1000c], desc[UR16][R158.64], !P2 ;  /* 0x1000c0009e0f7fae */ /* 0x000fe8000d121850 */
[----:B------:R-:W-:Y:S04]  /*96f0*/  LDGSTS.E [R15+0x1400c], desc[UR16][R234.64], !P2 ;  /* 0x1400c000ea0f7fae */ /* 0x000fe8000d121850 */
[----:B------:R-:W-:Y:S01]  /*9700*/  LDGSTS.E [R15+0x18000], desc[UR16][R156.64], !P3 ;  /* 0x180000009c0f7fae */ /* 0x000fe2000d921850 */
[----:B----4-:R-:W-:-:S04]  /*9710*/  IMAD.WIDE R154, R2, 0x4, R154 ;  /* 0x00000004029a7825 */ /* 0x010fc800078e029a */
[C---:B------:R-:W-:Y:S01]  /*9720*/  IMAD.WIDE R150, R2.reuse, 0x4, R150 ;  /* 0x0000000402967825 */ /* 0x040fe200078e0296 */
[----:B------:R-:W-:Y:S04]  /*9730*/  STL.64 [R1+0x418], R154 ;  /* 0x0004189a01007387 */ /* 0x000fe80000100a00 */
[----:B------:R-:W-:Y:S04]  /*9740*/  STL.64 [R1+0x428], R150 ;  /* 0x0004289601007387 */ /* 0x000fe80000100a00 */
[----:B------:R-:W2:Y:S01]  /*9750*/  LDL.LU.64 R10, [R1+0x760] ;  /* 0x00076000010a7983 */ /* 0x000ea20000300a00 */
[----:B------:R-:W-:-:S03]  /*9760*/  IMAD.WIDE R146, R2, 0x4, R170 ;  /* 0x0000000402927825 */ /* 0x000fc600078e02aa */
[----:B------:R-:W-:Y:S01]  /*9770*/  LDGSTS.E [R15+0x1c000], desc[UR16][R154.64], !P3 ;  /* 0x1c0000009a0f7fae */ /* 0x000fe2000d921850 */
        /* <DEDUP_REMOVED lines=11> */
[----:B------:R-:W-:Y:S01]  /*9830*/  STL.64 [R1+0x438], R146 ;  /* 0x0004389201007387 */ /* 0x000fe20000100a00 */
[----:B------:R-:W-:-:S03]  /*9840*/  IMAD.WIDE R76, R4, 0x4, R76 ;  /* 0x00000004044c7825 */ /* 0x000fc600078e024c */
[----:B------:R-:W-:Y:S01]  /*9850*/  LDGSTS.E [R15+0x1c00c], desc[UR16][R142.64], !P0 ;  /* 0x1c00c0008e0f7fae */ /* 0x000fe2000c121850 */
[----:B------:R-:W-:-:S03]  /*9860*/  IMAD.WIDE R240, R4, 0x4, R80 ;  /* 0x0000000404f07825 */ /* 0x000fc600078e0250 */
[----:B------:R-:W-:Y:S04]  /*9870*/  STL.64 [R1+0x448], R142 ;  /* 0x0004488e01007387 */ /* 0x000fe80000100a00 */
[----:B------:R-:W0:Y:S01]  /*9880*/  LDGDEPBAR ;  /* 0x00000000000079af */ /* 0x000e220000000000 */
[----:B------:R-:W-:-:S03]  /*9890*/  IMAD.WIDE R244, R4, 0x4, R114 ;  /* 0x0000000404f47825 */ /* 0x000fc600078e0272 */
[----:B------:R-:W-:Y:S04]  /*98a0*/  STL [R1], RZ ;  /* 0x000000ff01007387 */ /* 0x000fe80000100800 */
[----:B------:R-:W-:Y:S01]  /*98b0*/  LDGSTS.E [R0+0x38000], desc[UR16][R78.64], P4 ;  /* 0x380000004e007fae */ /* 0x000fe2000a121850 */
[----:B------:R-:W-:-:S03]  /*98c0*/  IMAD.WIDE R122, R4, 0x4, R122 ;  /* 0x00000004047a7825 */ /* 0x000fc600078e027a */
[----:B------:R-:W-:Y:S04]  /*98d0*/  STL [R1+0x4], RZ ;  /* 0x000004ff01007387 */ /* 0x000fe80000100800 */
[----:B------:R-:W-:Y:S01]  /*98e0*/  LDGSTS.E [R0+0x38400], desc[UR16][R68.64], P4 ;  /* 0x3840000044007fae */ /* 0x000fe2000a121850 */
[----:B------:R-:W-:-:S03]  /*98f0*/  IMAD.WIDE R84, R4, 0x4, R84 ;  /* 0x0000000404547825 */ /* 0x000fc600078e0254 */
[----:B------:R-:W-:Y:S04]  /*9900*/  STL.64 [R1+0x5c0], R78 ;  /* 0x0005c04e01007387 */ /* 0x000fe80000100a00 */
        /* <DEDUP_REMOVED lines=15> */
[----:B------:R-:W-:Y:S04]  /*9a00*/  LDGSTS.E [R0+0x39c00], desc[UR16][R240.64], P4 ;  /* 0x39c00000f0007fae */ /* 0x000fe8000a121850 */
[----:B------:R-:W-:Y:S04]  /*9a10*/  STL.64 [R1+0x690], R76 ;  /* 0x0006904c01007387 */ /* 0x000fe80000100a00 */
[----:B------:R-:W-:Y:S04]  /*9a20*/  LDGSTS.E [R0+0x3a000], desc[UR16][R244.64], P4 ;  /* 0x3a000000f4007fae */ /* 0x000fe8000a121850 */
[----:B------:R-:W-:Y:S04]  /*9a30*/  STL.64 [R1+0x6f0], R122 ;  /* 0x0006f07a01007387 */ /* 0x000fe80000100a00 */
[----:B------:R-:W-:Y:S04]  /*9a40*/  LDGSTS.E [R0+0x3a400], desc[UR16][R122.64], P4 ;  /* 0x3a4000007a007fae */ /* 0x000fe8000a121850 */
[----:B------:R-:W-:Y:S04]  /*9a50*/  STL.64 [R1+0x708], R84 ;  /* 0x0007085401007387 */ /* 0x000fe80000100a00 */
[----:B------:R-:W-:Y:S01]  /*9a60*/  LDGSTS.E [R0+0x3a800], desc[UR16][R84.64], P4 ;  /* 0x3a80000054007fae */ /* 0x000fe2000a121850 */
[----:B------:R-:W-:-:S03]  /*9a70*/  IMAD.WIDE R232, R4, 0x4, R16 ;  /* 0x0000000404e87825 */ /* 0x000fc600078e0210 */
[----:B------:R1:W-:Y:S04]  /*9a80*/  STL.64 [R1+0x720], R88 ;  /* 0x0007205801007387 */ /* 0x0003e80000100a00 */
[----:B------:R1:W-:Y:S01]  /*9a90*/  LDGSTS.E [R0+0x3ac00], desc[UR16][R88.64], P4 ;  /* 0x3ac0000058007fae */ /* 0x0003e2000a121850 */
[----:B------:R-:W-:-:S03]  /*9aa0*/  IMAD.WIDE R220, R4, 0x4, R110 ;  /* 0x0000000404dc7825 */ /* 0x000fc600078e026e */
[----:B------:R-:W-:Y:S04]  /*9ab0*/  STL.64 [R1+0x730], R94 ;  /* 0x0007305e01007387 */ /* 0x000fe80000100a00 */
[----:B------:R-:W-:Y:S04]  /*9ac0*/  LDGSTS.E [R0+0x3b000], desc[UR16][R94.64], P4 ;  /* 0x3b0000005e007fae */ /* 0x000fe8000a121850 */
[----:B------:R-:W-:Y:S04]  /*9ad0*/  STL.64 [R1+0x740], R102 ;  /* 0x0007406601007387 */ /* 0x000fe80000100a00 */
[----:B------:R-:W-:Y:S01]  /*9ae0*/  LDGSTS.E [R0+0x3b400], desc[UR16][R102.64], P4 ;  /* 0x3b40000066007fae */ /* 0x000fe2000a121850 */
[----:B-1----:R-:W-:-:S03]  /*9af0*/  IMAD.WIDE R88, R4, 0x4, R104 ;  /* 0x0000000404587825 */ /* 0x002fc600078e0268 */
[----:B------:R-:W-:Y:S04]  /*9b00*/  STL.64 [R1+0x748], R96 ;  /* 0x0007486001007387 */ /* 0x000fe80000100a00 */
[----:B------:R-:W-:Y:S01]  /*9b10*/  LDGSTS.E [R0+0x3b800], desc[UR16][R96.64], P4 ;  /* 0x3b80000060007fae */ /* 0x000fe2000a121850 */
[----:B------:R-:W-:-:S03]  /*9b20*/  IMAD.WIDE R86, R4, 0x4, R132 ;  /* 0x0000000404567825 */ /* 0x000fc600078e0284 */
[----:B------:R1:W-:Y:S04]  /*9b30*/  STL.64 [R1+0x750], R92 ;  /* 0x0007505c01007387 */ /* 0x0003e80000100a00 */
[----:B------:R1:W-:Y:S01]  /*9b40*/  LDGSTS.E [R0+0x3bc00], desc[UR16][R92.64], P4 ;  /* 0x3bc000005c007fae */ /* 0x0003e2000a121850 */
[----:B------:R-:W-:-:S03]  /*9b50*/  IMAD.WIDE R84, R4, 0x4, R136 ;  /* 0x0000000404547825 */ /* 0x000fc600078e0288 */
[----:B------:R-:W-:Y:S01]  /*9b60*/  LDGSTS.E [R3+0x38100], desc[UR16][R232.64], P4 ;  /* 0x38100000e8037fae */ /* 0x000fe2000a121850 */
[----:B------:R-:W-:-:S03]  /*9b70*/  IMAD.WIDE R18, R4, 0x4, R18 ;  /* 0x0000000404127825 */ /* 0x000fc600078e0212 */
[----:B------:R-:W-:Y:S01]  /*9b80*/  LDGSTS.E [R3+0x38500], desc[UR16][R220.64], P4 ;  /* 0x38500000dc037fae */ /* 0x000fe2000a121850 */
[----:B-1----:R-:W-:-:S04]  /*9b90*/  IMAD.WIDE R92, R4, 0x4, R100 ;  /* 0x00000004045c7825 */ /* 0x002fc800078e0264 */
[C---:B------:R-:W-:Y:S01]  /*9ba0*/  IMAD.WIDE R80, R4.reuse, 0x4, R108 ;  /* 0x0000000404507825 */ /* 0x040fe200078e026c */
[----:B------:R-:W-:Y:S03]  /*9bb0*/  LDGSTS.E [R3+0x38900], desc[UR16][R92.64], P4 ;  /* 0x389000005c037fae */ /* 0x000fe6000a121850 */
[C---:B------:R-:W-:Y:S01]  /*9bc0*/  IMAD.WIDE R250, R4.reuse, 0x4, R112 ;  /* 0x0000000404fa7825 */ /* 0x040fe200078e0270 */
[----:B------:R-:W-:Y:S03]  /*9bd0*/  LDGSTS.E [R3+0x38d00], desc[UR16][R88.64], P4 ;  /* 0x38d0000058037fae */ /* 0x000fe6000a121850 */
[C---:B------:R-:W-:Y:S01]  /*9be0*/  IMAD.WIDE R78, R4.reuse, 0x4, R118 ;  /* 0x00000004044e7825 */ /* 0x040fe200078e0276 */
[----:B------:R-:W-:Y:S03]  /*9bf0*/  STL.64 [R1+0x5b8], R92 ;  /* 0x0005b85c01007387 */ /* 0x000fe60000100a00 */
[C---:B------:R-:W-:Y:S01]  /*9c00*/  IMAD.WIDE R26, R4.reuse, 0x4, R26 ;  /* 0x00000004041a7825 */ /* 0x040fe200078e021a */
[----:B------:R-:W-:Y:S03]  /*9c10*/  LDGSTS.E [R3+0x39100], desc[UR16][R86.64], P4 ;  /* 0x3910000056037fae */ /* 0x000fe6000a121850 */
[C---:B------:R-:W-:Y:S01]  /*9c20*/  IMAD.WIDE R76, R4.reuse, 0x4, R116 ;  /* 0x00000004044c7825 */ /* 0x040fe200078e0274 */
[----:B------:R-:W-:Y:S04]  /*9c30*/  STL.64 [R1+0x5d8], R88 ;  /* 0x0005d85801007387 */ /* 0x000fe80000100a00 */
[----:B------:R-:W-:Y:S01]  /*9c40*/  LDGSTS.E [R3+0x39500], desc[UR16][R84.64], P4 ;  /* 0x3950000054037fae */ /* 0x000fe2000a121850 */
[----:B------:R-:W-:-:S03]  /*9c50*/  IMAD.WIDE R72, R4, 0x4, R120 ;  /* 0x0000000404487825 */ /* 0x000fc600078e0278 */
[----:B------:R-:W-:Y:S01]  /*9c60*/  STL.64 [R1+0x5f8], R86 ;  /* 0x0005f85601007387 */ /* 0x000fe20000100a00 */
[----:B------:R-:W-:-:S03]  /*9c70*/  IMAD.WIDE R68, R4, 0x4, R124 ;  /* 0x0000000404447825 */ /* 0x000fc600078e027c */
[----:B------:R-:W-:Y:S01]  /*9c80*/  LDGSTS.E [R3+0x39900], desc[UR16][R18.64], P4 ;  /* 0x3990000012037fae */ /* 0x000fe2000a121850 */
[----:B------:R-:W-:-:S03]  /*9c90*/  IMAD.WIDE R50, R4, 0x4, R50 ;  /* 0x0000000404327825 */ /* 0x000fc600078e0232 */
[----:B------:R-:W-:Y:S01]  /*9ca0*/  STL.64 [R1+0x618], R84 ;  /* 0x0006185401007387 */ /* 0x000fe20000100a00 */
[----:B------:R-:W-:-:S03]  /*9cb0*/  IMAD.WIDE R56, R4, 0x4, R126 ;  /* 0x0000000404387825 */ /* 0x000fc600078e027e */
[----:B------:R-:W-:Y:S01]  /*9cc0*/  LDGSTS.E [R3+0x39d00], desc[UR16][R80.64], P4 ;  /* 0x39d0000050037fae */ /* 0x000fe2000a121850 */
[----:B------:R-:W-:-:S03]  /*9cd0*/  IMAD.WIDE R236, R4, 0x4, R48 ;  /* 0x0000000404ec7825 */ /* 0x000fc600078e0230 */
[----:B------:R-:W-:Y:S04]  /*9ce0*/  STL.64 [R1+0x638], R18 ;  /* 0x0006381201007387 */ /* 0x000fe80000100a00 */
[----:B------:R-:W-:Y:S04]  /*9cf0*/  LDGSTS.E [R3+0x3a100], desc[UR16][R250.64], P4 ;  /* 0x3a100000fa037fae */ /* 0x000fe8000a121850 */
[----:B------:R-:W-:Y:S04]  /*9d00*/  STL.64 [R1+0x660], R80 ;  /* 0x0006605001007387 */ /* 0x000fe80000100a00 */
[----:B------:R1:W-:Y:S04]  /*9d10*/  LDGSTS.E [R3+0x3a500], desc[UR16][R78.64], P4 ;  /* 0x3a5000004e037fae */ /* 0x0003e8000a121850 */
[----:B------:R1:W-:Y:S04]  /*9d20*/  STL.64 [R1+0x6a8], R78 ;  /* 0x0006a84e01007387 */ /* 0x0003e80000100a00 */
[----:B------:R-:W-:Y:S04]  /*9d30*/  LDGSTS.E [R3+0x3a900], desc[UR16][R26.64], P4 ;  /* 0x3a9000001a037fae */ /* 0x000fe8000a121850 */
[----:B------:R-:W-:Y:S04]  /*9d40*/  STL.64 [R1+0x6c8], R26 ;  /* 0x0006c81a01007387 */ /* 0x000fe80000100a00 */
[----:B------:R3:W-:Y:S01]  /*9d50*/  LDGSTS.E [R3+0x3ad00], desc[UR16][R76.64], P4 ;  /* 0x3ad000004c037fae */ /* 0x0007e2000a121850 */
[----:B-1----:R-:W-:-:S03]  /*9d60*/  IMAD.WIDE R78, R4, 0x4, R128 ;  /* 0x00000004044e7825 */ /* 0x002fc600078e0280 */
[----:B------:R3:W-:Y:S04]  /*9d70*/  STL.64 [R1+0x6e8], R76 ;  /* 0x0006e84c01007387 */ /* 0x0007e80000100a00 */
[----:B------:R1:W-:Y:S01]  /*9d80*/  LDGSTS.E [R3+0x3b100], desc[UR16][R72.64], P4 ;  /* 0x3b10000048037fae */ /* 0x0003e2000a121850 */
[----:B------:R-:W-:-:S03]  /*9d90*/  IMAD.WIDE R40, R4, 0x4, R40 ;  /* 0x0000000404287825 */ /* 0x000fc600078e0228 */
[----:B------:R1:W-:Y:S04]  /*9da0*/  STL.64 [R1+0x700], R72 ;  /* 0x0007004801007387 */ /* 0x0003e80000100a00 */
[----:B------:R4:W-:Y:S01]  /*9db0*/  LDGSTS.E [R3+0x3b500], desc[UR16][R68.64], P4 ;  /* 0x3b50000044037fae */ /* 0x0009e2000a121850 */
[----:B---3--:R-:W-:-:S03]  /*9dc0*/  IMAD.WIDE R76, R4, 0x4, R140 ;  /* 0x00000004044c7825 */ /* 0x008fc600078e028c */
[----:B------:R4:W-:Y:S01]  /*9dd0*/  STL.64 [R1+0x718], R68 ;  /* 0x0007184401007387 */ /* 0x0009e20000100a00 */
[----:B------:R-:W-:-:S03]  /*9de0*/  IMAD.WIDE R20, R4, 0x4, R20 ;  /* 0x0000000404147825 */ /* 0x000fc600078e0214 */
[----:B------:R3:W-:Y:S01]  /*9df0*/  LDGSTS.E [R3+0x3b900], desc[UR16][R50.64], P4 ;  /* 0x3b90000032037fae */ /* 0x0007e2000a121850 */
[----:B-1----:R-:W-:-:S03]  /*9e00*/  IMAD.WIDE R72, R4, 0x4, R130 ;  /* 0x0000000404487825 */ /* 0x002fc600078e0282 */
[----:B------:R1:W-:Y:S01]  /*9e10*/  LDGSTS.E [R3+0x3bd00], desc[UR16][R56.64], P4 ;  /* 0x3bd0000038037fae */ /* 0x0003e2000a121850 */
[----:B------:R-:W-:-:S03]  /*9e20*/  IMAD.WIDE R216, R4, 0x4, R24 ;  /* 0x0000000404d87825 */ /* 0x000fc600078e0218 */
[----:B------:R-:W-:Y:S01]  /*9e30*/  LDGSTS.E [R6+0x38200], desc[UR16][R236.64], P4 ;  /* 0x38200000ec067fae */ /* 0x000fe2000a121850 */
[----:B----4-:R-:W-:-:S03]  /*9e40*/  IMAD.WIDE R68, R4, 0x4, R134 ;  /* 0x0000000404447825 */ /* 0x010fc600078e0286 */
[----:B------:R3:W-:Y:S01]  /*9e50*/  STL.64 [R1+0x728], R50 ;  /* 0x0007283201007387 */ /* 0x0007e20000100a00 */
[----:B------:R-:W-:-:S03]  /*9e60*/  IMAD.WIDE R228, R4, 0x4, R138 ;  /* 0x0000000404e47825 */ /* 0x000fc600078e028a */
[----:B------:R-:W-:Y:S01]  /*9e70*/  LDGSTS.E [R6+0x38600], desc[UR16][R78.64], P4 ;  /* 0x386000004e067fae */ /* 0x000fe2000a121850 */
[----:B------:R-:W-:-:S03]  /*9e80*/  IMAD.WIDE R248, R4, 0x4, R52 ;  /* 0x0000000404f87825 */ /* 0x000fc600078e0234 */
[----:B------:R1:W-:Y:S01]  /*9e90*/  STL.64 [R1+0x738], R56 ;  /* 0x0007383801007387 */ /* 0x0003e20000100a00 */
[----:B------:R-:W-:-:S03]  /*9ea0*/  IMAD.WIDE R46, R4, 0x4, R46 ;  /* 0x00000004042e7825 */ /* 0x000fc600078e022e */
[----:B------:R-:W-:Y:S01]  /*9eb0*/  LDGSTS.E [R6+0x38a00], desc[UR16][R76.64], P4 ;  /* 0x38a000004c067fae */ /* 0x000fe2000a121850 */
[----:B---3--:R-:W-:-:S03]  /*9ec0*/  IMAD.WIDE R50, R4, 0x4, R60 ;  /* 0x0000000404327825 */ /* 0x008fc600078e023c */
[----:B------:R-:W-:Y:S04]  /*9ed0*/  STL.64 [R1+0x570], R78 ;  /* 0x0005704e01007387 */ /* 0x000fe80000100a00 */
[----:B------:R-:W-:Y:S01]  /*9ee0*/  LDGSTS.E [R6+0x38e00], desc[UR16][R72.64], P4 ;  /* 0x38e0000048067fae */ /* 0x000fe2000a121850 */
[----:B-1----:R-:W-:-:S03]  /*9ef0*/  IMAD.WIDE R56, R4, 0x4, R66 ;  /* 0x0000000404387825 */ /* 0x002fc600078e0242 */
[----:B------:R-:W-:Y:S01]  /*9f00*/  STL.64 [R1+0x580], R76 ;  /* 0x0005804c01007387 */ /* 0x000fe20000100a00 */
[----:B------:R-:W-:-:S03]  /*9f10*/  IMAD.WIDE R26, R4, 0x4, R32 ;  /* 0x00000004041a7825 */ /* 0x000fc600078e0220 */
[----:B------:R-:W-:Y:S01]  /*9f20*/  LDGSTS.E [R6+0x39200], desc[UR16][R68.64], P4 ;  /* 0x3920000044067fae */ /* 0x000fe2000a121850 */
[----:B------:R-:W-:-:S03]  /*9f30*/  IMAD.WIDE R18, R4, 0x4, R34 ;  /* 0x0000000404127825 */ /* 0x000fc600078e0222 */
[----:B------:R-:W-:Y:S04]  /*9f40*/  STL.64 [R1+0x598], R72 ;  /* 0x0005984801007387 */ /* 0x000fe80000100a00 */
[----:B------:R1:W-:Y:S01]  /*9f50*/  LDGSTS.E [R6+0x39600], desc[UR16][R40.64], P4 ;  /* 0x3960000028067fae */ /* 0x0003e2000a121850 */
[----:B------:R-:W-:-:S03]  /*9f60*/  IMAD.WIDE R16, R4, 0x4, R28 ;  /* 0x0000000404107825 */ /* 0x000fc600078e021c */
[----:B------:R-:W-:Y:S04]  /*9f70*/  STL.64 [R1+0x5b0], R68 ;  /* 0x0005b04401007387 */ /* 0x000fe80000100a00 */
[----:B------:R-:W-:Y:S01]  /*9f80*/  LDGSTS.E [R6+0x39a00], desc[UR16][R20.64], P4 ;  /* 0x39a0000014067fae */ /* 0x000fe2000a121850 */
[----:B------:R-:W-:-:S03]  /*9f90*/  IMAD.WIDE R36, R4, 0x4, R36 ;  /* 0x0000000404247825 */ /* 0x000fc600078e0224 */
[----:B------:R1:W-:Y:S04]  /*9fa0*/  STL.64 [R1+0x5d0], R40 ;  /* 0x0005d02801007387 */ /* 0x0003e80000100a00 */
[----:B------:R-:W-:Y:S01]  /*9fb0*/  LDGSTS.E [R6+0x39e00], desc[UR16][R216.64], P4 ;  /* 0x39e00000d8067fae */ /* 0x000fe2000a121850 */
[----:B------:R-:W-:-:S03]  /*9fc0*/  IMAD.WIDE R38, R4, 0x4, R38 ;  /* 0x0000000404267825 */ /* 0x000fc600078e0226 */
[----:B------:R-:W-:Y:S04]  /*9fd0*/  STL.64 [R1+0x5f0], R20 ;  /* 0x0005f01401007387 */ /* 0x000fe80000100a00 */
[----:B------:R-:W-:Y:S04]  /*9fe0*/  LDGSTS.E [R6+0x3a200], desc[UR16][R228.64], P4 ;  /* 0x3a200000e4067fae */ /* 0x000fe8000a121850 */
[----:B------:R-:W-:Y:S04]  /*9ff0*/  STL.64 [R1+0x680], R56 ;  /* 0x0006803801007387 */ /* 0x000fe80000100a00 */
[----:B------:R-:W-:Y:S01]  /*a000*/  LDGSTS.E [R6+0x3a600], desc[UR16][R248.64], P4 ;  /* 0x3a600000f8067fae */ /* 0x000fe2000a121850 */
[----:B------:R-:W-:-:S03]  /*a010*/  IMAD.WIDE R30, R4, 0x4, R30 ;  /* 0x00000004041e7825 */ /* 0x000fc600078e021e */
[----:B------:R3:W-:Y:S04]  /*a020*/  STL.64 [R1+0x6a0], R46 ;  /* 0x0006a02e01007387 */ /* 0x0007e80000100a00 */
[----:B------:R-:W-:Y:S01]  /*a030*/  LDGSTS.E [R6+0x3aa00], desc[UR16][R56.64], P4 ;  /* 0x3aa0000038067fae */ /* 0x000fe2000a121850 */
[----:B------:R-:W-:-:S03]  /*a040*/  IMAD.WIDE R44, R4, 0x4, R44 ;  /* 0x00000004042c7825 */ /* 0x000fc600078e022c */
[----:B------:R-:W-:Y:S04]  /*a050*/  STL.64 [R1+0x6c0], R50 ;  /* 0x0006c03201007387 */ /* 0x000fe80000100a00 */
[----:B------:R3:W-:Y:S01]  /*a060*/  LDGSTS.E [R6+0x3ae00], desc[UR16][R46.64], P4 ;  /* 0x3ae000002e067fae */ /* 0x0007e2000a121850 */
[----:B-1----:R-:W-:-:S03]  /*a070*/  IMAD.WIDE R40, R4, 0x4, R98 ;  /* 0x0000000404287825 */ /* 0x002fc600078e0262 */
[----:B------:R1:W-:Y:S01]  /*a080*/  STL.64 [R1+0x6e0], R26 ;  /* 0x0006e01a01007387 */ /* 0x0003e20000100a00 */
[----:B------:R-:W-:-:S03]  /*a090*/  IMAD.WIDE R34, R4, 0x4, R58 ;  /* 0x0000000404227825 */ /* 0x000fc600078e023a */
[----:B------:R4:W-:Y:S01]  /*a0a0*/  STL.64 [R1+0x6f8], R18 ;  /* 0x0006f81201007387 */ /* 0x0009e20000100a00 */
[----:B---3--:R-:W-:-:S03]  /*a0b0*/  IMAD.WIDE R46, R4, 0x4, R70 ;  /* 0x00000004042e7825 */ /* 0x008fc600078e0246 */
[----:B------:R3:W-:Y:S04]  /*a0c0*/  STL.64 [R1+0x710], R16 ;  /* 0x0007101001007387 */ /* 0x0007e80000100a00 */
[----:B------:R-:W-:Y:S01]  /*a0d0*/  STL.64 [R1+0x558], R36 ;  /* 0x0005582401007387 */ /* 0x000fe20000100a00 */
[----:B------:R-:W-:-:S03]  /*a0e0*/  IMAD.WIDE R32, R4, 0x4, R74 ;  /* 0x0000000404207825 */ /* 0x000fc600078e024a */
[----:B------:R-:W-:Y:S01]  /*a0f0*/  STL.64 [R1+0x560], R38 ;  /* 0x0005602601007387 */ /* 0x000fe20000100a00 */
[----:B------:R-:W-:-:S03]  /*a100*/  IMAD.WIDE R28, R4, 0x4, R90 ;  /* 0x00000004041c7825 */ /* 0x000fc600078e025a */
[----:B------:R-:W-:Y:S01]  /*a110*/  LDGSTS.E [R6+0x3b200], desc[UR16][R50.64], P4 ;  /* 0x3b20000032067fae */ /* 0x000fe2000a121850 */
[----:B------:R-:W-:-:S03]  /*a120*/  IMAD.WIDE R24, R4, 0x4, R54 ;  /* 0x0000000404187825 */ /* 0x000fc600078e0236 */
[----:B------:R-:W-:Y:S04]  /*a130*/  STL.64 [R1+0x578], R46 ;  /* 0x0005782e01007387 */ /* 0x000fe80000100a00 */
[----:B------:R1:W-:Y:S04]  /*a140*/  LDGSTS.E [R6+0x3b600], desc[UR16][R26.64], P4 ;  /* 0x3b6000001a067fae */ /* 0x0003e8000a121850 */
[----:B------:R-:W-:Y:S04]  /*a150*/  STL.64 [R1+0x590], R30 ;  /* 0x0005901e01007387 */ /* 0x000fe80000100a00 */
[----:B------:R-:W-:Y:S01]  /*a160*/  STL.64 [R1+0x5c8], R44 ;  /* 0x0005c82c01007387 */ /* 0x000fe20000100a00 */
[----:B-1----:R-:W-:-:S03]  /*a170*/  IMAD.WIDE R26, R4, 0x4, R82 ;  /* 0x00000004041a7825 */ /* 0x002fc600078e0252 */
[----:B------:R-:W-:Y:S04]  /*a180*/  STL.64 [R1+0x628], R40 ;  /* 0x0006282801007387 */ /* 0x000fe80000100a00 */
[----:B------:R-:W-:Y:S04]  /*a190*/  STL.64 [R1+0x648], R34 ;  /* 0x0006482201007387 */ /* 0x000fe80000100a00 */
[----:B------:R-:W-:Y:S04]  /*a1a0*/  STL.64 [R1+0x678], R32 ;  /* 0x0006782001007387 */ /* 0x000fe80000100a00 */
[----:B------:R-:W-:Y:S04]  /*a1b0*/  STL.64 [R1+0x698], R28 ;  /* 0x0006981c01007387 */ /* 0x000fe80000100a00 */
[----:B------:R-:W-:Y:S04]  /*a1c0*/  STL.64 [R1+0x6b8], R26 ;  /* 0x0006b81a01007387 */ /* 0x000fe80000100a00 */
[----:B------:R1:W-:Y:S04]  /*a1d0*/  STL.64 [R1+0x6d8], R24 ;  /* 0x0006d81801007387 */ /* 0x0003e80000100a00 */
[----:B------:R1:W-:Y:S04]  /*a1e0*/  STL [R1+0x8], RZ ;  /* 0x000008ff01007387 */ /* 0x0003e80000100800 */
        /* <DEDUP_REMOVED lines=56> */
[----:B------:R1:W-:Y:S01]  /*a570*/  STL [R1+0xec], RZ ;  /* 0x0000ecff01007387 */ /* 0x0003e20000100800 */
[----:B--2---:R-:W-:-:S03]  /*a580*/  IMAD.MOV.U32 R3, RZ, RZ, R10 ;  /* 0x000000ffff037224 */ /* 0x004fc600078e000a */
[----:B------:R2:W-:Y:S04]  /*a590*/  STL [R1+0xf0], RZ ;  /* 0x0000f0ff01007387 */ /* 0x0005e80000100800 */
[----:B------:R2:W-:Y:S04]  /*a5a0*/  STL [R1+0xf4], RZ ;  /* 0x0000f4ff01007387 */ /* 0x0005e80000100800 */
[----:B------:R2:W-:Y:S04]  /*a5b0*/  STL [R1+0xf8], RZ ;  /* 0x0000f8ff01007387 */ /* 0x0005e80000100800 */
[----:B------:R2:W-:Y:S04]  /*a5c0*/  STL [R1+0xfc], RZ ;  /* 0x0000fcff01007387 */ /* 0x0005e80000100800 */
[----:B------:R-:W5:Y:S01]  /*a5d0*/  LDL.LU R10, [R1+0x75c] ;  /* 0x00075c00010a7983 */ /* 0x000f620000300800 */
[----:B------:R-:W-:-:S03]  /*a5e0*/  IMAD.WIDE R230, R4, 0x4, R22 ;  /* 0x0000000404e67825 */ /* 0x000fc600078e0216 */
[----:B------:R4:W-:Y:S01]  /*a5f0*/  LDGSTS.E [R6+0x3ba00], desc[UR16][R18.64], P4 ;  /* 0x3ba0000012067fae */ /* 0x0009e2000a121850 */
[----:B------:R-:W-:-:S03]  /*a600*/  IMAD.WIDE R8, R4, 0x4, R8 ;  /* 0x0000000404087825 */ /* 0x000fc600078e0208 */
[----:B------:R3:W-:Y:S04]  /*a610*/  LDGSTS.E [R6+0x3be00], desc[UR16][R16.64], P4 ;  /* 0x3be0000010067fae */ /* 0x0007e8000a121850 */
[----:B------:R-:W-:Y:S01]  /*a620*/  LDGSTS.E [R13+0x38300], desc[UR16][R230.64], P4 ;  /* 0x38300000e60d7fae */ /* 0x000fe2000a121850 */
[----:B------:R-:W-:-:S03]  /*a630*/  IMAD.WIDE R20, R4, 0x4, R62 ;  /* 0x0000000404147825 */ /* 0x000fc600078e023e */
[----:B------:R-:W-:Y:S01]  /*a640*/  LDGSTS.E [R13+0x38700], desc[UR16][R36.64], P4 ;  /* 0x38700000240d7fae */ /* 0x000fe2000a121850 */
[C---:B----4-:R-:W-:Y:S01]  /*a650*/  IMAD.WIDE R18, R4.reuse, 0x4, R42 ;  /* 0x0000000404127825 */ /* 0x050fe200078e022a */
[----:B------:R-:W-:Y:S02]  /*a660*/  ISETP.GE.AND P0, PT, R3, 0x40, PT ;  /* 0x000000400300780c */ /* 0x000fe40003f06270 */
[----:B------:R-:W-:Y:S01]  /*a670*/  LDGSTS.E [R13+0x38b00], desc[UR16][R38.64], P4 ;  /* 0x38b00000260d7fae */ /* 0x000fe2000a121850 */
[----:B---3--:R-:W-:-:S03]  /*a680*/  IMAD.WIDE R16, R4, 0x4, R64 ;  /* 0x0000000404107825 */ /* 0x008fc600078e0240 */
        /* <DEDUP_REMOVED lines=12> */
[----:B------:R1:W-:Y:S01]  /*a750*/  LDGSTS.E [R13+0x3bf00], desc[UR16][R24.64], P4 ;  /* 0x3bf00000180d7fae */ /* 0x0003e2000a121850 */
[----:B------:R-:W-:-:S03]  /*a760*/  CS2R R152, SRZ ;  /* 0x0000000000987805 */ /* 0x000fc6000001ff00 */
[----:B------:R-:W0:Y:S01]  /*a770*/  LDGDEPBAR ;  /* 0x00000000000079af */ /* 0x000e220000000000 */
[----:B------:R-:W-:Y:S02]  /*a780*/  CS2R R154, SRZ ;  /* 0x00000000009a7805 */ /* 0x000fe4000001ff00 */
[----:B------:R-:W-:Y:S02]  /*a790*/  CS2R R156, SRZ ;  /* 0x00000000009c7805 */ /* 0x000fe4000001ff00 */
[----:B------:R-:W-:Y:S02]  /*a7a0*/  CS2R R158, SRZ ;  /* 0x00000000009e7805 */ /* 0x000fe4000001ff00 */
[----:B------:R-:W-:Y:S02]  /*a7b0*/  CS2R R160, SRZ ;  /* 0x0000000000a07805 */ /* 0x000fe4000001ff00 */
[----:B------:R-:W-:Y:S02]  /*a7c0*/  CS2R R162, SRZ ;  /* 0x0000000000a27805 */ /* 0x000fe4000001ff00 */
[----:B------:R-:W-:-:S02]  /*a7d0*/  CS2R R164, SRZ ;  /* 0x0000000000a47805 */ /* 0x000fc4000001ff00 */
        /* <DEDUP_REMOVED lines=57> */
[----:B-1----:R-:W-:Y:S02]  /*ab70*/  CS2R R24, SRZ ;  /* 0x0000000000187805 */ /* 0x002fe4000001ff00 */
        /* <DEDUP_REMOVED lines=30> */
[----:B------:R-:W-:Y:S01]  /*ad60*/  CS2R R86, SRZ ;  /* 0x0000000000567805 */ /* 0x000fe2000001ff00 */
[----:B--2---:R-:W-:Y:S06]  /*ad70*/  @!P0 BRA `(.L_x_0) ;  /* 0x000000cc00fc8947 */ /* 0x004fec0003800000 */
[----:B------:R-:W-:Y:S01]  /*ad80*/  IMAD.MOV.U32 R84, RZ, RZ, R16 ;  /* 0x000000ffff547224 */ /* 0x000fe200078e0010 */
[----:B------:R-:W-:Y:S01]  /*ad90*/  MOV R82, R18 ;  /* 0x0000001200527202 */ /* 0x000fe20000000f00 */
[----:B------:R-:W-:Y:S02]  /*ada0*/  IMAD.MOV.U32 R85, RZ, RZ, R17 ;  /* 0x000000ffff557224 */ /* 0x000fe400078e0011 */
[----:B------:R-:W-:Y:S01]  /*adb0*/  IMAD.MOV.U32 R83, RZ, RZ, R19 ;  /* 0x000000ffff537224 */ /* 0x000fe200078e0013 */
[----:B------:R-:W2:Y:S01]  /*adc0*/  LDL.LU.64 R16, [R1+0x240] ;  /* 0x0002400001107983 */ /* 0x000ea20000300a00 */
[----:B------:R-:W-:Y:S01]  /*add0*/  IMAD.MOV.U32 R86, RZ, RZ, R20 ;  /* 0x000000ffff567224 */ /* 0x000fe200078e0014 */
[----:B------:R-:W-:Y:S01]  /*ade0*/  MOV R20, R226 ;  /* 0x000000e200147202 */ /* 0x000fe20000000f00 */
[----:B------:R-:W-:Y:S01]  /*adf0*/  IMAD.MOV.U32 R87, RZ, RZ, R21 ;  /* 0x000000ffff577224 */ /* 0x000fe200078e0015 */
[----:B------:R-:W3:Y:S01]  /*ae00*/  LDL.LU.64 R22, [R1+0x540] ;  /* 0x0005400001167983 */ /* 0x000ee20000300a00 */
[----:B------:R-:W-:-:S02]  /*ae10*/  IMAD.MOV.U32 R18, RZ, RZ, R224 ;  /* 0x000000ffff127224 */ /* 0x000fc400078e00e0 */
[----:B------:R-:W-:Y:S02]  /*ae20*/  IMAD.MOV.U32 R19, RZ, RZ, R225 ;  /* 0x000000ffff137224 */ /* 0x000fe400078e00e1 */
[----:B------:R-:W-:Y:S01]  /*ae30*/  IMAD.MOV.U32 R21, RZ, RZ, R227 ;  /* 0x000000ffff157224 */ /* 0x000fe200078e00e3 */
[----:B------:R-:W4:Y:S04]  /*ae40*/  LDL.LU.64 R224, [R1+0x548] ;  /* 0x0005480001e07983 */ /* 0x000f280000300a00 */
[----:B------:R-:W4:Y:S01]  /*ae50*/  LDL.LU.64 R226, [R1+0x2c0] ;  /* 0x0002c00001e27983 */ /* 0x000f220000300a00 */
[----:B------:R-:W-:Y:S01]  /*ae60*/  MOV R74, R234 ;  /* 0x000000ea004a7202 */ /* 0x000fe20000000f00 */
[----:B------:R-:W-:Y:S02]  /*ae70*/  IMAD.MOV.U32 R75, RZ, RZ, R235 ;  /* 0x000000ffff4b7224 */ /* 0x000fe400078e00eb */
[----:B------:R-:W4:Y:S04]  /*ae80*/  LDL.LU.64 R72, [R1+0x2e8] ;  /* 0x0002e80001487983 */ /* 0x000f280000300a00 */
[----:B------:R-:W4:Y:S01]  /*ae90*/  LDL.LU.64 R234, [R1+0x308] ;  /* 0x0003080001ea7983 */ /* 0x000f220000300a00 */
[----:B------:R-:W-:Y:S01]  /*aea0*/  IMAD.MOV.U32 R78, RZ, RZ, R220 ;  /* 0x000000ffff4e7224 */ /* 0x000fe200078e00dc */
[----:B------:R-:W-:Y:S01]  /*aeb0*/  MOV R76, R84 ;  /* 0x00000054004c7202 */ /* 0x000fe20000000f00 */
[----:B------:R-:W-:Y:S01]  /*aec0*/  IMAD.MOV.U32 R79, RZ, RZ, R221 ;  /* 0x000000ffff4f7224 */ /* 0x000fe200078e00dd */
[----:B------:R-:W-:Y:S01]  /*aed0*/  MOV R84, R18 ;  /* 0x0000001200547202 */ /* 0x000fe20000000f00 */
[----:B------:R-:W4:Y:S01]  /*aee0*/  LDL.LU.64 R220, [R1+0x320] ;  /* 0x0003200001dc7983 */ /* 0x000f220000300a00 */
[----:B------:R-:W-:-:S02]  /*aef0*/  IMAD.MOV.U32 R77, RZ, RZ, R85 ;  /* 0x000000ffff4d7224 */ /* 0x000fc400078e0055 */
[----:B------:R-:W-:Y:S01]  /*af00*/  IMAD.MOV.U32 R62, RZ, RZ, R20 ;  /* 0x000000ffff3e7224 */ /* 0x000fe200078e0014 */
[----:B------:R-:W4:Y:S01]  /*af10*/  LDL.LU.64 R60, [R1+0x330] ;  /* 0x00033000013c7983 */ /* 0x000f220000300a00 */
[----:B------:R-:W-:Y:S02]  /*af20*/  IMAD.MOV.U32 R85, RZ, RZ, R19 ;  /* 0x000000ffff557224 */ /* 0x000fe400078e0013 */
[----:B------:R-:W-:Y:S01]  /*af30*/  IMAD.MOV.U32 R63, RZ, RZ, R21 ;  /* 0x000000ffff3f7224 */ /* 0x000fe200078e0015 */
[----:B------:R-:W-:Y:S01]  /*af40*/  MOV R66, R74 ;  /* 0x0000004a00427202 */ /* 0x000fe20000000f00 */
[----:B------:R-:W-:Y:S01]  /*af50*/  IMAD.MOV.U32 R71, RZ, RZ, R233 ;  /* 0x000000ffff477224 */ /* 0x000fe200078e00e9 */
[----:B------:R-:W-:Y:S01]  /*af60*/  MOV R70, R232 ;  /* 0x000000e800467202 */ /* 0x000fe20000000f00 */
[----:B------:R-:W-:Y:S01]  /*af70*/  IMAD.MOV.U32 R74, RZ, RZ, R216 ;  /* 0x000000ffff4a7224 */ /* 0x000fe200078e00d8 */
[----:B------:R-:W-:Y:S01]  /*af80*/  MOV R58, R84 ;  /* 0x00000054003a7202 */ /* 0x000fe20000000f00 */
[----:B------:R-:W-:-:S02]  /*af90*/  IMAD.MOV.U32 R56, RZ, RZ, R62 ;  /* 0x000000ffff387224 */ /* 0x000fc400078e003e */
[----:B------:R-:W-:Y:S02]  /*afa0*/  IMAD.MOV.U32 R57, RZ, RZ, R63 ;  /* 0x000000ffff397224 */ /* 0x000fe400078e003f */
[----:B------:R-:W-:Y:S02]  /*afb0*/  IMAD.MOV.U32 R59, RZ, RZ, R85 ;  /* 0x000000ffff3b7224 */ /* 0x000fe400078e0055 */
[----:B--2---:R-:W-:Y:S02]  /*afc0*/  IMAD.MOV.U32 R81, RZ, RZ, R17 ;  /* 0x000000ffff517224 */ /* 0x004fe400078e0011 */
[----:B------:R-:W-:Y:S01]  /*afd0*/  IMAD.MOV.U32 R80, RZ, RZ, R16 ;  /* 0x000000ffff507224 */ /* 0x000fe200078e0010 */
[----:B---3--:R-:W-:Y:S01]  /*afe0*/  MOV R16, R22 ;  /* 0x0000001600107202 */ /* 0x008fe20000000f00 */
[----:B----4-:R-:W-:Y:S02]  /*aff0*/  IMAD.MOV.U32 R18, RZ, RZ, R224 ;  /* 0x000000ffff127224 */ /* 0x010fe400078e00e0 */
[----:B------:R-:W-:-:S02]  /*b000*/  IMAD.MOV.U32 R17, RZ, RZ, R225 ;  /* 0x000000ffff117224 */ /* 0x000fc400078e00e1 */
[----:B------:R-:W2:Y:S01]  /*b010*/  LDL.LU.64 R224, [R1+0x338] ;  /* 0x0003380001e07983 */ /* 0x000ea20000300a00 */
[----:B------:R-:W-:Y:S01]  /*b020*/  MOV R20, R226 ;  /* 0x000000e200147202 */ /* 0x000fe20000000f00 */
[----:B------:R-:W-:Y:S02]  /*b030*/  IMAD.MOV.U32 R19, RZ, RZ, R227 ;  /* 0x000000ffff137224 */ /* 0x000fe400078e00e3 */
[----:B------:R-:W3:Y:S04]  /*b040*/  LDL.LU.64 R226, [R1+0x250] ;  /* 0x0002500001e27983 */ /* 0x000ee80000300a00 */
[----:B------:R-:W4:Y:S01]  /*b050*/  LDL.LU.64 R64, [R1+0x268] ;  /* 0x0002680001407983 */ /* 0x000f220000300a00 */
[----:B------:R-:W-:Y:S02]  /*b060*/  IMAD.MOV.U32 R22, RZ, RZ, R72 ;  /* 0x000000ffff167224 */ /* 0x000fe400078e0048 */
[----:B------:R-:W-:-:S02]  /*b070*/  IMAD.MOV.U32 R21, RZ, RZ, R73 ;  /* 0x000000ffff157224 */ /* 0x000fc400078e0049 */
[----:B------:R-:W-:Y:S02]  /*b080*/  IMAD.MOV.U32 R72, RZ, RZ, R230 ;  /* 0x000000ffff487224 */ /* 0x000fe400078e00e6 */
[----:B------:R-:W-:Y:S01]  /*b090*/  IMAD.MOV.U32 R73, RZ, RZ, R231 ;  /* 0x000000ffff497224 */ /* 0x000fe200078e00e7 */
[----:B------:R-:W-:Y:S01]  /*b0a0*/  MOV R216, R234 ;  /* 0x000000ea00d87202 */ /* 0x000fe20000000f00 */
[----:B------:R-:W-:Y:S01]  /*b0b0*/  IMAD.MOV.U32 R15, RZ, RZ, R23 ;  /* 0x000000ffff0f7224 */ /* 0x000fe200078e0017 */
[----:B------:R-:W4:Y:S01]  /*b0c0*/  LDL.LU.64 R230, [R1+0x290] ;  /* 0x0002900001e67983 */ /* 0x000f220000300a00 */
[----:B------:R-:W-:-:S03]  /*b0d0*/  IMAD.MOV.U32 R23, RZ, RZ, R235 ;  /* 0x000000ffff177224 */ /* 0x000fc600078e00eb */
[----:B------:R-:W4:Y:S04]  /*b0e0*/  LDL.LU.64 R232, [R1+0x2b8] ;  /* 0x0002b80001e87983 */ /* 0x000f280000300a00 */
[----:B------:R-:W4:Y:S04]  /*b0f0*/  LDL.LU.64 R234, [R1+0x2e0] ;  /* 0x0002e00001ea7983 */ /* 0x000f280000300a00 */
[----:B------:R-:W4:Y:S04]  /*b100*/  LDL.LU.64 R54, [R1+0x300] ;  /* 0x0003000001367983 */ /* 0x000f280000300a00 */
[----:B------:R-:W4:Y:S04]  /*b110*/  LDL.LU.64 R62, [R1+0x318] ;  /* 0x00031800013e7983 */ /* 0x000f280000300a00 */
[----:B------:R-:W4:Y:S04]  /*b120*/  LDL.LU.64 R84, [R1+0x328] ;  /* 0x0003280001547983 */ /* 0x000f280000300a00 */
[----:B------:R-:W4:Y:S01]  /*b130*/  LDL.LU.64 R46, [R1+0x260] ;  /* 0x00026000012e7983 */ /* 0x000f220000300a00 */
[----:B------:R-:W-:Y:S01]  /*b140*/  IMAD.MOV.U32 R68, RZ, RZ, R78 ;  /* 0x000000ffff447224 */ /* 0x000fe200078e004e */
[----:B------:R-:W-:Y:S01]  /*b150*/  MOV R78, R218 ;  /* 0x000000da004e7202 */ /* 0x000fe20000000f00 */
[----:B------:R-:W-:Y:S01]  /*b160*/  IMAD.MOV.U32 R218, RZ, RZ, R220 ;  /* 0x000000ffffda7224 */ /* 0x000fe200078e00dc */
[----:B------:R-:W-:Y:S01]  /*b170*/  MOV R220, R60 ;  /* 0x0000003c00dc7202 */ /* 0x000fe20000000f00 */
[----:B------:R-:W-:-:S02]  /*b180*/  IMAD.MOV.U32 R60, RZ, RZ, R222 ;  /* 0x000000ffff3c7224 */ /* 0x000fc400078e00de */
[----:B------:R-:W-:Y:S02]  /*b190*/  IMAD.MOV.U32 R69, RZ, RZ, R79 ;  /* 0x000000ffff457224 */ /* 0x000fe400078e004f */
[----:B------:R-:W-:Y:S02]  /*b1a0*/  IMAD.MOV.U32 R79, RZ, RZ, R219 ;  /* 0x000000ffff4f7224 */ /* 0x000fe400078e00db */
[----:B------:R-:W-:Y:S02]  /*b1b0*/  IMAD.MOV.U32 R219, RZ, RZ, R61 ;  /* 0x000000ffffdb7224 */ /* 0x000fe400078e003d */
[----:B------:R-:W-:-:S04]  /*b1c0*/  IMAD.MOV.U32 R61, RZ, RZ, R223 ;  /* 0x000000ffff3d7224 */ /* 0x000fc800078e00df */
[----:B------:R-:W-:Y:S02]  /*b1d0*/  IMAD.MOV.U32 R49, RZ, RZ, R61 ;  /* 0x000000ffff317224 */ /* 0x000fe400078e003d */
[----:B------:R-:W-:Y:S01]  /*b1e0*/  IMAD.MOV.U32 R61, RZ, RZ, R237 ;  /* 0x000000ffff3d7224 */ /* 0x000fe200078e00ed */
[----:B------:R-:W-:Y:S01]  /*b1f0*/  MOV R50, R56 ;  /* 0x0000003800327202 */ /* 0x000fe20000000f00 */
[----:B------:R-:W-:Y:S02]  /*b200*/  IMAD.MOV.U32 R51, RZ, RZ, R57 ;  /* 0x000000ffff337224 */ /* 0x000fe400078e0039 */
[----:B------:R-:W-:Y:S02]  /*b210*/  IMAD.MOV.U32 R67, RZ, RZ, R75 ;  /* 0x000000ffff437224 */ /* 0x000fe400078e004b */
[----:B------:R-:W-:Y:S02]  /*b220*/  IMAD.MOV.U32 R75, RZ, RZ, R217 ;  /* 0x000000ffff4b7224 */ /* 0x000fe400078e00d9 */
[----:B------:R-:W-:-:S02]  /*b230*/  IMAD.MOV.U32 R217, RZ, RZ, R221 ;  /* 0x000000ffffd97224 */ /* 0x000fc400078e00dd */
[----:B------:R-:W-:Y:S01]  /*b240*/  IMAD.MOV.U32 R52, RZ, RZ, R58 ;  /* 0x000000ffff347224 */ /* 0x000fe200078e003a */
[----:B--2---:R-:W-:Y:S01]  /*b250*/  MOV R222, R224 ;  /* 0x000000e000de7202 */ /* 0x004fe20000000f00 */
[----:B---3--:R-:W-:Y:S01]  /*b260*/  IMAD.MOV.U32 R224, RZ, RZ, R226 ;  /* 0x000000ffffe07224 */ /* 0x008fe200078e00e2 */
[----:B----4-:R-:W-:Y:S01]  /*b270*/  MOV R226, R64 ;  /* 0x0000004000e27202 */ /* 0x010fe20000000f00 */
[----:B------:R-:W-:Y:S01]  /*b280*/  IMAD.MOV.U32 R64, RZ, RZ, R66 ;  /* 0x000000ffff407224 */ /* 0x000fe200078e0042 */
[----:B------:R-:W-:Y:S01]  /*b290*/  MOV R66, R68 ;  /* 0x0000004400427202 */ /* 0x000fe20000000f00 */
[----:B------:R-:W-:Y:S01]  /*b2a0*/  IMAD.MOV.U32 R68, RZ, RZ, R70 ;  /* 0x000000ffff447224 */ /* 0x000fe200078e0046 */
[----:B------:R-:W-:Y:S01]  /*b2b0*/  MOV R70, R72 ;  /* 0x0000004800467202 */ /* 0x000fe20000000f00 */
[----:B------:R-:W-:Y:S01]  /*b2c0*/  IMAD.MOV.U32 R72, RZ, RZ, R228 ;  /* 0x000000ffff487224 */ /* 0x000fe200078e00e4 */
[----:B------:R-:W-:Y:S01]  /*b2d0*/  MOV R228, R230 ;  /* 0x000000e600e47202 */ /* 0x000fe20000000f00 */
[----:B------:R-:W-:Y:S01]  /*b2e0*/  IMAD.MOV.U32 R230, RZ, RZ, R232 ;  /* 0x000000ffffe67224 */ /* 0x000fe200078e00e8 */
[----:B------:R-:W-:Y:S01]  /*b2f0*/  MOV R232, R234 ;  /* 0x000000ea00e87202 */ /* 0x000fe20000000f00 */
[----:B------:R-:W-:-:S02]  /*b300*/  IMAD.MOV.U32 R234, RZ, RZ, R54 ;  /* 0x000000ffffea7224 */ /* 0x000fc400078e0036 */
[----:B------:R-:W-:Y:S01]  /*b310*/  IMAD.MOV.U32 R54, RZ, RZ, R238 ;  /* 0x000000ffff367224 */ /* 0x000fe200078e00ee */
[----:B------:R-:W-:Y:S01]  /*b320*/  MOV R238, R84 ;  /* 0x0000005400ee7202 */ /* 0x000fe20000000f00 */
[----:B------:R-:W-:Y:S02]  /*b330*/  IMAD.MOV.U32 R237, RZ, RZ, R85 ;  /* 0x000000ffffed7224 */ /* 0x000fe400078e0055 */
[----:B------:R-:W-:Y:S02]  /*b340*/  IMAD.MOV.U32 R84, RZ, RZ, R248 ;  /* 0x000000ffff547224 */ /* 0x000fe400078e00f8 */
[----:B------:R-:W-:Y:S02]  /*b350*/  IMAD.MOV.U32 R85, RZ, RZ, R249 ;  /* 0x000000ffff557224 */ /* 0x000fe400078e00f9 */
[----:B------:R-:W2:Y:S04]  /*b360*/  LDL.LU.64 R248, [R1+0x288] ;  /* 0x0002880001f87983 */ /* 0x000ea80000300a00 */
[----:B------:R-:W3:Y:S01]  /*b370*/  LDL.LU.64 R56, [R1+0x2b0] ;  /* 0x0002b00001387983 */ /* 0x000ee20000300a00 */
[----:B------:R-:W-:-:S03]  /*b380*/  IMAD.MOV.U32 R221, RZ, RZ, R225 ;  /* 0x000000ffffdd7224 */ /* 0x000fc600078e00e1 */
[----:B------:R-:W4:Y:S01]  /*b390*/  LDL.LU.64 R38, [R1+0x2d8] ;  /* 0x0002d80001267983 */ /* 0x000f220000300a00 */
[----:B------:R-:W-:Y:S02]  /*b3a0*/  IMAD.MOV.U32 R225, RZ, RZ, R65 ;  /* 0x000000ffffe17224 */ /* 0x000fe400078e0041 */
[----:B------:R-:W-:Y:S01]  /*b3b0*/  IMAD.MOV.U32 R65, RZ, RZ, R67 ;  /* 0x000000ffff417224 */ /* 0x000fe200078e0043 */
[----:B------:R-:W4:Y:S01]  /*b3c0*/  LDL.LU.64 R40, [R1+0x2f8] ;  /* 0x0002f80001287983 */ /* 0x000f220000300a00 */
[----:B------:R-:W-:Y:S02]  /*b3d0*/  IMAD.MOV.U32 R67, RZ, RZ, R69 ;  /* 0x000000ffff437224 */ /* 0x000fe400078e0045 */
[----:B------:R-:W-:Y:S01]  /*b3e0*/  IMAD.MOV.U32 R69, RZ, RZ, R71 ;  /* 0x000000ffff457224 */ /* 0x000fe200078e0047 */
[----:B------:R-:W4:Y:S01]  /*b3f0*/  LDL.LU.64 R44, [R1+0x310] ;  /* 0x00031000012c7983 */ /* 0x000f220000300a00 */
[----:B------:R-:W-:Y:S01]  /*b400*/  IMAD.MOV.U32 R71, RZ, RZ, R73 ;  /* 0x000000ffff477224 */ /* 0x000fe200078e0049 */
[----:B------:R-:W-:Y:S01]  /*b410*/  MOV R58, R66 ;  /* 0x00000042003a7202 */ /* 0x000fe20000000f00 */
[----:B------:R-:W-:Y:S01]  /*b420*/  IMAD.MOV.U32 R73, RZ, RZ, R229 ;  /* 0x000000ffff497224 */ /* 0x000fe200078e00e5 */
[----:B------:R-:W-:Y:S01]  /*b430*/  MOV R66, R70 ;  /* 0x0000004600427202 */ /* 0x000fe20000000f00 */
[----:B------:R-:W-:Y:S01]  /*b440*/  IMAD.MOV.U32 R229, RZ, RZ, R233 ;  /* 0x000000ffffe57224 */ /* 0x000fe200078e00e9 */
[----:B------:R-:W4:Y:S01]  /*b450*/  LDL.LU.64 R34, [R1+0x1b8] ;  /* 0x0001b80001227983 */ /* 0x000f220000300a00 */
[----:B------:R-:W-:-:S02]  /*b460*/  IMAD.MOV.U32 R233, RZ, RZ, R55 ;  /* 0x000000ffffe97224 */ /* 0x000fc400078e0037 */
[----:B------:R-:W-:Y:S01]  /*b470*/  IMAD.MOV.U32 R55, RZ, RZ, R239 ;  /* 0x000000ffff377224 */ /* 0x000fe200078e00ef */
[----:B------:R-:W4:Y:S01]  /*b480*/  LDL.LU.64 R42, [R1+0x2a8] ;  /* 0x0002a800012a7983 */ /* 0x000f220000300a00 */
[----:B------:R-:W-:Y:S02]  /*b490*/  IMAD.MOV.U32 R70, RZ, RZ, R72 ;  /* 0x000000ffff467224 */ /* 0x000fe400078e0048 */
[----:B------:R-:W-:Y:S02]  /*b4a0*/  IMAD.MOV.U32 R72, RZ, RZ, R244 ;  /* 0x000000ffff487224 */ /* 0x000fe400078e00f4 */
[----:B------:R-:W-:Y:S02]  /*b4b0*/  IMAD.MOV.U32 R239, RZ, RZ, R243 ;  /* 0x000000ffffef7224 */ /* 0x000fe400078e00f3 */
[----:B------:R-:W-:Y:S02]  /*b4c0*/  IMAD.MOV.U32 R244, RZ, RZ, R46 ;  /* 0x000000fffff47224 */ /* 0x000fe400078e002e */
[----:B------:R-:W-:-:S02]  /*b4d0*/  IMAD.MOV.U32 R243, RZ, RZ, R47 ;  /* 0x000000fffff37224 */ /* 0x000fc400078e002f */
[----:B------:R-:W4:Y:S01]  /*b4e0*/  LDL.LU.64 R46, [R1+0x1a8] ;  /* 0x0001a800012e7983 */ /* 0x000f220000300a00 */
[----:B------:R-:W-:Y:S01]  /*b4f0*/  MOV R48, R60 ;  /* 0x0000003c00307202 */ /* 0x000fe20000000f00 */
        /* <DEDUP_REMOVED lines=9> */
[----:B------:R-:W4:Y:S01]  /*b590*/  LDL.LU.64 R36, [R1+0x1c8] ;  /* 0x0001c80001247983 */ /* 0x000f220000300a00 */
[----:B------:R-:W-:-:S02]  /*b5a0*/  IMAD.MOV.U32 R67, RZ, RZ, R71 ;  /* 0x000000ffff437224 */ /* 0x000fc400078e0047 */
[----:B------:R-:W-:Y:S02]  /*b5b0*/  IMAD.MOV.U32 R71, RZ, RZ, R73 ;  /* 0x000000ffff477224 */ /* 0x000fe400078e0049 */
[----:B------:R-:W-:Y:S02]  /*b5c0*/  IMAD.MOV.U32 R73, RZ, RZ, R245 ;  /* 0x000000ffff497224 */ /* 0x000fe400078e00f5 */
[----:B------:R-:W-:Y:S02]  /*b5d0*/  IMAD.MOV.U32 R223, RZ, RZ, R227 ;  /* 0x000000ffffdf7224 */ /* 0x000fe400078e00e3 */
[----:B------:R-:W-:Y:S02]  /*b5e0*/  IMAD.MOV.U32 R227, RZ, RZ, R231 ;  /* 0x000000ffffe37224 */ /* 0x000fe400078e00e7 */
[----:B------:R-:W-:Y:S02]  /*b5f0*/  IMAD.MOV.U32 R231, RZ, RZ, R235 ;  /* 0x000000ffffe77224 */ /* 0x000fe400078e00eb */
[----:B------:R-:W-:-:S02]  /*b600*/  IMAD.MOV.U32 R235, RZ, RZ, R63 ;  /* 0x000000ffffeb7224 */ /* 0x000fc400078e003f */
[----:B------:R-:W-:Y:S02]  /*b610*/  IMAD.MOV.U32 R63, RZ, RZ, R69 ;  /* 0x000000ffff3f7224 */ /* 0x000fe400078e0045 */
[----:B------:R-:W-:Y:S02]  /*b620*/  IMAD.MOV.U32 R69, RZ, RZ, R77 ;  /* 0x000000ffff457224 */ /* 0x000fe400078e004d */
[----:B------:R-:W-:Y:S02]  /*b630*/  IMAD.MOV.U32 R77, RZ, RZ, R241 ;  /* 0x000000ffff4d7224 */ /* 0x000fe400078e00f1 */
[----:B------:R-:W-:Y:S01]  /*b640*/  IMAD.MOV.U32 R241, RZ, RZ, R247 ;  /* 0x000000fffff17224 */ /* 0x000fe200078e00f7 */
[----:B--2---:R-:W-:Y:S01]  /*b650*/  MOV R246, R248 ;  /* 0x000000f800f67202 */ /* 0x004fe20000000f00 */
[----:B---3--:R-:W-:Y:S01]  /*b660*/  IMAD.MOV.U32 R248, RZ, RZ, R56 ;  /* 0x000000fffff87224 */ /* 0x008fe200078e0038 */
        /* <DEDUP_REMOVED lines=8> */
[----:B----4-:R-:W-:Y:S02]  /*b6f0*/  IMAD.MOV.U32 R250, RZ, RZ, R38 ;  /* 0x000000fffffa7224 */ /* 0x010fe400078e0026 */
[----:B------:R-:W-:Y:S02]  /*b700*/  IMAD.MOV.U32 R249, RZ, RZ, R39 ;  /* 0x000000fffff97224 */ /* 0x000fe400078e0027 */
[----:B------:R-:W2:Y:S01]  /*b710*/  LDL.LU.64 R38, [R1+0x258] ;  /* 0x0002580001267983 */ /* 0x000ea20000300a00 */
[----:B------:R-:W-:-:S03]  /*b720*/  IMAD.MOV.U32 R0, RZ, RZ, R45 ;  /* 0x000000ffff007224 */ /* 0x000fc600078e002d */
[----:B------:R1:W-:Y:S01]  /*b730*/  STL [R1+0x104], R44 ;  /* 0x0001042c01007387 */ /* 0x0003e20000100800 */
[----:B------:R-:W-:-:S03]  /*b740*/  IMAD.MOV.U32 R247, RZ, RZ, R57 ;  /* 0x000000fffff77224 */ /* 0x000fc600078e0039 */
[----:B-1----:R-:W3:Y:S04]  /*b750*/  LDL.LU.64 R44, [R1+0x280] ;  /* 0x00028000012c7983 */ /* 0x002ee80000300a00 */
[----:B------:R1:W-:Y:S01]  /*b760*/  STL [R1+0x100], R0 ;  /* 0x0001000001007387 */ /* 0x0003e20000100800 */
[----:B------:R-:W-:Y:S02]  /*b770*/  IMAD.MOV.U32 R57, RZ, RZ, R59 ;  /* 0x000000ffff397224 */ /* 0x000fe400078e003b */
[----:B------:R-:W-:Y:S01]  /*b780*/  IMAD.MOV.U32 R59, RZ, RZ, R63 ;  /* 0x000000ffff3b7224 */ /* 0x000fe200078e003f */
[----:B------:R4:W-:Y:S01]  /*b790*/  STL [R1+0x10c], R46 ;  /* 0x00010c2e01007387 */ /* 0x0009e20000100800 */
[----:B------:R-:W-:Y:S02]  /*b7a0*/  IMAD.MOV.U32 R63, RZ, RZ, R67 ;  /* 0x000000ffff3f7224 */ /* 0x000fe400078e0043 */
[----:B-1----:R-:W-:-:S02]  /*b7b0*/  IMAD.MOV.U32 R0, RZ, RZ, R47 ;  /* 0x000000ffff007224 */ /* 0x002fc400078e002f */
[----:B------:R-:W-:-:S03]  /*b7c0*/  IMAD.MOV.U32 R67, RZ, RZ, R69 ;  /* 0x000000ffff437224 */ /* 0x000fc600078e0045 */
[----:B------:R1:W-:Y:S01]  /*b7d0*/  STL [R1+0x108], R0 ;  /* 0x0001080001007387 */ /* 0x0003e20000100800 */
[----:B------:R-:W-:-:S03]  /*b7e0*/  IMAD.MOV.U32 R69, RZ, RZ, R77 ;  /* 0x000000ffff457224 */ /* 0x000fc600078e004d */
[----:B------:R-:W-:Y:S01]  /*b7f0*/  STL [R1+0x114], R34 ;  /* 0x0001142201007387 */ /* 0x000fe20000100800 */
[----:B------:R-:W-:-:S03]  /*b800*/  IMAD.MOV.U32 R77, RZ, RZ, R81 ;  /* 0x000000ffff4d7224 */ /* 0x000fc600078e0051 */
[----:B----4-:R-:W4:Y:S01]  /*b810*/  LDL.LU.64 R46, [R1+0x2d0] ;  /* 0x0002d000012e7983 */ /* 0x010f220000300a00 */
[----:B------:R-:W-:Y:S01]  /*b820*/  IMAD.MOV.U32 R81, RZ, RZ, R251 ;  /* 0x000000ffff517224 */ /* 0x000fe200078e00fb */
[----:B------:R-:W-:Y:S01]  /*b830*/  MOV R252, R40 ;  /* 0x0000002800fc7202 */ /* 0x000fe20000000f00 */
[----:B------:R-:W-:Y:S02]  /*b840*/  IMAD.MOV.U32 R251, RZ, RZ, R41 ;  /* 0x000000fffffb7224 */ /* 0x000fe400078e0029 */
[----:B------:R-:W4:Y:S01]  /*b850*/  LDL.LU.64 R40, [R1+0x2f0] ;  /* 0x0002f00001287983 */ /* 0x000f220000300a00 */
[----:B-1----:R-:W-:-:S05]  /*b860*/  MOV R0, R35 ;  /* 0x0000002300007202 */ /* 0x002fca0000000f00 */
[----:B------:R1:W-:Y:S04]  /*b870*/  STL [R1+0x110], R0 ;  /* 0x0001100001007387 */ /* 0x0003e80000100800 */
[----:B------:R-:W-:Y:S01]  /*b880*/  STL [R1+0x11c], R36 ;  /* 0x00011c2401007387 */ /* 0x000fe20000100800 */
[----:B-1----:R-:W-:-:S03]  /*b890*/  IMAD.MOV.U32 R0, RZ, RZ, R37 ;  /* 0x000000ffff007224 */ /* 0x002fc600078e0025 */
[----:B--2---:R-:W-:Y:S04]  /*b8a0*/  STL [R1+0x124], R38 ;  /* 0x0001242601007387 */ /* 0x004fe80000100800 */
[----:B------:R1:W-:Y:S02]  /*b8b0*/  STL [R1+0x118], R0 ;  /* 0x0001180001007387 */ /* 0x0003e40000100800 */
[----:B-1----:R-:W-:Y:S02]  /*b8c0*/  IMAD.MOV.U32 R0, RZ, RZ, R39 ;  /* 0x000000ffff007224 */ /* 0x002fe400078e0027 */
[----:B---3--:R-:W-:Y:S04]  /*b8d0*/  STL [R1+0x12c], R44 ;  /* 0x00012c2c01007387 */ /* 0x008fe80000100800 */
[----:B------:R1:W-:Y:S04]  /*b8e0*/  STL [R1+0x120], R0 ;  /* 0x0001200001007387 */ /* 0x0003e80000100800 */
[----:B------:R-:W-:Y:S01]  /*b8f0*/  STL [R1+0x134], R42 ;  /* 0x0001342a01007387 */ /* 0x000fe20000100800 */
[----:B-1----:R-:W-:-:S05]  /*b900*/  IMAD.MOV.U32 R0, RZ, RZ, R45 ;  /* 0x000000ffff007224 */ /* 0x002fca00078e002d */
[----:B------:R1:W-:Y:S04]  /*b910*/  STL [R1+0x128], R0 ;  /* 0x0001280001007387 */ /* 0x0003e80000100800 */
[----:B------:R-:W2:Y:S04]  /*b920*/  LDL.LU.64 R44, [R1+0x168] ;  /* 0x00016800012c7983 */ /* 0x000ea80000300a00 */
[----:B------:R-:W3:Y:S01]  /*b930*/  LDL.LU.64 R34, [R1+0x160] ;  /* 0x0001600001227983 */ /* 0x000ee20000300a00 */
[----:B-1----:R-:W-:-:S05]  /*b940*/  MOV R0, R43 ;  /* 0x0000002b00007202 */ /* 0x002fca0000000f00 */
[----:B------:R1:W-:Y:S04]  /*b950*/  STL [R1+0x130], R0 ;  /* 0x0001300001007387 */ /* 0x0003e80000100800 */
[----:B----4-:R-:W-:Y:S01]  /*b960*/  STL [R1+0x13c], R46 ;  /* 0x00013c2e01007387 */ /* 0x010fe20000100800 */
[----:B-1----:R-:W-:-:S03]  /*b970*/  IMAD.MOV.U32 R0, RZ, RZ, R47 ;  /* 0x000000ffff007224 */ /* 0x002fc600078e002f */
[----:B------:R-:W-:Y:S04]  /*b980*/  STL [R1+0x144], R40 ;  /* 0x0001442801007387 */ /* 0x000fe80000100800 */
[----:B------:R1:W-:Y:S04]  /*b990*/  STL [R1+0x138], R0 ;  /* 0x0001380001007387 */ /* 0x0003e80000100800 */
[----:B------:R-:W4:Y:S04]  /*b9a0*/  LDL.LU.64 R42, [R1+0x170] ;  /* 0x00017000012a7983 */ /* 0x000f280000300a00 */
[----:B------:R-:W4:Y:S01]  /*b9b0*/  LDL.LU.64 R36, [R1+0x178] ;  /* 0x0001780001247983 */ /* 0x000f220000300a00 */
[----:B-1----:R-:W-:-:S03]  /*b9c0*/  IMAD.MOV.U32 R0, RZ, RZ, R41 ;  /* 0x000000ffff007224 */ /* 0x002fc600078e0029 */
[----:B------:R-:W4:Y:S04]  /*b9d0*/  LDL.LU.64 R46, [R1+0x188] ;  /* 0x00018800012e7983 */ /* 0x000f280000300a00 */
[----:B------:R-:W4:Y:S04]  /*b9e0*/  LDL.LU.64 R38, [R1+0x2c8] ;  /* 0x0002c80001267983 */ /* 0x000f280000300a00 */
[----:B------:R2:W-:Y:S04]  /*b9f0*/  STL [R1+0x140], R0 ;  /* 0x0001400001007387 */ /* 0x0005e80000100800 */
[----:B------:R-:W4:Y:S01]  /*ba00*/  LDL.LU.64 R40, [R1+0x180] ;  /* 0x0001800001287983 */ /* 0x000f220000300a00 */
[----:B--2---:R-:W-:-:S03]  /*ba10*/  IMAD.MOV.U32 R0, RZ, RZ, R45 ;  /* 0x000000ffff007224 */ /* 0x004fc600078e002d */
[----:B------:R1:W-:Y:S04]  /*ba20*/  STL [R1+0x14c], R44 ;  /* 0x00014c2c01007387 */ /* 0x0003e80000100800 */
[----:B------:R2:W-:Y:S04]  /*ba30*/  STL [R1+0x148], R0 ;  /* 0x0001480001007387 */ /* 0x0005e80000100800 */
[----:B---3--:R-:W-:Y:S04]  /*ba40*/  STL [R1+0x154], R34 ;  /* 0x0001542201007387 */ /* 0x008fe80000100800 */
[----:B-1----:R-:W3:Y:S01]  /*ba50*/  LDL.LU.64 R44, [R1+0x2a0] ;  /* 0x0002a000012c7983 */ /* 0x002ee20000300a00 */
[----:B--2---:R-:W-:-:S03]  /*ba60*/  MOV R0, R35 ;  /* 0x0000002300007202 */ /* 0x004fc60000000f00 */
[----:B----4-:R-:W-:Y:S04]  /*ba70*/  STL [R1+0x15c], R42 ;  /* 0x00015c2a01007387 */ /* 0x010fe80000100800 */
[----:B------:R1:W-:Y:S02]  /*ba80*/  STL [R1+0x150], R0 ;  /* 0x0001500001007387 */ /* 0x0003e40000100800 */
[----:B-1----:R-:W-:-:S05]  /*ba90*/  IMAD.MOV.U32 R0, RZ, RZ, R43 ;  /* 0x000000ffff007224 */ /* 0x002fca00078e002b */
[----:B------:R1:W-:Y:S04]  /*baa0*/  STL [R1+0x158], R0 ;  /* 0x0001580001007387 */ /* 0x0003e80000100800 */
[----:B------:R-:W-:Y:S04]  /*bab0*/  STL [R1+0x164], R36 ;  /* 0x0001642401007387 */ /* 0x000fe80000100800 */
[----:B------:R-:W2:Y:S01]  /*bac0*/  LDL.LU.64 R42, [R1+0x190] ;  /* 0x00019000012a7983 */ /* 0x000ea20000300a00 */
[----:B-1----:R-:W-:-:S05]  /*bad0*/  IMAD.MOV.U32 R0, RZ, RZ, R37 ;  /* 0x000000ffff007224 */ /* 0x002fca00078e0025 */
[----:B------:R1:W-:Y:S04]  /*bae0*/  STL [R1+0x160], R0 ;  /* 0x0001600001007387 */ /* 0x0003e80000100800 */
[----:B------:R-:W-:Y:S01]  /*baf0*/  STL [R1+0x16c], R40 ;  /* 0x00016c2801007387 */ /* 0x000fe20000100800 */
[----:B-1----:R-:W-:-:S05]  /*bb00*/  IMAD.MOV.U32 R0, RZ, RZ, R41 ;  /* 0x000000ffff007224 */ /* 0x002fca00078e0029 */
[----:B------:R1:W-:Y:S04]  /*bb10*/  STL [R1+0x168], R0 ;  /* 0x0001680001007387 */ /* 0x0003e80000100800 */
[----:B------:R4:W-:Y:S01]  /*bb20*/  STL [R1+0x174], R46 ;  /* 0x0001742e01007387 */ /* 0x0009e20000100800 */
[----:B-1----:R-:W-:-:S03]  /*bb30*/  MOV R0, R47 ;  /* 0x0000002f00007202 */ /* 0x002fc60000000f00 */
[----:B----4-:R-:W4:Y:S04]  /*bb40*/  LDL.LU.64 R46, [R1+0x198] ;  /* 0x00019800012e7983 */ /* 0x010f280000300a00 */
[----:B------:R3:W-:Y:S04]  /*bb50*/  STL [R1+0x170], R0 ;  /* 0x0001700001007387 */ /* 0x0007e80000100800 */
[----:B------:R-:W4:Y:S04]  /*bb60*/  LDL.LU.64 R34, [R1+0x1a0] ;  /* 0x0001a00001227983 */ /* 0x000f280000300a00 */
[----:B------:R-:W4:Y:S01]  /*bb70*/  LDL.LU.64 R40, [R1+0x298] ;  /* 0x0002980001287983 */ /* 0x000f220000300a00 */
[----:B---3--:R-:W-:-:S03]  /*bb80*/  IMAD.MOV.U32 R0, RZ, RZ, R45 ;  /* 0x000000ffff007224 */ /* 0x008fc600078e002d */
[----:B------:R1:W-:Y:S04]  /*bb90*/  STL [R1+0x17c], R44 ;  /* 0x00017c2c01007387 */ /* 0x0003e80000100800 */
[----:B------:R-:W3:Y:S04]  /*bba0*/  LDL.LU.64 R36, [R1+0x1c0] ;  /* 0x0001c00001247983 */ /* 0x000ee80000300a00 */
[----:B------:R-:W-:Y:S04]  /*bbb0*/  STL [R1+0x184], R38 ;  /* 0x0001842601007387 */ /* 0x000fe80000100800 */
[----:B------:R1:W-:Y:S04]  /*bbc0*/  STL [R1+0x178], R0 ;  /* 0x0001780001007387 */ /* 0x0003e80000100800 */
[----:B-1----:R-:W3:Y:S01]  /*bbd0*/  LDL.LU.64 R44, [R1+0x1b0] ;  /* 0x0001b000012c7983 */ /* 0x002ee20000300a00 */
[----:B------:R-:W-:-:S05]  /*bbe0*/  IMAD.MOV.U32 R0, RZ, RZ, R39 ;  /* 0x000000ffff007224 */ /* 0x000fca00078e0027 */
[----:B------:R2:W-:Y:S02]  /*bbf0*/  STL [R1+0x180], R0 ;  /* 0x0001800001007387 */ /* 0x0005e40000100800 */
[----:B--2---:R-:W-:Y:S02]  /*bc00*/  IMAD.MOV.U32 R0, RZ, RZ, R43 ;  /* 0x000000ffff007224 */ /* 0x004fe400078e002b */
[----:B------:R-:W-:Y:S04]  /*bc10*/  STL [R1+0x18c], R42 ;  /* 0x00018c2a01007387 */ /* 0x000fe80000100800 */
[----:B----4-:R-:W-:Y:S04]  /*bc20*/  STL [R1+0x194], R46 ;  /* 0x0001942e01007387 */ /* 0x010fe80000100800 */
[----:B------:R1:W-:Y:S04]  /*bc30*/  STL [R1+0x188], R0 ;  /* 0x0001880001007387 */ /* 0x0003e80000100800 */
[----:B------:R-:W2:Y:S01]  /*bc40*/  LDL.LU.64 R38, [R1+0x200] ;  /* 0x0002000001267983 */ /* 0x000ea20000300a00 */
[----:B-1----:R-:W-:-:S05]  /*bc50*/  MOV R0, R47 ;  /* 0x0000002f00007202 */ /* 0x002fca0000000f00 */
[----:B------:R1:W-:Y:S04]  /*bc60*/  STL [R1+0x190], R0 ;  /* 0x0001900001007387 */ /* 0x0003e80000100800 */
[----:B------:R-:W4:Y:S01]  /*bc70*/  LDL.LU.64 R46, [R1+0x278] ;  /* 0x00027800012e7983 */ /* 0x000f220000300a00 */
[----:B-1----:R-:W-:-:S03]  /*bc80*/  IMAD.MOV.U32 R0, RZ, RZ, R35 ;  /* 0x000000ffff007224 */ /* 0x002fc600078e0023 */
[----:B------:R-:W-:Y:S04]  /*bc90*/  STL [R1+0x19c], R34 ;  /* 0x00019c2201007387 */ /* 0x000fe80000100800 */
[----:B------:R-:W4:Y:S04]  /*bca0*/  LDL.LU.64 R42, [R1+0x1d0] ;  /* 0x0001d000012a7983 */ /* 0x000f280000300a00 */
[----:B------:R3:W-:Y:S02]  /*bcb0*/  STL [R1+0x198], R0 ;  /* 0x0001980001007387 */ /* 0x0007e40000100800 */
[----:B---3--:R-:W-:-:S02]  /*bcc0*/  IMAD.MOV.U32 R0, RZ, RZ, R45 ;  /* 0x000000ffff007224 */ /* 0x008fc400078e002d */
[----:B------:R1:W-:Y:S04]  /*bcd0*/  STL [R1+0x1a4], R44 ;  /* 0x0001a42c01007387 */ /* 0x0003e80000100800 */
[----:B------:R3:W-:Y:S04]  /*bce0*/  STL [R1+0x1a0], R0 ;  /* 0x0001a00001007387 */ /* 0x0007e80000100800 */
[----:B------:R-:W-:Y:S04]  /*bcf0*/  STL [R1+0x1ac], R36 ;  /* 0x0001ac2401007387 */ /* 0x000fe80000100800 */
[----:B-1----:R-:W4:Y:S01]  /*bd00*/  LDL.LU.64 R44, [R1+0x1d8] ;  /* 0x0001d800012c7983 */ /* 0x002f220000300a00 */
[----:B---3--:R-:W-:-:S03]  /*bd10*/  IMAD.MOV.U32 R0, RZ, RZ, R37 ;  /* 0x000000ffff007224 */ /* 0x008fc600078e0025 */
[----:B--2---:R-:W-:Y:S04]  /*bd20*/  STL [R1+0x1b4], R38 ;  /* 0x0001b42601007387 */ /* 0x004fe80000100800 */
[----:B------:R1:W-:Y:S02]  /*bd30*/  STL [R1+0x1a8], R0 ;  /* 0x0001a80001007387 */ /* 0x0003e40000100800 */
[----:B-1----:R-:W-:-:S05]  /*bd40*/  MOV R0, R39 ;  /* 0x0000002700007202 */ /* 0x002fca0000000f00 */
[----:B------:R1:W-:Y:S04]  /*bd50*/  STL [R1+0x1b0], R0 ;  /* 0x0001b00001007387 */ /* 0x0003e80000100800 */
[----:B----4-:R2:W-:Y:S01]  /*bd60*/  STL [R1+0x1bc], R46 ;  /* 0x0001bc2e01007387 */ /* 0x0105e20000100800 */
[----:B-1----:R-:W-:-:S05]  /*bd70*/  IMAD.MOV.U32 R0, RZ, RZ, R47 ;  /* 0x000000ffff007224 */ /* 0x002fca00078e002f */
[----:B------:R1:W-:Y:S04]  /*bd80*/  STL [R1+0x1b8], R0 ;  /* 0x0001b80001007387 */ /* 0x0003e80000100800 */
[----:B------:R-:W-:Y:S04]  /*bd90*/  STL [R1+0x1c4], R40 ;  /* 0x0001c42801007387 */ /* 0x000fe80000100800 */
[----:B------:R-:W3:Y:S01]  /*bda0*/  LDL.LU.64 R36, [R1+0x1e0] ;  /* 0x0001e00001247983 */ /* 0x000ee20000300a00 */
[----:B--2---:R-:W-:Y:S02]  /*bdb0*/  IMAD.MOV.U32 R46, RZ, RZ, R50 ;  /* 0x000000ffff2e7224 */ /* 0x004fe400078e0032 */
[----:B------:R-:W-:-:S02]  /*bdc0*/  IMAD.MOV.U32 R47, RZ, RZ, R51 ;  /* 0x000000ffff2f7224 */ /* 0x000fc400078e0033 */
[----:B------:R-:W2:Y:S01]  /*bdd0*/  LDL.LU.64 R50, [R1+0x1e8] ;  /* 0x0001e80001327983 */ /* 0x000ea20000300a00 */
[----:B-1----:R-:W-:-:S05]  /*bde0*/  MOV R0, R41 ;  /* 0x0000002900007202 */ /* 0x002fca0000000f00 */
[----:B------:R1:W-:Y:S04]  /*bdf0*/  STL [R1+0x1c0], R0 ;  /* 0x0001c00001007387 */ /* 0x0003e80000100800 */
[----:B------:R-:W-:Y:S04]  /*be00*/  STL [R1+0x1cc], R42 ;  /* 0x0001cc2a01007387 */ /* 0x000fe80000100800 */
[----:B------:R-:W4:Y:S01]  /*be10*/  LDL.LU.64 R38, [R1+0x1f0] ;  /* 0x0001f00001267983 */ /* 0x000f220000300a00 */
[----:B-1----:R-:W-:-:S05]  /*be20*/  IMAD.MOV.U32 R0, RZ, RZ, R43 ;  /* 0x000000ffff007224 */ /* 0x002fca00078e002b */
[----:B------:R1:W-:Y:S04]  /*be30*/  STL [R1+0x1c8], R0 ;  /* 0x0001c80001007387 */ /* 0x0003e80000100800 */
[----:B------:R1:W-:Y:S04]  /*be40*/  STL [R1+0x1d4], R44 ;  /* 0x0001d42c01007387 */ /* 0x0003e80000100800 */
[----:B------:R-:W4:Y:S01]  /*be50*/  LDL.LU.64 R40, [R1+0x1f8] ;  /* 0x0001f80001287983 */ /* 0x000f220000300a00 */
[----:B-1----:R-:W-:-:S03]  /*be60*/  IMAD.MOV.U32 R0, RZ, RZ, R45 ;  /* 0x000000ffff007224 */ /* 0x002fc600078e002d */
[----:B------:R-:W4:Y:S04]  /*be70*/  LDL.LU.64 R42, [R1+0x270] ;  /* 0x00027000012a7983 */ /* 0x000f280000300a00 */
[----:B------:R3:W-:Y:S01]  /*be80*/  STL [R1+0x1d0], R0 ;  /* 0x0001d00001007387 */ /* 0x0007e20000100800 */
[----:B------:R-:W-:Y:S01]  /*be90*/  IMAD.MOV.U32 R44, RZ, RZ, R46 ;  /* 0x000000ffff2c7224 */ /* 0x000fe200078e002e */
[----:B------:R-:W-:Y:S02]  /*bea0*/  MOV R45, R47 ;  /* 0x0000002f002d7202 */ /* 0x000fe40000000f00 */
[----:B------:R-:W4:Y:S01]  /*beb0*/  LDL.LU.64 R46, [R1+0x208] ;  /* 0x00020800012e7983 */ /* 0x000f220000300a00 */
[----:B---3--:R-:W-:-:S03]  /*bec0*/  IMAD.MOV.U32 R0, RZ, RZ, R37 ;  /* 0x000000ffff007224 */ /* 0x008fc600078e0025 */
[----:B------:R-:W-:Y:S04]  /*bed0*/  STL [R1+0x1dc], R36 ;  /* 0x0001dc2401007387 */ /* 0x000fe80000100800 */
[----:B------:R1:W-:Y:S04]  /*bee0*/  STL [R1+0x1d8], R0 ;  /* 0x0001d80001007387 */ /* 0x0003e80000100800 */
[----:B--2---:R2:W-:Y:S01]  /*bef0*/  STL [R1+0x1e4], R50 ;  /* 0x0001e43201007387 */ /* 0x0045e20000100800 */
[----:B-1----:R-:W-:-:S05]  /*bf00*/  IMAD.MOV.U32 R0, RZ, RZ, R51 ;  /* 0x000000ffff007224 */ /* 0x002fca00078e0033 */
[----:B------:R4:W-:Y:S04]  /*bf10*/  STL [R1+0x1e0], R0 ;  /* 0x0001e00001007387 */ /* 0x0009e80000100800 */
[----:B--2---:R-:W2:Y:S01]  /*bf20*/  LDL.LU.64 R50, [R1+0x220] ;  /* 0x0002200001327983 */ /* 0x004ea20000300a00 */
[----:B----4-:R-:W-:-:S03]  /*bf30*/  IMAD.MOV.U32 R0, RZ, RZ, R39 ;  /* 0x000000ffff007224 */ /* 0x010fc600078e0027 */
[----:B------:R-:W-:Y:S04]  /*bf40*/  STL [R1+0x1ec], R38 ;  /* 0x0001ec2601007387 */ /* 0x000fe80000100800 */
[----:B------:R-:W-:Y:S04]  /*bf50*/  STL [R1+0x1f4], R40 ;  /* 0x0001f42801007387 */ /* 0x000fe80000100800 */
[----:B------:R1:W-:Y:S02]  /*bf60*/  STL [R1+0x1e8], R0 ;  /* 0x0001e80001007387 */ /* 0x0003e40000100800 */
[----:B-1----:R-:W-:-:S05]  /*bf70*/  MOV R0, R41 ;  /* 0x0000002900007202 */ /* 0x002fca0000000f00 */
[----:B------:R1:W-:Y:S04]  /*bf80*/  STL [R1+0x1f0], R0 ;  /* 0x0001f00001007387 */ /* 0x0003e80000100800 */
[----:B------:R-:W-:Y:S01]  /*bf90*/  STL [R1+0x1fc], R42 ;  /* 0x0001fc2a01007387 */ /* 0x000fe20000100800 */
[----:B-1----:R-:W-:-:S05]  /*bfa0*/  IMAD.MOV.U32 R0, RZ, RZ, R43 ;  /* 0x000000ffff007224 */ /* 0x002fca00078e002b */
[----:B------:R1:W-:Y:S04]  /*bfb0*/  STL [R1+0x1f8], R0 ;  /* 0x0001f80001007387 */ /* 0x0003e80000100800 */
[----:B------:R-:W-:Y:S01]  /*bfc0*/  STL [R1+0x204], R46 ;  /* 0x0002042e01007387 */ /* 0x000fe20000100800 */
[----:B-1----:R-:W-:-:S03]  /*bfd0*/  IMAD.MOV.U32 R0, RZ, RZ, R47 ;  /* 0x000000ffff007224 */ /* 0x002fc600078e002f */
[----:B------:R-:W-:Y:S04]  /*bfe0*/  STL [R1+0x20c], R48 ;  /* 0x00020c3001007387 */ /* 0x000fe80000100800 */
[----:B------:R1:W-:Y:S02]  /*bff0*/  STL [R1+0x200], R0 ;  /* 0x0002000001007387 */ /* 0x0003e40000100800 */
[----:B-1----:R-:W-:-:S05]  /*c000*/  IMAD.MOV.U32 R0, RZ, RZ, R49 ;  /* 0x000000ffff007224 */ /* 0x002fca00078e0031 */
[----:B------:R1:W-:Y:S01]  /*c010*/  STL [R1+0x208], R0 ;  /* 0x0002080001007387 */ /* 0x0003e20000100800 */
[----:B------:R-:W-:Y:S01]  /*c020*/  MOV R48, R64 ;  /* 0x0000004000307202 */ /* 0x000fe20000000f00 */
[----:B------:R-:W-:Y:S02]  /*c030*/  IMAD.MOV.U32 R49, RZ, RZ, R65 ;  /* 0x000000ffff317224 */ /* 0x000fe400078e0041 */
[----:B------:R-:W-:Y:S01]  /*c040*/  STL [R1+0x214], R78 ;  /* 0x0002144e01007387 */ /* 0x000fe20000100800 */
[----:B-1----:R-:W-:Y:S01]  /*c050*/  MOV R0, R79 ;  /* 0x0000004f00007202 */ /* 0x002fe20000000f00 */
[----:B------:R-:W-:Y:S02]  /*c060*/  IMAD.MOV.U32 R46, RZ, RZ, R76 ;  /* 0x000000ffff2e7224 */ /* 0x000fe400078e004c */
[----:B------:R-:W-:Y:S02]  /*c070*/  IMAD.MOV.U32 R47, RZ, RZ, R77 ;  /* 0x000000ffff2f7224 */ /* 0x000fe400078e004d */
[----:B------:R1:W-:Y:S04]  /*c080*/  STL [R1+0x210], R0 ;  /* 0x0002100001007387 */ /* 0x0003e80000100800 */
[----:B--2---:R2:W-:Y:S01]  /*c090*/  STL [R1+0x21c], R50 ;  /* 0x00021c3201007387 */ /* 0x0045e20000100800 */
[----:B-1----:R-:W-:-:S03]  /*c0a0*/  IMAD.MOV.U32 R0, RZ, RZ, R51 ;  /* 0x000000ffff007224 */ /* 0x002fc600078e0033 */
[----:B------:R-:W3:Y:S04]  /*c0b0*/  LDL.LU.64 R64, [R1+0x570] ;  /* 0x0005700001407983 */ /* 0x000ee80000300a00 */
[----:B------:R-:W4:Y:S04]  /*c0c0*/  LDL.LU.64 R76, [R1+0x5b8] ;  /* 0x0005b800014c7983 */ /* 0x000f280000300a00 */
[----:B------:R-:W3:Y:S04]  /*c0d0*/  LDL.LU.64 R78, [R1+0x560] ;  /* 0x00056000014e7983 */ /* 0x000ee80000300a00 */
[----:B------:R-:W-:Y:S04]  /*c0e0*/  STL [R1+0x224], R52 ;  /* 0x0002243401007387 */ /* 0x000fe80000100800 */
[----:B------:R1:W-:Y:S04]  /*c0f0*/  STL [R1+0x218], R0 ;  /* 0x0002180001007387 */ /* 0x0003e80000100800 */
[----:B--2---:R-:W2:Y:S01]  /*c100*/  LDL.LU.64 R50, [R1+0x408] ;  /* 0x0004080001327983 */ /* 0x004ea20000300a00 */
[----:B-1----:R-:W-:-:S03]  /*c110*/  IMAD.MOV.U32 R0, RZ, RZ, R53 ;  /* 0x000000ffff007224 */ /* 0x002fc600078e0035 */
[----:B------:R-:W4:Y:S04]  /*c120*/  LDL.LU.64 R52, [R1+0x4b0] ;  /* 0x0004b00001347983 */ /* 0x000f280000300a00 */
[----:B------:R1:W-:Y:S04]  /*c130*/  STL [R1+0x220], R0 ;  /* 0x0002200001007387 */ /* 0x0003e80000100800 */
[----:B------:R-:W-:Y:S04]  /*c140*/  STL [R1+0x22c], R44 ;  /* 0x00022c2c01007387 */ /* 0x000fe80000100800 */
[----:B------:R-:W3:Y:S01]  /*c150*/  LDL.LU.64 R42, [R1+0x478] ;  /* 0x00047800012a7983 */ /* 0x000ee20000300a00 */
[----:B-1----:R-:W-:-:S03]  /*c160*/  IMAD.MOV.U32 R0, RZ, RZ, R45 ;  /* 0x000000ffff007224 */ /* 0x002fc600078e002d */
[----:B------:R-:W-:Y:S04]  /*c170*/  STL [R1+0x234], R54 ;  /* 0x0002343601007387 */ /* 0x000fe80000100800 */
[----:B------:R1:W-:Y:S02]  /*c180*/  STL [R1+0x228], R0 ;  /* 0x0002280001007387 */ /* 0x0003e40000100800 */
[----:B-1----:R-:W-:-:S05]  /*c190*/  MOV R0, R55 ;  /* 0x0000003700007202 */ /* 0x002fca0000000f00 */
[----:B------:R1:W-:Y:S04]  /*c1a0*/  STL [R1+0x230], R0 ;  /* 0x0002300001007387 */ /* 0x0003e80000100800 */
[----:B------:R-:W4:Y:S04]  /*c1b0*/  LDL.LU.64 R44, [R1+0x4e0] ;  /* 0x0004e000012c7983 */ /* 0x000f280000300a00 */
[----:B------:R-:W4:Y:S01]  /*c1c0*/  LDL.LU.64 R54, [R1+0x500] ;  /* 0x0005000001367983 */ /* 0x000f220000300a00 */
[----:B-1----:R-:W-:-:S03]  /*c1d0*/  IMAD.MOV.U32 R0, RZ, RZ, R47 ;  /* 0x000000ffff007224 */ /* 0x002fc600078e002f */
[----:B------:R-:W-:Y:S04]  /*c1e0*/  STL [R1+0x23c], R46 ;  /* 0x00023c2e01007387 */ /* 0x000fe80000100800 */
[----:B------:R1:W-:Y:S04]  /*c1f0*/  STL [R1+0x238], R0 ;  /* 0x0002380001007387 */ /* 0x0003e80000100800 */
[----:B------:R1:W-:Y:S02]  /*c200*/  STL [R1+0x244], R48 ;  /* 0x0002443001007387 */ /* 0x0003e40000100800 */
[----:B-1----:R-:W-:-:S02]  /*c210*/  IMAD.MOV.U32 R0, RZ, RZ, R49 ;  /* 0x000000ffff007224 */ /* 0x002fc400078e0031 */
[----:B------:R-:W4:Y:S04]  /*c220*/  LDL.LU.64 R48, [R1+0x520] ;  /* 0x0005200001307983 */ /* 0x000f280000300a00 */
[----:B------:R1:W-:Y:S04]  /*c230*/  STL [R1+0x240], R0 ;  /* 0x0002400001007387 */ /* 0x0003e80000100800 */
[----:B--2---:R2:W-:Y:S01]  /*c240*/  STL [R1+0x24c], R50 ;  /* 0x00024c3201007387 */ /* 0x0045e20000100800 */
[----:B-1----:R-:W-:-:S03]  /*c250*/  IMAD.MOV.U32 R0, RZ, RZ, R51 ;  /* 0x000000ffff007224 */ /* 0x002fc600078e0033 */
[----:B------:R-:W4:Y:S04]  /*c260*/  LDL.LU.64 R46, [R1+0x530] ;  /* 0x00053000012e7983 */ /* 0x000f280000300a00 */
[----:B------:R3:W-:Y:S04]  /*c270*/  STL [R1+0x248], R0 ;  /* 0x0002480001007387 */ /* 0x0007e80000100800 */
[----:B--2---:R-:W2:Y:S01]  /*c280*/  LDL.LU.64 R50, [R1+0x538] ;  /* 0x0005380001327983 */ /* 0x004ea20000300a00 */
[----:B---3--:R-:W-:-:S03]  /*c290*/  MOV R0, R43 ;  /* 0x0000002b00007202 */ /* 0x008fc60000000f00 */
[----:B------:R-:W-:Y:S04]  /*c2a0*/  STL [R1+0x254], R42 ;  /* 0x0002542a01007387 */ /* 0x000fe80000100800 */
[----:B----4-:R-:W-:Y:S04]  /*c2b0*/  STL [R1+0x25c], R52 ;  /* 0x00025c3401007387 */ /* 0x010fe80000100800 */
[----:B------:R1:W-:Y:S02]  /*c2c0*/  STL [R1+0x250], R0 ;  /* 0x0002500001007387 */ /* 0x0003e40000100800 */
[----:B-1----:R-:W-:-:S05]  /*c2d0*/  IMAD.MOV.U32 R0, RZ, RZ, R53 ;  /* 0x000000ffff007224 */ /* 0x002fca00078e0035 */
[----:B------:R1:W-:Y:S04]  /*c2e0*/  STL [R1+0x258], R0 ;  /* 0x0002580001007387 */ /* 0x0003e80000100800 */
[----:B------:R-:W3:Y:S04]  /*c2f0*/  LDL.LU.64 R52, [R1+0x400] ;  /* 0x0004000001347983 */ /* 0x000ee80000300a00 */
[----:B------:R-:W-:Y:S04]  /*c300*/  STL [R1+0x264], R44 ;  /* 0x0002642c01007387 */ /* 0x000fe80000100800 */
[----:B------:R-:W4:Y:S01]  /*c310*/  LDL.LU.64 R42, [R1+0x388] ;  /* 0x00038800012a7983 */ /* 0x000f220000300a00 */
[----:B-1----:R-:W-:-:S05]  /*c320*/  IMAD.MOV.U32 R0, RZ, RZ, R45 ;  /* 0x000000ffff007224 */ /* 0x002fca00078e002d */
[----:B------:R1:W-:Y:S04]  /*c330*/  STL [R1+0x260], R0 ;  /* 0x0002600001007387 */ /* 0x0003e80000100800 */
[----:B------:R1:W-:Y:S02]  /*c340*/  STL [R1+0x26c], R54 ;  /* 0x00026c3601007387 */ /* 0x0003e40000100800 */
[----:B-1----:R-:W-:Y:S02]  /*c350*/  IMAD.MOV.U32 R0, RZ, RZ, R55 ;  /* 0x000000ffff007224 */ /* 0x002fe400078e0037 */
[----:B------:R-:W-:Y:S04]  /*c360*/  STL [R1+0x274], R48 ;  /* 0x0002743001007387 */ /* 0x000fe80000100800 */
[----:B------:R1:W-:Y:S04]  /*c370*/  STL [R1+0x268], R0 ;  /* 0x0002680001007387 */ /* 0x0003e80000100800 */
[----:B------:R-:W3:Y:S01]  /*c380*/  LDL.LU.64 R54, [R1+0x470] ;  /* 0x0004700001367983 */ /* 0x000ee20000300a00 */
[----:B-1----:R-:W-:-:S03]  /*c390*/  MOV R0, R49 ;  /* 0x0000003100007202 */ /* 0x002fc60000000f00 */
[----:B------:R-:W3:Y:S04]  /*c3a0*/  LDL.LU.64 R48, [R1+0x4d8] ;  /* 0x0004d80001307983 */ /* 0x000ee80000300a00 */
[----:B------:R1:W-:Y:S04]  /*c3b0*/  STL [R1+0x270], R0 ;  /* 0x0002700001007387 */ /* 0x0003e80000100800 */
[----:B------:R-:W-:Y:S01]  /*c3c0*/  STL [R1+0x27c], R46 ;  /* 0x00027c2e01007387 */ /* 0x000fe20000100800 */
[----:B-1----:R-:W-:-:S03]  /*c3d0*/  IMAD.MOV.U32 R0, RZ, RZ, R47 ;  /* 0x000000ffff007224 */ /* 0x002fc600078e002f */
[----:B------:R-:W3:Y:S04]  /*c3e0*/  LDL.LU.64 R44, [R1+0x4a8] ;  /* 0x0004a800012c7983 */ /* 0x000ee80000300a00 */
[----:B--2---:R-:W-:Y:S04]  /*c3f0*/  STL [R1+0x284], R50 ;  /* 0x0002843201007387 */ /* 0x004fe80000100800 */
[----:B------:R1:W-:Y:S02]  /*c400*/  STL [R1+0x278], R0 ;  /* 0x0002780001007387 */ /* 0x0003e40000100800 */
[----:B-1----:R-:W-:-:S05]  /*c410*/  IMAD.MOV.U32 R0, RZ, RZ, R51 ;  /* 0x000000ffff007224 */ /* 0x002fca00078e0033 */
[----:B------:R4:W-:Y:S04]  /*c420*/  STL [R1+0x280], R0 ;  /* 0x0002800001007387 */ /* 0x0009e80000100800 */
[----:B------:R-:W2:Y:S04]  /*c430*/  LDL.LU.64 R46, [R1+0x4f8] ;  /* 0x0004f800012e7983 */ /* 0x000ea80000300a00 */
[----:B------:R-:W2:Y:S01]  /*c440*/  LDL.LU.64 R50, [R1+0x518] ;  /* 0x0005180001327983 */ /* 0x000ea20000300a00 */
[----:B----4-:R-:W-:-:S03]  /*c450*/  IMAD.MOV.U32 R0, RZ, RZ, R43 ;  /* 0x000000ffff007224 */ /* 0x010fc600078e002b */
[----:B------:R-:W-:Y:S04]  /*c460*/  STL [R1+0x28c], R42 ;  /* 0x00028c2a01007387 */ /* 0x000fe80000100800 */
[----:B------:R1:W-:Y:S04]  /*c470*/  STL [R1+0x288], R0 ;  /* 0x0002880001007387 */ /* 0x0003e80000100800 */
[----:B---3--:R3:W-:Y:S01]  /*c480*/  STL [R1+0x294], R52 ;  /* 0x0002943401007387 */ /* 0x0087e20000100800 */
[----:B-1----:R-:W-:-:S03]  /*c490*/  MOV R0, R53 ;  /* 0x0000003500007202 */ /* 0x002fc60000000f00 */
[----:B---3--:R-:W3:Y:S04]  /*c4a0*/  LDL.LU.64 R52, [R1+0x528] ;  /* 0x0005280001347983 */ /* 0x008ee80000300a00 */
[----:B------:R1:W-:Y:S04]  /*c4b0*/  STL [R1+0x290], R0 ;  /* 0x0002900001007387 */ /* 0x0003e80000100800 */
[----:B------:R4:W-:Y:S04]  /*c4c0*/  STL [R1+0x29c], R54 ;  /* 0x00029c3601007387 */ /* 0x0009e80000100800 */
[----:B------:R-:W3:Y:S01]  /*c4d0*/  LDL.LU.64 R42, [R1+0x368] ;  /* 0x00036800012a7983 */ /* 0x000ee20000300a00 */
[----:B-1----:R-:W-:-:S05]  /*c4e0*/  IMAD.MOV.U32 R0, RZ, RZ, R55 ;  /* 0x000000ffff007224 */ /* 0x002fca00078e0037 */
[----:B------:R1:W-:Y:S04]  /*c4f0*/  STL [R1+0x298], R0 ;  /* 0x0002980001007387 */ /* 0x0003e80000100800 */
[----:B----4-:R-:W4:Y:S01]  /*c500*/  LDL.LU.64 R54, [R1+0x380] ;  /* 0x0003800001367983 */ /* 0x010f220000300a00 */
[----:B-1----:R-:W-:-:S03]  /*c510*/  IMAD.MOV.U32 R0, RZ, RZ, R45 ;  /* 0x000000ffff007224 */ /* 0x002fc600078e002d */
[----:B------:R-:W-:Y:S04]  /*c520*/  STL [R1+0x2a4], R44 ;  /* 0x0002a42c01007387 */ /* 0x000fe80000100800 */
[----:B------:R-:W-:Y:S04]  /*c530*/  STL [R1+0x2ac], R48 ;  /* 0x0002ac3001007387 */ /* 0x000fe80000100800 */
[----:B------:R1:W-:Y:S02]  /*c540*/  STL [R1+0x2a0], R0 ;  /* 0x0002a00001007387 */ /* 0x0003e40000100800 */
[----:B-1----:R-:W-:-:S05]  /*c550*/  IMAD.MOV.U32 R0, RZ, RZ, R49 ;  /* 0x000000ffff007224 */ /* 0x002fca00078e0031 */
[----:B------:R1:W-:Y:S04]  /*c560*/  STL [R1+0x2a8], R0 ;  /* 0x0002a80001007387 */ /* 0x0003e80000100800 */
[----:B------:R-:W4:Y:S04]  /*c570*/  LDL.LU.64 R48, [R1+0x468] ;  /* 0x0004680001307983 */ /* 0x000f280000300a00 */
[----:B--2---:R-:W-:Y:S04]  /*c580*/  STL [R1+0x2b4], R46 ;  /* 0x0002b42e01007387 */ /* 0x004fe80000100800 */
[----:B------:R-:W2:Y:S01]  /*c590*/  LDL.LU.64 R44, [R1+0x3f0] ;  /* 0x0003f000012c7983 */ /* 0x000ea20000300a00 */
[----:B-1----:R-:W-:-:S05]  /*c5a0*/  MOV R0, R47 ;  /* 0x0000002f00007202 */ /* 0x002fca0000000f00 */
[----:B------:R1:W-:Y:S04]  /*c5b0*/  STL [R1+0x2b0], R0 ;  /* 0x0002b00001007387 */ /* 0x0003e80000100800 */
[----:B------:R3:W-:Y:S01]  /*c5c0*/  STL [R1+0x2bc], R50 ;  /* 0x0002bc3201007387 */ /* 0x0007e20000100800 */
[----:B-1----:R-:W-:-:S03]  /*c5d0*/  IMAD.MOV.U32 R0, RZ, RZ, R51 ;  /* 0x000000ffff007224 */ /* 0x002fc600078e0033 */
[----:B---3--:R-:W-:Y:S04]  /*c5e0*/  STL [R1+0x2c4], R52 ;  /* 0x0002c43401007387 */ /* 0x008fe80000100800 */
[----:B------:R1:W-:Y:S04]  /*c5f0*/  STL [R1+0x2b8], R0 ;  /* 0x0002b80001007387 */ /* 0x0003e80000100800 */
[----:B------:R-:W3:Y:S01]  /*c600*/  LDL.LU.64 R50, [R1+0x4a0] ;  /* 0x0004a00001327983 */ /* 0x000ee20000300a00 */
[----:B-1----:R-:W-:-:S03]  /*c610*/  IMAD.MOV.U32 R0, RZ, RZ, R53 ;  /* 0x000000ffff007224 */ /* 0x002fc600078e0035 */
[----:B------:R-:W3:Y:S04]  /*c620*/  LDL.LU.64 R52, [R1+0x4f0] ;  /* 0x0004f00001347983 */ /* 0x000ee80000300a00 */
[----:B------:R1:W-:Y:S04]  /*c630*/  STL [R1+0x2c0], R0 ;  /* 0x0002c00001007387 */ /* 0x0003e80000100800 */
[----:B------:R-:W-:Y:S04]  /*c640*/  STL [R1+0x2cc], R42 ;  /* 0x0002cc2a01007387 */ /* 0x000fe80000100800 */
[----:B------:R-:W3:Y:S01]  /*c650*/  LDL.LU.64 R46, [R1+0x4d0] ;  /* 0x0004d000012e7983 */ /* 0x000ee20000300a00 */
[----:B-1----:R-:W-:-:S03]  /*c660*/  IMAD.MOV.U32 R0, RZ, RZ, R43 ;  /* 0x000000ffff007224 */ /* 0x002fc600078e002b */
[----:B----4-:R-:W-:Y:S04]  /*c670*/  STL [R1+0x2d4], R54 ;  /* 0x0002d43601007387 */ /* 0x010fe80000100800 */
[----:B------:R1:W-:Y:S02]  /*c680*/  STL [R1+0x2c8], R0 ;  /* 0x0002c80001007387 */ /* 0x0003e40000100800 */
[----:B-1----:R-:W-:-:S05]  /*c690*/  MOV R0, R55 ;  /* 0x0000003700007202 */ /* 0x002fca0000000f00 */
[----:B------:R2:W-:Y:S04]  /*c6a0*/  STL [R1+0x2d0], R0 ;  /* 0x0002d00001007387 */ /* 0x0005e80000100800 */
[----:B------:R-:W4:Y:S04]  /*c6b0*/  LDL.LU.64 R42, [R1+0x510] ;  /* 0x00051000012a7983 */ /* 0x000f280000300a00 */
[----:B------:R-:W4:Y:S01]  /*c6c0*/  LDL.LU.64 R54, [R1+0x340] ;  /* 0x0003400001367983 */ /* 0x000f220000300a00 */
[----:B--2---:R-:W-:-:S03]  /*c6d0*/  IMAD.MOV.U32 R0, RZ, RZ, R45 ;  /* 0x000000ffff007224 */ /* 0x004fc600078e002d */
[----:B------:R-:W-:Y:S04]  /*c6e0*/  STL [R1+0x2dc], R44 ;  /* 0x0002dc2c01007387 */ /* 0x000fe80000100800 */
[----:B------:R1:W-:Y:S04]  /*c6f0*/  STL [R1+0x2d8], R0 ;  /* 0x0002d80001007387 */ /* 0x0003e80000100800 */
[----:B------:R2:W-:Y:S01]  /*c700*/  STL [R1+0x2e4], R48 ;  /* 0x0002e43001007387 */ /* 0x0005e20000100800 */
[----:B-1----:R-:W-:-:S03]  /*c710*/  IMAD.MOV.U32 R0, RZ, RZ, R49 ;  /* 0x000000ffff007224 */ /* 0x002fc600078e0031 */
[----:B--2---:R-:W2:Y:S04]  /*c720*/  LDL.LU.64 R48, [R1+0x348] ;  /* 0x0003480001307983 */ /* 0x004ea80000300a00 */
[----:B------:R1:W-:Y:S04]  /*c730*/  STL [R1+0x2e0], R0 ;  /* 0x0002e00001007387 */ /* 0x0003e80000100800 */
[----:B---3--:R3:W-:Y:S01]  /*c740*/  STL [R1+0x2ec], R50 ;  /* 0x0002ec3201007387 */ /* 0x0087e20000100800 */
[----:B-1----:R-:W-:-:S03]  /*c750*/  IMAD.MOV.U32 R0, RZ, RZ, R51 ;  /* 0x000000ffff007224 */ /* 0x002fc600078e0033 */
[----:B------:R-:W2:Y:S04]  /*c760*/  LDL.LU.64 R44, [R1+0x378] ;  /* 0x00037800012c7983 */ /* 0x000ea80000300a00 */
[----:B------:R1:W-:Y:S04]  /*c770*/  STL [R1+0x2e8], R0 ;  /* 0x0002e80001007387 */ /* 0x0003e80000100800 */
[----:B---3--:R-:W3:Y:S01]  /*c780*/  LDL.LU.64 R50, [R1+0x3c8] ;  /* 0x0003c80001327983 */ /* 0x008ee20000300a00 */
[----:B-1----:R-:W-:-:S03]  /*c790*/  MOV R0, R47 ;  /* 0x0000002f00007202 */ /* 0x002fc60000000f00 */
[----:B------:R-:W-:Y:S04]  /*c7a0*/  STL [R1+0x2f4], R46 ;  /* 0x0002f42e01007387 */ /* 0x000fe80000100800 */
[----:B------:R-:W-:Y:S04]  /*c7b0*/  STL [R1+0x2fc], R52 ;  /* 0x0002fc3401007387 */ /* 0x000fe80000100800 */
[----:B------:R1:W-:Y:S02]  /*c7c0*/  STL [R1+0x2f0], R0 ;  /* 0x0002f00001007387 */ /* 0x0003e40000100800 */
[----:B-1----:R-:W-:-:S05]  /*c7d0*/  IMAD.MOV.U32 R0, RZ, RZ, R53 ;  /* 0x000000ffff007224 */ /* 0x002fca00078e0035 */
[----:B------:R1:W-:Y:S04]  /*c7e0*/  STL [R1+0x2f8], R0 ;  /* 0x0002f80001007387 */ /* 0x0003e80000100800 */
[----:B------:R-:W3:Y:S04]  /*c7f0*/  LDL.LU.64 R52, [R1+0x498] ;  /* 0x0004980001347983 */ /* 0x000ee80000300a00 */
[----:B----4-:R-:W-:Y:S04]  /*c800*/  STL [R1+0x304], R42 ;  /* 0x0003042a01007387 */ /* 0x010fe80000100800 */
[----:B------:R-:W4:Y:S01]  /*c810*/  LDL.LU.64 R46, [R1+0x460] ;  /* 0x00046000012e7983 */ /* 0x000f220000300a00 */
[----:B-1----:R-:W-:-:S05]  /*c820*/  IMAD.MOV.U32 R0, RZ, RZ, R43 ;  /* 0x000000ffff007224 */ /* 0x002fca00078e002b */
[----:B------:R1:W-:Y:S04]  /*c830*/  STL [R1+0x300], R0 ;  /* 0x0003000001007387 */ /* 0x0003e80000100800 */
[----:B------:R2:W-:Y:S01]  /*c840*/  STL [R1+0x30c], R54 ;  /* 0x00030c3601007387 */ /* 0x0005e20000100800 */
[----:B-1----:R-:W-:-:S03]  /*c850*/  IMAD.MOV.U32 R0, RZ, RZ, R55 ;  /* 0x000000ffff007224 */ /* 0x002fc600078e0037 */
[----:B--2---:R-:W-:Y:S04]  /*c860*/  STL [R1+0x314], R48 ;  /* 0x0003143001007387 */ /* 0x004fe80000100800 */
[----:B------:R1:W-:Y:S04]  /*c870*/  STL [R1+0x308], R0 ;  /* 0x0003080001007387 */ /* 0x0003e80000100800 */
[----:B------:R-:W2:Y:S01]  /*c880*/  LDL.LU.64 R54, [R1+0x4c8] ;  /* 0x0004c80001367983 */ /* 0x000ea20000300a00 */
[----:B-1----:R-:W-:-:S03]  /*c890*/  MOV R0, R49 ;  /* 0x0000003100007202 */ /* 0x002fc60000000f00 */
[----:B------:R-:W2:Y:S04]  /*c8a0*/  LDL.LU.64 R48, [R1+0x350] ;  /* 0x0003500001307983 */ /* 0x000ea80000300a00 */
[----:B------:R1:W-:Y:S04]  /*c8b0*/  STL [R1+0x310], R0 ;  /* 0x0003100001007387 */ /* 0x0003e80000100800 */
[----:B------:R-:W-:Y:S04]  /*c8c0*/  STL [R1+0x31c], R44 ;  /* 0x00031c2c01007387 */ /* 0x000fe80000100800 */
[----:B------:R-:W2:Y:S01]  /*c8d0*/  LDL.LU.64 R42, [R1+0x4e8] ;  /* 0x0004e800012a7983 */ /* 0x000ea20000300a00 */
[----:B-1----:R-:W-:-:S03]  /*c8e0*/  IMAD.MOV.U32 R0, RZ, RZ, R45 ;  /* 0x000000ffff007224 */ /* 0x002fc600078e002d */
[----:B---3--:R-:W-:Y:S04]  /*c8f0*/  STL [R1+0x324], R50 ;  /* 0x0003243201007387 */ /* 0x008fe80000100800 */
[----:B------:R1:W-:Y:S02]  /*c900*/  STL [R1+0x318], R0 ;  /* 0x0003180001007387 */ /* 0x0003e40000100800 */
[----:B-1----:R-:W-:-:S05]  /*c910*/  IMAD.MOV.U32 R0, RZ, RZ, R51 ;  /* 0x000000ffff007224 */ /* 0x002fca00078e0033 */
[----:B------:R4:W-:Y:S04]  /*c920*/  STL [R1+0x320], R0 ;  /* 0x0003200001007387 */ /* 0x0009e80000100800 */
[----:B------:R-:W3:Y:S04]  /*c930*/  LDL.LU.64 R44, [R1+0x358] ;  /* 0x00035800012c7983 */ /* 0x000ee80000300a00 */
[----:B------:R-:W3:Y:S01]  /*c940*/  LDL.LU.64 R50, [R1+0x360] ;  /* 0x0003600001327983 */ /* 0x000ee20000300a00 */
[----:B----4-:R-:W-:-:S03]  /*c950*/  IMAD.MOV.U32 R0, RZ, RZ, R47 ;  /* 0x000000ffff007224 */ /* 0x010fc600078e002f */
[----:B------:R1:W-:Y:S04]  /*c960*/  STL [R1+0x32c], R46 ;  /* 0x00032c2e01007387 */ /* 0x0003e80000100800 */
[----:B------:R4:W-:Y:S04]  /*c970*/  STL [R1+0x328], R0 ;  /* 0x0003280001007387 */ /* 0x0009e80000100800 */
[----:B------:R-:W-:Y:S04]  /*c980*/  STL [R1+0x334], R52 ;  /* 0x0003343401007387 */ /* 0x000fe80000100800 */
[----:B-1----:R-:W3:Y:S01]  /*c990*/  LDL.LU.64 R46, [R1+0x370] ;  /* 0x00037000012e7983 */ /* 0x002ee20000300a00 */
[----:B----4-:R-:W-:-:S05]  /*c9a0*/  MOV R0, R53 ;  /* 0x0000003500007202 */ /* 0x010fca0000000f00 */
[----:B------:R1:W-:Y:S04]  /*c9b0*/  STL [R1+0x330], R0 ;  /* 0x0003300001007387 */ /* 0x0003e80000100800 */
[----:B--2---:R2:W-:Y:S01]  /*c9c0*/  STL [R1+0x33c], R54 ;  /* 0x00033c3601007387 */ /* 0x0045e20000100800 */
[----:B-1----:R-:W-:-:S03]  /*c9d0*/  IMAD.MOV.U32 R0, RZ, RZ, R55 ;  /* 0x000000ffff007224 */ /* 0x002fc600078e0037 */
[----:B------:R-:W4:Y:S04]  /*c9e0*/  LDL.LU.64 R52, [R1+0x3c0] ;  /* 0x0003c00001347983 */ /* 0x000f280000300a00 */
[----:B------:R1:W-:Y:S04]  /*c9f0*/  STL [R1+0x338], R0 ;  /* 0x0003380001007387 */ /* 0x0003e80000100800 */
[----:B--2---:R-:W2:Y:S01]  /*ca00*/  LDL.LU.64 R54, [R1+0x458] ;  /* 0x0004580001367983 */ /* 0x004ea20000300a00 */
[----:B-1----:R-:W-:-:S03]  /*ca10*/  IMAD.MOV.U32 R0, RZ, RZ, R43 ;  /* 0x000000ffff007224 */ /* 0x002fc600078e002b */
[----:B------:R-:W-:Y:S04]  /*ca20*/  STL [R1+0x344], R42 ;  /* 0x0003442a01007387 */ /* 0x000fe80000100800 */
[----:B------:R-:W-:Y:S04]  /*ca30*/  STL [R1+0x34c], R48 ;  /* 0x00034c3001007387 */ /* 0x000fe80000100800 */
[----:B------:R1:W-:Y:S02]  /*ca40*/  STL [R1+0x340], R0 ;  /* 0x0003400001007387 */ /* 0x0003e40000100800 */
[----:B-1----:R-:W-:-:S05]  /*ca50*/  IMAD.MOV.U32 R0, RZ, RZ, R49 ;  /* 0x000000ffff007224 */ /* 0x002fca00078e0031 */
[----:B------:R1:W-:Y:S04]  /*ca60*/  STL [R1+0x348], R0 ;  /* 0x0003480001007387 */ /* 0x0003e80000100800 */
[----:B------:R-:W2:Y:S04]  /*ca70*/  LDL.LU.64 R48, [R1+0x4c0] ;  /* 0x0004c00001307983 */ /* 0x000ea80000300a00 */
[----:B---3--:R-:W-:Y:S04]  /*ca80*/  STL [R1+0x354], R44 ;  /* 0x0003542c01007387 */ /* 0x008fe80000100800 */
[----:B------:R-:W3:Y:S01]  /*ca90*/  LDL.LU.64 R42, [R1+0x490] ;  /* 0x00049000012a7983 */ /* 0x000ee20000300a00 */
[----:B-1----:R-:W-:-:S05]  /*caa0*/  MOV R0, R45 ;  /* 0x0000002d00007202 */ /* 0x002fca0000000f00 */
[----:B------:R1:W-:Y:S04]  /*cab0*/  STL [R1+0x350], R0 ;  /* 0x0003500001007387 */ /* 0x0003e80000100800 */
[----:B------:R1:W-:Y:S02]  /*cac0*/  STL [R1+0x35c], R50 ;  /* 0x00035c3201007387 */ /* 0x0003e40000100800 */
[----:B-1----:R-:W-:Y:S02]  /*cad0*/  IMAD.MOV.U32 R0, RZ, RZ, R51 ;  /* 0x000000ffff007224 */ /* 0x002fe400078e0033 */
[----:B------:R-:W-:Y:S04]  /*cae0*/  STL [R1+0x364], R46 ;  /* 0x0003642e01007387 */ /* 0x000fe80000100800 */
[----:B------:R1:W-:Y:S04]  /*caf0*/  STL [R1+0x358], R0 ;  /* 0x0003580001007387 */ /* 0x0003e80000100800 */
[----:B------:R-:W3:Y:S04]  /*cb00*/  LDL.LU.64 R44, [R1+0x390] ;  /* 0x00039000012c7983 */ /* 0x000ee80000300a00 */
[----:B------:R-:W3:Y:S01]  /*cb10*/  LDL.LU.64 R50, [R1+0x398] ;  /* 0x0003980001327983 */ /* 0x000ee20000300a00 */
[----:B-1----:R-:W-:-:S05]  /*cb20*/  IMAD.MOV.U32 R0, RZ, RZ, R47 ;  /* 0x000000ffff007224 */ /* 0x002fca00078e002f */
[----:B------:R1:W-:Y:S04]  /*cb30*/  STL [R1+0x360], R0 ;  /* 0x0003600001007387 */ /* 0x0003e80000100800 */
[----:B----4-:R4:W-:Y:S01]  /*cb40*/  STL [R1+0x36c], R52 ;  /* 0x00036c3401007387 */ /* 0x0109e20000100800 */
[----:B-1----:R-:W-:-:S03]  /*cb50*/  IMAD.MOV.U32 R0, RZ, RZ, R53 ;  /* 0x000000ffff007224 */ /* 0x002fc600078e0035 */
[----:B----4-:R-:W4:Y:S04]  /*cb60*/  LDL.LU.64 R52, [R1+0x3a0] ;  /* 0x0003a00001347983 */ /* 0x010f280000300a00 */
[----:B------:R1:W-:Y:S04]  /*cb70*/  STL [R1+0x368], R0 ;  /* 0x0003680001007387 */ /* 0x0003e80000100800 */
[----:B--2---:R2:W-:Y:S01]  /*cb80*/  STL [R1+0x374], R54 ;  /* 0x0003743601007387 */ /* 0x0045e20000100800 */
[----:B-1----:R-:W-:-:S05]  /*cb90*/  MOV R0, R55 ;  /* 0x0000003700007202 */ /* 0x002fca0000000f00 */
[----:B------:R3:W-:Y:S04]  /*cba0*/  STL [R1+0x370], R0 ;  /* 0x0003700001007387 */ /* 0x0007e80000100800 */
[----:B------:R-:W4:Y:S04]  /*cbb0*/  LDL.LU.64 R46, [R1+0x3a8] ;  /* 0x0003a800012e7983 */ /* 0x000f280000300a00 */
[----:B--2---:R-:W2:Y:S01]  /*cbc0*/  LDL.LU.64 R54, [R1+0x3b0] ;  /* 0x0003b00001367983 */ /* 0x004ea20000300a00 */
[----:B---3--:R-:W-:-:S03]  /*cbd0*/  IMAD.MOV.U32 R0, RZ, RZ, R43 ;  /* 0x000000ffff007224 */ /* 0x008fc600078e002b */
[----:B------:R-:W-:Y:S04]  /*cbe0*/  STL [R1+0x37c], R42 ;  /* 0x00037c2a01007387 */ /* 0x000fe80000100800 */
[----:B------:R1:W-:Y:S04]  /*cbf0*/  STL [R1+0x378], R0 ;  /* 0x0003780001007387 */ /* 0x0003e80000100800 */
[----:B------:R3:W-:Y:S01]  /*cc00*/  STL [R1+0x384], R48 ;  /* 0x0003843001007387 */ /* 0x0007e20000100800 */
[----:B-1----:R-:W-:-:S03]  /*cc10*/  IMAD.MOV.U32 R0, RZ, RZ, R49 ;  /* 0x000000ffff007224 */ /* 0x002fc600078e0031 */
[----:B---3--:R-:W3:Y:S04]  /*cc20*/  LDL.LU.64 R48, [R1+0x3b8] ;  /* 0x0003b80001307983 */ /* 0x008ee80000300a00 */
[----:B------:R1:W-:Y:S02]  /*cc30*/  STL [R1+0x380], R0 ;  /* 0x0003800001007387 */ /* 0x0003e40000100800 */
[----:B-1----:R-:W-:Y:S02]  /*cc40*/  IMAD.MOV.U32 R0, RZ, RZ, R45 ;  /* 0x000000ffff007224 */ /* 0x002fe400078e002d */
[----:B------:R-:W-:Y:S04]  /*cc50*/  STL [R1+0x38c], R44 ;  /* 0x00038c2c01007387 */ /* 0x000fe80000100800 */
[----:B------:R-:W-:Y:S04]  /*cc60*/  STL [R1+0x394], R50 ;  /* 0x0003943201007387 */ /* 0x000fe80000100800 */
[----:B------:R1:W-:Y:S04]  /*cc70*/  STL [R1+0x388], R0 ;  /* 0x0003880001007387 */ /* 0x0003e80000100800 */
[----:B------:R-:W3:Y:S01]  /*cc80*/  LDL.LU.64 R40, [R1+0x450] ;  /* 0x0004500001287983 */ /* 0x000ee20000300a00 */
[----:B-1----:R-:W-:-:S05]  /*cc90*/  MOV R0, R51 ;  /* 0x0000003300007202 */ /* 0x002fca0000000f00 */
[----:B------:R4:W-:Y:S02]  /*cca0*/  STL [R1+0x390], R0 ;  /* 0x0003900001007387 */ /* 0x0009e40000100800 */
[----:B----4-:R-:W-:Y:S02]  /*ccb0*/  IMAD.MOV.U32 R0, RZ, RZ, R53 ;  /* 0x000000ffff007224 */ /* 0x010fe400078e0035 */
[----:B------:R1:W-:Y:S04]  /*ccc0*/  STL [R1+0x39c], R52 ;  /* 0x00039c3401007387 */ /* 0x0003e80000100800 */
[----:B------:R4:W-:Y:S04]  /*ccd0*/  STL [R1+0x398], R0 ;  /* 0x0003980001007387 */ /* 0x0009e80000100800 */
[----:B------:R-:W3:Y:S04]  /*cce0*/  LDL.LU.64 R50, [R1+0x488] ;  /* 0x0004880001327983 */ /* 0x000ee80000300a00 */
[----:B-1----:R-:W3:Y:S04]  /*ccf0*/  LDL.LU.64 R52, [R1+0x3d8] ;  /* 0x0003d80001347983 */ /* 0x002ee80000300a00 */
[----:B------:R-:W-:Y:S04]  /*cd00*/  STL [R1+0x3a4], R46 ;  /* 0x0003a42e01007387 */ /* 0x000fe80000100800 */
[----:B------:R-:W3:Y:S01]  /*cd10*/  LDL.LU.64 R42, [R1+0x3d0] ;  /* 0x0003d000012a7983 */ /* 0x000ee20000300a00 */
[----:B----4-:R-:W-:-:S05]  /*cd20*/  IMAD.MOV.U32 R0, RZ, RZ, R47 ;  /* 0x000000ffff007224 */ /* 0x010fca00078e002f */
[----:B------:R1:W-:Y:S04]  /*cd30*/  STL [R1+0x3a0], R0 ;  /* 0x0003a00001007387 */ /* 0x0003e80000100800 */
[----:B--2---:R2:W-:Y:S01]  /*cd40*/  STL [R1+0x3ac], R54 ;  /* 0x0003ac3601007387 */ /* 0x0045e20000100800 */
[----:B-1----:R-:W-:-:S03]  /*cd50*/  IMAD.MOV.U32 R0, RZ, RZ, R55 ;  /* 0x000000ffff007224 */ /* 0x002fc600078e0037 */
[----:B---3--:R-:W-:Y:S04]  /*cd60*/  STL [R1+0x3b4], R48 ;  /* 0x0003b43001007387 */ /* 0x008fe80000100800 */
[----:B------:R1:W-:Y:S04]  /*cd70*/  STL [R1+0x3a8], R0 ;  /* 0x0003a80001007387 */ /* 0x0003e80000100800 */
[----:B------:R-:W3:Y:S04]  /*cd80*/  LDL.LU.64 R44, [R1+0x3e0] ;  /* 0x0003e000012c7983 */ /* 0x000ee80000300a00 */
[----:B--2---:R-:W2:Y:S01]  /*cd90*/  LDL.LU.64 R54, [R1+0x3e8] ;  /* 0x0003e80001367983 */ /* 0x004ea20000300a00 */
[----:B-1----:R-:W-:-:S03]  /*cda0*/  MOV R0, R49 ;  /* 0x0000003100007202 */ /* 0x002fc60000000f00 */
[----:B------:R-:W4:Y:S04]  /*cdb0*/  LDL.LU.64 R48, [R1+0x3f8] ;  /* 0x0003f80001307983 */ /* 0x000f280000300a00 */
[----:B------:R1:W-:Y:S04]  /*cdc0*/  STL [R1+0x3b0], R0 ;  /* 0x0003b00001007387 */ /* 0x0003e80000100800 */
[----:B------:R-:W-:Y:S04]  /*cdd0*/  STL [R1+0x3bc], R40 ;  /* 0x0003bc2801007387 */ /* 0x000fe80000100800 */
[----:B------:R-:W4:Y:S01]  /*cde0*/  LDL.LU.64 R46, [R1+0x480] ;  /* 0x00048000012e7983 */ /* 0x000f220000300a00 */
[----:B-1----:R-:W-:-:S05]  /*cdf0*/  IMAD.MOV.U32 R0, RZ, RZ, R41 ;  /* 0x000000ffff007224 */ /* 0x002fca00078e0029 */
[----:B------:R1:W-:Y:S02]  /*ce00*/  STL [R1+0x3b8], R0 ;  /* 0x0003b80001007387 */ /* 0x0003e40000100800 */
[----:B-1----:R-:W-:Y:S02]  /*ce10*/  IMAD.MOV.U32 R0, RZ, RZ, R51 ;  /* 0x000000ffff007224 */ /* 0x002fe400078e0033 */
[----:B------:R1:W-:Y:S04]  /*ce20*/  STL [R1+0x3c4], R50 ;  /* 0x0003c43201007387 */ /* 0x0003e80000100800 */
[----:B------:R1:W-:Y:S04]  /*ce30*/  STL [R1+0x3c0], R0 ;  /* 0x0003c00001007387 */ /* 0x0003e80000100800 */
[----:B-1----:R-:W4:Y:S01]  /*ce40*/  LDL.LU.64 R50, [R1+0x508] ;  /* 0x0005080001327983 */ /* 0x002f220000300a00 */
[----:B------:R-:W-:-:S03]  /*ce50*/  IMAD.MOV.U32 R0, RZ, RZ, R43 ;  /* 0x000000ffff007224 */ /* 0x000fc600078e002b */
[----:B------:R-:W-:Y:S04]  /*ce60*/  STL [R1+0x3cc], R42 ;  /* 0x0003cc2a01007387 */ /* 0x000fe80000100800 */
[----:B------:R1:W-:Y:S04]  /*ce70*/  STL [R1+0x3c8], R0 ;  /* 0x0003c80001007387 */ /* 0x0003e80000100800 */
[----:B------:R1:W-:Y:S02]  /*ce80*/  STL [R1+0x3d4], R52 ;  /* 0x0003d43401007387 */ /* 0x0003e40000100800 */
[----:B-1----:R-:W-:-:S02]  /*ce90*/  MOV R0, R53 ;  /* 0x0000003500007202 */ /* 0x002fc40000000f00 */
[----:B------:R-:W4:Y:S04]  /*cea0*/  LDL.LU.64 R52, [R1+0x440] ;  /* 0x0004400001347983 */ /* 0x000f280000300a00 */
[----:B------:R3:W-:Y:S02]  /*ceb0*/  STL [R1+0x3d0], R0 ;  /* 0x0003d00001007387 */ /* 0x0007e40000100800 */
[----:B---3--:R-:W-:Y:S02]  /*cec0*/  IMAD.MOV.U32 R0, RZ, RZ, R45 ;  /* 0x000000ffff007224 */ /* 0x008fe400078e002d */
[----:B------:R-:W-:Y:S04]  /*ced0*/  STL [R1+0x3dc], R44 ;  /* 0x0003dc2c01007387 */ /* 0x000fe80000100800 */
[----:B--2---:R-:W-:Y:S04]  /*cee0*/  STL [R1+0x3e4], R54 ;  /* 0x0003e43601007387 */ /* 0x004fe80000100800 */
[----:B------:R1:W-:Y:S02]  /*cef0*/  STL [R1+0x3d8], R0 ;  /* 0x0003d80001007387 */ /* 0x0003e40000100800 */
[----:B-1----:R-:W-:-:S02]  /*cf00*/  IMAD.MOV.U32 R0, RZ, RZ, R55 ;  /* 0x000000ffff007224 */ /* 0x002fc400078e0037 */
[----:B------:R-:W2:Y:S04]  /*cf10*/  LDL.LU.64 R54, [R1+0x410] ;  /* 0x0004100001367983 */ /* 0x000ea80000300a00 */
[----:B------:R1:W-:Y:S04]  /*cf20*/  STL [R1+0x3e0], R0 ;  /* 0x0003e00001007387 */ /* 0x0003e80000100800 */
[----:B----4-:R-:W-:Y:S01]  /*cf30*/  STL [R1+0x3ec], R46 ;  /* 0x0003ec2e01007387 */ /* 0x010fe20000100800 */
[----:B-1----:R-:W-:-:S05]  /*cf40*/  IMAD.MOV.U32 R0, RZ, RZ, R47 ;  /* 0x000000ffff007224 */ /* 0x002fca00078e002f */
[----:B------:R1:W-:Y:S04]  /*cf50*/  STL [R1+0x3e8], R0 ;  /* 0x0003e80001007387 */ /* 0x0003e80000100800 */
[----:B------:R-:W3:Y:S04]  /*cf60*/  LDL.LU.64 R40, [R1+0x418] ;  /* 0x0004180001287983 */ /* 0x000ee80000300a00 */
[----:B------:R-:W4:Y:S04]  /*cf70*/  LDL.LU.64 R44, [R1+0x428] ;  /* 0x00042800012c7983 */ /* 0x000f280000300a00 */
[----:B------:R-:W-:Y:S04]  /*cf80*/  STL [R1+0x3f4], R48 ;  /* 0x0003f43001007387 */ /* 0x000fe80000100800 */
[----:B------:R-:W4:Y:S01]  /*cf90*/  LDL.LU.64 R42, [R1+0x420] ;  /* 0x00042000012a7983 */ /* 0x000f220000300a00 */
[----:B-1----:R-:W-:-:S05]  /*cfa0*/  MOV R0, R49 ;  /* 0x0000003100007202 */ /* 0x002fca0000000f00 */
[----:B------:R1:W-:Y:S02]  /*cfb0*/  STL [R1+0x3f0], R0 ;  /* 0x0003f00001007387 */ /* 0x0003e40000100800 */
[----:B-1----:R-:W-:Y:S02]  /*cfc0*/  IMAD.MOV.U32 R0, RZ, RZ, R51 ;  /* 0x000000ffff007224 */ /* 0x002fe400078e0033 */
[----:B------:R-:W-:Y:S04]  /*cfd0*/  STL [R1+0x3fc], R50 ;  /* 0x0003fc3201007387 */ /* 0x000fe80000100800 */
[----:B------:R-:W-:Y:S04]  /*cfe0*/  STL [R1+0x404], R52 ;  /* 0x0004043401007387 */ /* 0x000fe80000100800 */
[----:B------:R1:W-:Y:S04]  /*cff0*/  STL [R1+0x3f8], R0 ;  /* 0x0003f80001007387 */ /* 0x0003e80000100800 */
[----:B------:R-:W4:Y:S04]  /*d000*/  LDL.LU.64 R46, [R1+0x430] ;  /* 0x00043000012e7983 */ /* 0x000f280000300a00 */
[----:B------:R-:W4:Y:S01]  /*d010*/  LDL.LU.64 R48, [R1+0x438] ;  /* 0x0004380001307983 */ /* 0x000f220000300a00 */
[----:B-1----:R-:W-:-:S05]  /*d020*/  IMAD.MOV.U32 R0, RZ, RZ, R53 ;  /* 0x000000ffff007224 */ /* 0x002fca00078e0035 */
[----:B------:R1:W-:Y:S04]  /*d030*/  STL [R1+0x400], R0 ;  /* 0x0004000001007387 */ /* 0x0003e80000100800 */
[----:B------:R-:W4:Y:S04]  /*d040*/  LDL.LU.64 R50, [R1+0x4b8] ;  /* 0x0004b80001327983 */ /* 0x000f280000300a00 */
[----:B--2---:R2:W-:Y:S04]  /*d050*/  STL [R1+0x40c], R54 ;  /* 0x00040c3601007387 */ /* 0x0045e80000100800 */
[----:B------:R-:W4:Y:S01]  /*d060*/  LDL.LU.64 R52, [R1+0x448] ;  /* 0x0004480001347983 */ /* 0x000f220000300a00 */
[----:B-1----:R-:W-:-:S03]  /*d070*/  IMAD.MOV.U32 R0, RZ, RZ, R55 ;  /* 0x000000ffff007224 */ /* 0x002fc600078e0037 */
[----:B--2---:R-:W2:Y:S04]  /*d080*/  LDL.LU.64 R54, [R1+0x5c0] ;  /* 0x0005c00001367983 */ /* 0x004ea80000300a00 */
[----:B------:R3:W-:Y:S02]  /*d090*/  STL [R1+0x408], R0 ;  /* 0x0004080001007387 */ /* 0x0007e40000100800 */
[----:B---3--:R-:W-:Y:S02]  /*d0a0*/  MOV R0, R41 ;  /* 0x0000002900007202 */ /* 0x008fe40000000f00 */
[----:B------:R-:W-:Y:S04]  /*d0b0*/  STL [R1+0x414], R40 ;  /* 0x0004142801007387 */ /* 0x000fe80000100800 */
[----:B------:R1:W-:Y:S04]  /*d0c0*/  STL [R1+0x410], R0 ;  /* 0x0004100001007387 */ /* 0x0003e80000100800 */
[----:B----4-:R3:W-:Y:S01]  /*d0d0*/  STL [R1+0x41c], R42 ;  /* 0x00041c2a01007387 */ /* 0x0107e20000100800 */
[----:B-1----:R-:W-:-:S05]  /*d0e0*/  IMAD.MOV.U32 R0, RZ, RZ, R43 ;  /* 0x000000ffff007224 */ /* 0x002fca00078e002b */
[----:B------:R1:W-:Y:S04]  /*d0f0*/  STL [R1+0x418], R0 ;  /* 0x0004180001007387 */ /* 0x0003e80000100800 */
[----:B------:R-:W-:Y:S04]  /*d100*/  STL [R1+0x424], R44 ;  /* 0x0004242c01007387 */ /* 0x000fe80000100800 */
[----:B---3--:R-:W3:Y:S01]  /*d110*/  LDL.LU.64 R42, [R1+0x5e0] ;  /* 0x0005e000012a7983 */ /* 0x008ee20000300a00 */
[----:B-1----:R-:W-:Y:S02]  /*d120*/  IMAD.MOV.U32 R0, RZ, RZ, R45 ;  /* 0x000000ffff007224 */ /* 0x002fe400078e002d */
[----:B------:R-:W-:-:S02]  /*d130*/  IMAD.MOV.U32 R40, RZ, RZ, R78 ;  /* 0x000000ffff287224 */ /* 0x000fc400078e004e */
[----:B------:R-:W-:Y:S01]  /*d140*/  IMAD.MOV.U32 R41, RZ, RZ, R79 ;  /* 0x000000ffff297224 */ /* 0x000fe200078e004f */
[----:B------:R-:W-:Y:S01]  /*d150*/  MOV R39, R77 ;  /* 0x0000004d00277202 */ /* 0x000fe20000000f00 */
[----:B------:R-:W-:Y:S02]  /*d160*/  IMAD.MOV.U32 R38, RZ, RZ, R76 ;  /* 0x000000ffff267224 */ /* 0x000fe400078e004c */
[----:B------:R-:W-:Y:S02]  /*d170*/  IMAD.MOV.U32 R32, RZ, RZ, R64 ;  /* 0x000000ffff207224 */ /* 0x000fe400078e0040 */
[----:B------:R-:W-:Y:S01]  /*d180*/  IMAD.MOV.U32 R33, RZ, RZ, R65 ;  /* 0x000000ffff217224 */ /* 0x000fe200078e0041 */
[----:B------:R-:W-:Y:S04]  /*d190*/  STL [R1+0x42c], R46 ;  /* 0x00042c2e01007387 */ /* 0x000fe80000100800 */
[----:B------:R1:W-:Y:S04]  /*d1a0*/  STL [R1+0x420], R0 ;  /* 0x0004200001007387 */ /* 0x0003e80000100800 */
[----:B------:R-:W-:Y:S01]  /*d1b0*/  STL [R1+0x434], R48 ;  /* 0x0004343001007387 */ /* 0x000fe20000100800 */
[----:B-1----:R-:W-:-:S05]  /*d1c0*/  IMAD.MOV.U32 R0, RZ, RZ, R47 ;  /* 0x000000ffff007224 */ /* 0x002fca00078e002f */
[----:B------:R1:W-:Y:S04]  /*d1d0*/  STL [R1+0x428], R0 ;  /* 0x0004280001007387 */ /* 0x0003e80000100800 */
[----:B------:R-:W-:Y:S01]  /*d1e0*/  STL [R1+0x43c], R50 ;  /* 0x00043c3201007387 */ /* 0x000fe20000100800 */
[----:B-1----:R-:W-:-:S05]  /*d1f0*/  MOV R0, R49 ;  /* 0x0000003100007202 */ /* 0x002fca0000000f00 */
[----:B------:R1:W-:Y:S04]  /*d200*/  STL [R1+0x430], R0 ;  /* 0x0004300001007387 */ /* 0x0003e80000100800 */
[----:B------:R-:W-:Y:S01]  /*d210*/  STL [R1+0x444], R52 ;  /* 0x0004443401007387 */ /* 0x000fe20000100800 */
[----:B-1----:R-:W-:-:S05]  /*d220*/  IMAD.MOV.U32 R0, RZ, RZ, R51 ;  /* 0x000000ffff007224 */ /* 0x002fca00078e0033 */
[----:B------:R1:W-:Y:S04]  /*d230*/  STL [R1+0x438], R0 ;  /* 0x0004380001007387 */ /* 0x0003e80000100800 */
[----:B--2---:R-:W-:Y:S01]  /*d240*/  STL [R1+0x44c], R54 ;  /* 0x00044c3601007387 */ /* 0x004fe20000100800 */
[----:B-1----:R-:W-:-:S05]  /*d250*/  IMAD.MOV.U32 R0, RZ, RZ, R53 ;  /* 0x000000ffff007224 */ /* 0x002fca00078e0035 */
[----:B------:R1:W-:Y:S04]  /*d260*/  STL [R1+0x440], R0 ;  /* 0x0004400001007387 */ /* 0x0003e80000100800 */
[----:B------:R-:W-:Y:S01]  /*d270*/  STL [R1+0x454], R58 ;  /* 0x0004543a01007387 */ /* 0x000fe20000100800 */
[----:B-1----:R-:W-:-:S05]  /*d280*/  IMAD.MOV.U32 R0, RZ, RZ, R55 ;  /* 0x000000ffff007224 */ /* 0x002fca00078e0037 */
[----:B------:R1:W-:Y:S04]  /*d290*/  STL [R1+0x448], R0 ;  /* 0x0004480001007387 */ /* 0x0003e80000100800 */
[----:B------:R-:W-:Y:S01]  /*d2a0*/  STL [R1+0x45c], R60 ;  /* 0x00045c3c01007387 */ /* 0x000fe20000100800 */
[----:B-1----:R-:W-:-:S05]  /*d2b0*/  IMAD.MOV.U32 R0, RZ, RZ, R59 ;  /* 0x000000ffff007224 */ /* 0x002fca00078e003b */
[----:B------:R1:W-:Y:S04]  /*d2c0*/  STL [R1+0x450], R0 ;  /* 0x0004500001007387 */ /* 0x0003e80000100800 */
[----:B------:R-:W-:Y:S01]  /*d2d0*/  STL [R1+0x464], R62 ;  /* 0x0004643e01007387 */ /* 0x000fe20000100800 */
[----:B-1----:R-:W-:-:S05]  /*d2e0*/  IMAD.MOV.U32 R0, RZ, RZ, R61 ;  /* 0x000000ffff007224 */ /* 0x002fca00078e003d */
[----:B------:R1:W-:Y:S02]  /*d2f0*/  STL [R1+0x458], R0 ;  /* 0x0004580001007387 */ /* 0x0003e40000100800 */
[----:B-1----:R-:W-:-:S05]  /*d300*/  MOV R0, R63 ;  /* 0x0000003f00007202 */ /* 0x002fca0000000f00 */
[----:B------:R1:W-:Y:S04]  /*d310*/  STL [R1+0x460], R0 ;  /* 0x0004600001007387 */ /* 0x0003e80000100800 */
[----:B---3--:R2:W-:Y:S04]  /*d320*/  STL [R1+0x46c], R42 ;  /* 0x00046c2a01007387 */ /* 0x0085e80000100800 */
[----:B------:R-:W3:Y:S01]  /*d330*/  LDL.LU.64 R48, [R1+0x5f8] ;  /* 0x0005f80001307983 */ /* 0x000ee20000300a00 */
[----:B------:R-:W-:-:S03]  /*d340*/  MOV R46, R56 ;  /* 0x00000038002e7202 */ /* 0x000fc60000000f00 */
[----:B------:R-:W4:Y:S01]  /*d350*/  LDL.LU.64 R78, [R1+0x598] ;  /* 0x00059800014e7983 */ /* 0x000f220000300a00 */
[----:B------:R-:W-:-:S03]  /*d360*/  IMAD.MOV.U32 R47, RZ, RZ, R57 ;  /* 0x000000ffff2f7224 */ /* 0x000fc600078e0039 */
[----:B------:R-:W3:Y:S04]  /*d370*/  LDL.LU.64 R50, [R1+0x5b0] ;  /* 0x0005b00001327983 */ /* 0x000ee80000300a00 */
[----:B------:R-:W4:Y:S04]  /*d380*/  LDL.LU.64 R44, [R1+0x5d8] ;  /* 0x0005d800012c7983 */ /* 0x000f280000300a00 */
[----:B------:R-:W3:Y:S04]  /*d390*/  LDL.LU.64 R52, [R1+0x578] ;  /* 0x0005780001347983 */ /* 0x000ee80000300a00 */
[----:B------:R-:W3:Y:S04]  /*d3a0*/  LDL.LU.64 R56, [R1+0x670] ;  /* 0x0006700001387983 */ /* 0x000ee80000300a00 */
[----:B------:R-:W3:Y:S04]  /*d3b0*/  LDL.LU.64 R76, [R1+0x590] ;  /* 0x00059000014c7983 */ /* 0x000ee80000300a00 */
[----:B------:R-:W3:Y:S04]  /*d3c0*/  LDL.LU.64 R54, [R1+0x638] ;  /* 0x0006380001367983 */ /* 0x000ee80000300a00 */
[----:B------:R-:W3:Y:S04]  /*d3d0*/  LDL.LU.64 R64, [R1+0x5d0] ;  /* 0x0005d00001407983 */ /* 0x000ee80000300a00 */
[----:B------:R-:W3:Y:S04]  /*d3e0*/  LDL.LU.64 R58, [R1+0x618] ;  /* 0x00061800013a7983 */ /* 0x000ee80000300a00 */
[----:B------:R-:W4:Y:S04]  /*d3f0*/  LDL.LU.64 R34, [R1+0x558] ;  /* 0x0005580001227983 */ /* 0x000f280000300a00 */
[----:B------:R-:W3:Y:S01]  /*d400*/  LDL.LU.64 R62, [R1+0x5f0] ;  /* 0x0005f000013e7983 */ /* 0x000ee20000300a00 */
[----:B-1----:R-:W-:-:S03]  /*d410*/  IMAD.MOV.U32 R0, RZ, RZ, R43 ;  /* 0x000000ffff007224 */ /* 0x002fc600078e002b */
[----:B------:R-:W3:Y:S04]  /*d420*/  LDL.LU.64 R60, [R1+0x660] ;  /* 0x00066000013c7983 */ /* 0x000ee80000300a00 */
[----:B------:R-:W3:Y:S04]  /*d430*/  LDL.LU.64 R36, [R1+0x600] ;  /* 0x0006000001247983 */ /* 0x000ee80000300a00 */
[----:B------:R1:W-:Y:S04]  /*d440*/  STL [R1+0x468], R0 ;  /* 0x0004680001007387 */ /* 0x0003e80000100800 */
[----:B--2---:R-:W2:Y:S04]  /*d450*/  LDL.LU.64 R42, [R1+0x620] ;  /* 0x00062000012a7983 */ /* 0x004ea80000300a00 */
[----:B------:R1:W-:Y:S02]  /*d460*/  STL [R1+0x474], R46 ;  /* 0x0004742e01007387 */ /* 0x0003e40000100800 */
[----:B-1----:R-:W-:-:S02]  /*d470*/  MOV R0, R47 ;  /* 0x0000002f00007202 */ /* 0x002fc40000000f00 */
[----:B------:R-:W2:Y:S04]  /*d480*/  LDL.LU.64 R46, [R1+0x580] ;  /* 0x00058000012e7983 */ /* 0x000ea80000300a00 */
[----:B------:R1:W-:Y:S04]  /*d490*/  STL [R1+0x470], R0 ;  /* 0x0004700001007387 */ /* 0x0003e80000100800 */
[----:B------:R-:W-:Y:S01]  /*d4a0*/  STL [R1+0x47c], R32 ;  /* 0x00047c2001007387 */ /* 0x000fe20000100800 */
[----:B-1----:R-:W-:-:S05]  /*d4b0*/  IMAD.MOV.U32 R0, RZ, RZ, R33 ;  /* 0x000000ffff007224 */ /* 0x002fca00078e0021 */
[----:B------:R4:W-:Y:S02]  /*d4c0*/  STL [R1+0x478], R0 ;  /* 0x0004780001007387 */ /* 0x0009e40000100800 */
[----:B----4-:R-:W-:Y:S02]  /*d4d0*/  IMAD.MOV.U32 R0, RZ, RZ, R35 ;  /* 0x000000ffff007224 */ /* 0x010fe400078e0023 */
[----:B------:R-:W-:Y:S04]  /*d4e0*/  STL [R1+0x484], R34 ;  /* 0x0004842201007387 */ /* 0x000fe80000100800 */
[----:B------:R3:W-:Y:S02]  /*d4f0*/  STL [R1+0x480], R0 ;  /* 0x0004800001007387 */ /* 0x0007e40000100800 */
[----:B---3--:R-:W-:-:S02]  /*d500*/  IMAD.MOV.U32 R0, RZ, RZ, R37 ;  /* 0x000000ffff007224 */ /* 0x008fc400078e0025 */
[----:B------:R-:W-:Y:S04]  /*d510*/  STL [R1+0x48c], R36 ;  /* 0x00048c2401007387 */ /* 0x000fe80000100800 */
[----:B------:R1:W-:Y:S04]  /*d520*/  STL [R1+0x488], R0 ;  /* 0x0004880001007387 */ /* 0x0003e80000100800 */
[----:B------:R-:W-:Y:S01]  /*d530*/  STL [R1+0x494], R38 ;  /* 0x0004942601007387 */ /* 0x000fe20000100800 */
[----:B-1----:R-:W-:-:S03]  /*d540*/  MOV R0, R39 ;  /* 0x0000002700007202 */ /* 0x002fc60000000f00 */
[----:B--2---:R-:W-:Y:S04]  /*d550*/  STL [R1+0x49c], R46 ;  /* 0x00049c2e01007387 */ /* 0x004fe80000100800 */
[----:B------:R1:W-:Y:S02]  /*d560*/  STL [R1+0x490], R0 ;  /* 0x0004900001007387 */ /* 0x0003e40000100800 */
[----:B-1----:R-:W-:Y:S02]  /*d570*/  IMAD.MOV.U32 R0, RZ, RZ, R47 ;  /* 0x000000ffff007224 */ /* 0x002fe400078e002f */
[----:B------:R-:W2:Y:S04]  /*d580*/  LDL.LU.64 R46, [R1+0x640] ;  /* 0x00064000012e7983 */ /* 0x000ea80000300a00 */
        /* <DEDUP_REMOVED lines=8> */
[----:B-1----:R-:W-:-:S05]  /*d610*/  MOV R0, R45 ;  /* 0x0000002d00007202 */ /* 0x002fca0000000f00 */
[----:B------:R1:W-:Y:S04]  /*d620*/  STL [R1+0x4b0], R0 ;  /* 0x0004b00001007387 */ /* 0x0003e80000100800 */
[----:B------:R3:W-:Y:S01]  /*d630*/  STL [R1+0x4bc], R78 ;  /* 0x0004bc4e01007387 */ /* 0x0007e20000100800 */
[----:B-1----:R-:W-:Y:S02]  /*d640*/  IMAD.MOV.U32 R0, RZ, RZ, R79 ;  /* 0x000000ffff007224 */ /* 0x002fe400078e004f */
[----:B---3--:R-:W-:Y:S01]  /*d650*/  IMAD.MOV.U32 R78, RZ, RZ, R80 ;  /* 0x000000ffff4e7224 */ /* 0x008fe200078e0050 */
[----:B------:R-:W-:Y:S01]  /*d660*/  MOV R80, R82 ;  /* 0x0000005200507202 */ /* 0x000fe20000000f00 */
[----:B------:R-:W-:Y:S01]  /*d670*/  IMAD.MOV.U32 R79, RZ, RZ, R81 ;  /* 0x000000ffff4f7224 */ /* 0x000fe200078e0051 */
[----:B------:R2:W-:Y:S01]  /*d680*/  STL [R1+0x4b8], R0 ;  /* 0x0004b80001007387 */ /* 0x0005e20000100800 */
[----:B------:R-:W-:-:S02]  /*d690*/  IMAD.MOV.U32 R81, RZ, RZ, R83 ;  /* 0x000000ffff517224 */ /* 0x000fc400078e0053 */
[----:B------:R-:W-:Y:S02]  /*d6a0*/  IMAD.MOV.U32 R82, RZ, RZ, R84 ;  /* 0x000000ffff527224 */ /* 0x000fe400078e0054 */
[----:B------:R-:W-:Y:S02]  /*d6b0*/  IMAD.MOV.U32 R83, RZ, RZ, R85 ;  /* 0x000000ffff537224 */ /* 0x000fe400078e0055 */
[----:B------:R-:W3:Y:S04]  /*d6c0*/  LDL.LU.64 R84, [R1+0x690] ;  /* 0x0006900001547983 */ /* 0x000ee80000300a00 */
[----:B------:R-:W-:Y:S04]  /*d6d0*/  STL [R1+0x4c4], R8 ;  /* 0x0004c40801007387 */ /* 0x000fe80000100800 */
[----:B------:R-:W-:Y:S01]  /*d6e0*/  STL [R1+0x4c0], R9 ;  /* 0x0004c00901007387 */ /* 0x000fe20000100800 */
        /* <DEDUP_REMOVED lines=10> */
[----:B------:R-:W-:Y:S02]  /*d790*/  IMAD.MOV.U32 R44, RZ, RZ, R70 ;  /* 0x000000ffff2c7224 */ /* 0x000fe400078e0046 */
[----:B------:R-:W-:Y:S01]  /*d7a0*/  IMAD.MOV.U32 R45, RZ, RZ, R71 ;  /* 0x000000ffff2d7224 */ /* 0x000fe200078e0047 */
[----:B--2---:R-:W-:Y:S01]  /*d7b0*/  MOV R0, R47 ;  /* 0x0000002f00007202 */ /* 0x004fe20000000f00 */
[----:B------:R-:W-:Y:S04]  /*d7c0*/  STL [R1+0x4cc], R46 ;  /* 0x0004cc2e01007387 */ /* 0x000fe80000100800 */
[----:B------:R-:W-:Y:S04]  /*d7d0*/  STL [R1+0x4d4], R48 ;  /* 0x0004d43001007387 */ /* 0x000fe80000100800 */
        /* <DEDUP_REMOVED lines=17> */
[----:B------:R1:W-:Y:S01]  /*d8f0*/  STL [R1+0x4f8], R0 ;  /* 0x0004f80001007387 */ /* 0x0003e20000100800 */
[----:B------:R-:W-:-:S03]  /*d900*/  MOV R56, R60 ;  /* 0x0000003c00387202 */ /* 0x000fc60000000f00 */
[----:B------:R-:W-:Y:S01]  /*d910*/  STL [R1+0x504], R76 ;  /* 0x0005044c01007387 */ /* 0x000fe20000100800 */
[----:B-1----:R-:W-:Y:S02]  /*d920*/  IMAD.MOV.U32 R0, RZ, RZ, R77 ;  /* 0x000000ffff007224 */ /* 0x002fe400078e004d */
[----:B------:R-:W-:-:S03]  /*d930*/  IMAD.MOV.U32 R57, RZ, RZ, R61 ;  /* 0x000000ffff397224 */ /* 0x000fc600078e003d */
[----:B------:R1:W-:Y:S04]  /*d940*/  STL [R1+0x500], R0 ;  /* 0x0005000001007387 */ /* 0x0003e80000100800 */
[----:B---3--:R2:W-:Y:S04]  /*d950*/  STL [R1+0x50c], R84 ;  /* 0x00050c5401007387 */ /* 0x0085e80000100800 */
[----:B------:R-:W3:Y:S01]  /*d960*/  LDL.LU.64 R58, [R1+0x648] ;  /* 0x00064800013a7983 */ /* 0x000ee20000300a00 */
[----:B-1----:R-:W-:-:S03]  /*d970*/  IMAD.MOV.U32 R0, RZ, RZ, R85 ;  /* 0x000000ffff007224 */ /* 0x002fc600078e0055 */
[----:B------:R-:W4:Y:S04]  /*d980*/  LDL.LU.64 R60, [R1+0x708] ;  /* 0x00070800013c7983 */ /* 0x000f280000300a00 */
[----:B------:R-:W4:Y:S04]  /*d990*/  LDL.LU.64 R62, [R1+0x730] ;  /* 0x00073000013e7983 */ /* 0x000f280000300a00 */
[----:B------:R-:W4:Y:S04]  /*d9a0*/  LDL.LU.64 R76, [R1+0x6f0] ;  /* 0x0006f000014c7983 */ /* 0x000f280000300a00 */
[----:B------:R-:W4:Y:S04]  /*d9b0*/  LDL.LU.64 R86, [R1+0x6d8] ;  /* 0x0006d80001567983 */ /* 0x000f280000300a00 */
[----:B------:R-:W4:Y:S01]  /*d9c0*/  LDL.LU.64 R64, [R1+0x6c8] ;  /* 0x0006c80001407983 */ /* 0x000f220000300a00 */
[----:B------:R-:W-:-:S03]  /*d9d0*/  IMAD.MOV.U32 R46, RZ, RZ, R72 ;  /* 0x000000ffff2e7224 */ /* 0x000fc600078e0048 */
[----:B------:R-:W4:Y:S01]  /*d9e0*/  LDL.LU.64 R66, [R1+0x700] ;  /* 0x0007000001427983 */ /* 0x000f220000300a00 */
[----:B------:R-:W-:-:S03]  /*d9f0*/  MOV R47, R73 ;  /* 0x00000049002f7202 */ /* 0x000fc60000000f00 */
[----:B------:R-:W4:Y:S01]  /*da00*/  LDL.LU.64 R68, [R1+0x6c0] ;  /* 0x0006c00001447983 */ /* 0x000f220000300a00 */
[----:B------:R-:W-:-:S03]  /*da10*/  IMAD.MOV.U32 R48, RZ, RZ, R78 ;  /* 0x000000ffff307224 */ /* 0x000fc600078e004e */
[----:B------:R1:W-:Y:S01]  /*da20*/  STL [R1+0x508], R0 ;  /* 0x0005080001007387 */ /* 0x0003e20000100800 */
[----:B------:R-:W-:-:S03]  /*da30*/  IMAD.MOV.U32 R49, RZ, RZ, R79 ;  /* 0x000000ffff317224 */ /* 0x000fc600078e004f */
[----:B------:R-:W4:Y:S01]  /*da40*/  LDL.LU.64 R70, [R1+0x680] ;  /* 0x0006800001467983 */ /* 0x000f220000300a00 */
[----:B------:R-:W-:Y:S01]  /*da50*/  MOV R52, R80 ;  /* 0x0000005000347202 */ /* 0x000fe20000000f00 */
[----:B------:R-:W-:Y:S02]  /*da60*/  IMAD.MOV.U32 R53, RZ, RZ, R81 ;  /* 0x000000ffff357224 */ /* 0x000fe400078e0051 */
[----:B------:R-:W4:Y:S01]  /*da70*/  LDL.LU.64 R72, [R1+0x678] ;  /* 0x0006780001487983 */ /* 0x000f220000300a00 */
[----:B------:R-:W-:-:S03]  /*da80*/  IMAD.MOV.U32 R50, RZ, RZ, R82 ;  /* 0x000000ffff327224 */ /* 0x000fc600078e0052 */
[----:B------:R-:W-:Y:S01]  /*da90*/  STL [R1+0x514], R36 ;  /* 0x0005142401007387 */ /* 0x000fe20000100800 */
[----:B------:R-:W-:-:S03]  /*daa0*/  IMAD.MOV.U32 R51, RZ, RZ, R83 ;  /* 0x000000ffff337224 */ /* 0x000fc600078e0053 */
[----:B------:R-:W4:Y:S04]  /*dab0*/  LDL.LU.64 R78, [R1+0x740] ;  /* 0x00074000014e7983 */ /* 0x000f280000300a00 */
[----:B------:R-:W4:Y:S04]  /*dac0*/  LDL.LU.64 R80, [R1+0x628] ;  /* 0x0006280001507983 */ /* 0x000f280000300a00 */
[----:B------:R-:W4:Y:S04]  /*dad0*/  LDL.LU.64 R82, [R1+0x718] ;  /* 0x0007180001527983 */ /* 0x000f280000300a00 */
[----:B--2---:R-:W2:Y:S01]  /*dae0*/  LDL.LU.64 R84, [R1+0x5c8] ;  /* 0x0005c80001547983 */ /* 0x004ea20000300a00 */
[----:B-1----:R-:W-:-:S03]  /*daf0*/  IMAD.MOV.U32 R0, RZ, RZ, R37 ;  /* 0x000000ffff007224 */ /* 0x002fc600078e0025 */
[----:B------:R-:W-:Y:S04]  /*db00*/  STL [R1+0x51c], R38 ;  /* 0x00051c2601007387 */ /* 0x000fe80000100800 */
[----:B------:R1:W-:Y:S04]  /*db10*/  STL [R1+0x510], R0 ;  /* 0x0005100001007387 */ /* 0x0003e80000100800 */
[----:B------:R-:W-:Y:S01]  /*db20*/  STL [R1+0x524], R40 ;  /* 0x0005242801007387 */ /* 0x000fe20000100800 */
[----:B-1----:R-:W-:-:S05]  /*db30*/  MOV R0, R39 ;  /* 0x0000002700007202 */ /* 0x002fca0000000f00 */
[----:B------:R1:W-:Y:S04]  /*db40*/  STL [R1+0x518], R0 ;  /* 0x0005180001007387 */ /* 0x0003e80000100800 */
[----:B------:R-:W-:Y:S01]  /*db50*/  STL [R1+0x52c], R42 ;  /* 0x00052c2a01007387 */ /* 0x000fe20000100800 */
[----:B-1----:R-:W-:-:S05]  /*db60*/  IMAD.MOV.U32 R0, RZ, RZ, R41 ;  /* 0x000000ffff007224 */ /* 0x002fca00078e0029 */
[----:B------:R1:W-:Y:S02]  /*db70*/  STL [R1+0x520], R0 ;  /* 0x0005200001007387 */ /* 0x0003e40000100800 */
[----:B-1----:R-:W-:-:S05]  /*db80*/  IMAD.MOV.U32 R0, RZ, RZ, R43 ;  /* 0x000000ffff007224 */ /* 0x002fca00078e002b */
[----:B------:R1:W-:Y:S04]  /*db90*/  STL [R1+0x528], R0 ;  /* 0x0005280001007387 */ /* 0x0003e80000100800 */
[----:B------:R-:W-:Y:S01]  /*dba0*/  STL [R1+0x534], R56 ;  /* 0x0005343801007387 */ /* 0x000fe20000100800 */
[----:B-1----:R-:W-:-:S05]  /*dbb0*/  IMAD.MOV.U32 R0, RZ, RZ, R57 ;  /* 0x000000ffff007224 */ /* 0x002fca00078e0039 */
[----:B------:R1:W-:Y:S01]  /*dbc0*/  STL [R1+0x530], R0 ;  /* 0x0005300001007387 */ /* 0x0003e20000100800 */
[----:B------:R-:W-:Y:S02]  /*dbd0*/  IMAD.MOV.U32 R42, RZ, RZ, R50 ;  /* 0x000000ffff2a7224 */ /* 0x000fe400078e0032 */
[----:B------:R-:W-:Y:S01]  /*dbe0*/  IMAD.MOV.U32 R43, RZ, RZ, R51 ;  /* 0x000000ffff2b7224 */ /* 0x000fe200078e0033 */
[----:B------:R-:W-:Y:S01]  /*dbf0*/  STL [R1+0x53c], R74 ;  /* 0x00053c4a01007387 */ /* 0x000fe20000100800 */
[----:B-1----:R-:W-:Y:S01]  /*dc00*/  IMAD.MOV.U32 R0, RZ, RZ, R75 ;  /* 0x000000ffff007224 */ /* 0x002fe200078e004b */
[----:B------:R-:W-:Y:S01]  /*dc10*/  MOV R41, R45 ;  /* 0x0000002d00297202 */ /* 0x000fe20000000f00 */
[----:B------:R-:W-:Y:S01]  /*dc20*/  IMAD.MOV.U32 R40, RZ, RZ, R44 ;  /* 0x000000ffff287224 */ /* 0x000fe200078e002c */
[----:B------:R-:W-:Y:S02]  /*dc30*/  MOV R39, R49 ;  /* 0x0000003100277202 */ /* 0x000fe40000000f00 */
[----:B------:R1:W-:Y:S01]  /*dc40*/  STL [R1+0x538], R0 ;  /* 0x0005380001007387 */ /* 0x0003e20000100800 */
[----:B------:R-:W-:Y:S01]  /*dc50*/  IMAD.MOV.U32 R38, RZ, RZ, R48 ;  /* 0x000000ffff267224 */ /* 0x000fe200078e0030 */
[----:B------:R-:W-:Y:S01]  /*dc60*/  MOV R45, R55 ;  /* 0x00000037002d7202 */ /* 0x000fe20000000f00 */
[----:B------:R-:W-:-:S02]  /*dc70*/  IMAD.MOV.U32 R44, RZ, RZ, R54 ;  /* 0x000000ffff2c7224 */ /* 0x000fc400078e0036 */
[----:B------:R-:W-:Y:S02]  /*dc80*/  IMAD.MOV.U32 R36, RZ, RZ, R46 ;  /* 0x000000ffff247224 */ /* 0x000fe400078e002e */
[----:B------:R-:W-:Y:S02]  /*dc90*/  IMAD.MOV.U32 R37, RZ, RZ, R47 ;  /* 0x000000ffff257224 */ /* 0x000fe400078e002f */
[----:B---3--:R-:W-:Y:S02]  /*dca0*/  IMAD.MOV.U32 R54, RZ, RZ, R58 ;  /* 0x000000ffff367224 */ /* 0x008fe400078e003a */
[----:B------:R-:W-:Y:S01]  /*dcb0*/  IMAD.MOV.U32 R55, RZ, RZ, R59 ;  /* 0x000000ffff377224 */ /* 0x000fe200078e003b */
[----:B----4-:R-:W-:Y:S01]  /*dcc0*/  MOV R46, R60 ;  /* 0x0000003c002e7202 */ /* 0x010fe20000000f00 */
[----:B------:R-:W-:Y:S02]  /*dcd0*/  IMAD.MOV.U32 R47, RZ, RZ, R61 ;  /* 0x000000ffff2f7224 */ /* 0x000fe400078e003d */
[----:B------:R-:W-:-:S02]  /*dce0*/  IMAD.MOV.U32 R56, RZ, RZ, R62 ;  /* 0x000000ffff387224 */ /* 0x000fc400078e003e */
[----:B------:R-:W-:Y:S01]  /*dcf0*/  IMAD.MOV.U32 R57, RZ, RZ, R63 ;  /* 0x000000ffff397224 */ /* 0x000fe200078e003f */
[----:B------:R-:W-:Y:S01]  /*dd00*/  MOV R48, R64 ;  /* 0x0000004000307202 */ /* 0x000fe20000000f00 */
[----:B------:R-:W-:Y:S02]  /*dd10*/  IMAD.MOV.U32 R49, RZ, RZ, R65 ;  /* 0x000000ffff317224 */ /* 0x000fe400078e0041 */
[----:B------:R-:W-:Y:S02]  /*dd20*/  IMAD.MOV.U32 R58, RZ, RZ, R66 ;  /* 0x000000ffff3a7224 */ /* 0x000fe400078e0042 */
[----:B------:R-:W-:Y:S01]  /*dd30*/  IMAD.MOV.U32 R59, RZ, RZ, R67 ;  /* 0x000000ffff3b7224 */ /* 0x000fe200078e0043 */
[----:B------:R-:W-:Y:S01]  /*dd40*/  MOV R60, R68 ;  /* 0x00000044003c7202 */ /* 0x000fe20000000f00 */
[----:B------:R-:W-:Y:S02]  /*dd50*/  IMAD.MOV.U32 R61, RZ, RZ, R69 ;  /* 0x000000ffff3d7224 */ /* 0x000fe400078e0045 */
[----:B------:R-:W-:-:S02]  /*dd60*/  IMAD.MOV.U32 R50, RZ, RZ, R70 ;  /* 0x000000ffff327224 */ /* 0x000fc400078e0046 */
[----:B------:R-:W-:Y:S01]  /*dd70*/  IMAD.MOV.U32 R51, RZ, RZ, R71 ;  /* 0x000000ffff337224 */ /* 0x000fe200078e0047 */
[----:B------:R-:W-:Y:S01]  /*dd80*/  MOV R62, R72 ;  /* 0x00000048003e7202 */ /* 0x000fe20000000f00 */
[----:B------:R-:W-:Y:S02]  /*dd90*/  IMAD.MOV.U32 R63, RZ, RZ, R73 ;  /* 0x000000ffff3f7224 */ /* 0x000fe400078e0049 */
[----:B------:R-:W-:Y:S01]  /*dda0*/  IMAD.MOV.U32 R64, RZ, RZ, R78 ;  /* 0x000000ffff407224 */ /* 0x000fe200078e004e */
[----:B------:R-:W-:Y:S01]  /*ddb0*/  MOV R65, R79 ;  /* 0x0000004f00417202 */ /* 0x000fe20000000f00 */
[----:B------:R-:W-:Y:S02]  /*ddc0*/  IMAD.MOV.U32 R66, RZ, RZ, R80 ;  /* 0x000000ffff427224 */ /* 0x000fe400078e0050 */
[----:B------:R-:W-:Y:S01]  /*ddd0*/  IMAD.MOV.U32 R67, RZ, RZ, R81 ;  /* 0x000000ffff437224 */ /* 0x000fe200078e0051 */
[----:B--2---:R2:W-:Y:S01]  /*dde0*/  STL [R1+0x544], R84 ;  /* 0x0005445401007387 */ /* 0x0045e20000100800 */
[----:B-1----:R-:W-:-:S03]  /*ddf0*/  IMAD.MOV.U32 R0, RZ, RZ, R85 ;  /* 0x000000ffff007224 */ /* 0x002fc600078e0055 */
[----:B------:R-:W3:Y:S04]  /*de00*/  LDL.LU.64 R70, [R1+0x6e0] ;  /* 0x0006e00001467983 */ /* 0x000ee80000300a00 */
[----:B------:R-:W4:Y:S01]  /*de10*/  LDL.LU.64 R74, [R1+0x720] ;  /* 0x00072000014a7983 */ /* 0x000f220000300a00 */
[----:B------:R-:W-:-:S03]  /*de20*/  IMAD.MOV.U32 R68, RZ, RZ, R82 ;  /* 0x000000ffff447224 */ /* 0x000fc600078e0052 */
[----:B------:R-:W4:Y:S01]  /*de30*/  LDL.LU.64 R72, [R1+0x698] ;  /* 0x0006980001487983 */ /* 0x000f220000300a00 */
[----:B------:R-:W-:-:S03]  /*de40*/  MOV R69, R83 ;  /* 0x0000005300457202 */ /* 0x000fc60000000f00 */
[----:B------:R-:W4:Y:S04]  /*de50*/  LDL.LU.64 R78, [R1+0x748] ;  /* 0x00074800014e7983 */ /* 0x000f280000300a00 */
[----:B------:R1:W-:Y:S04]  /*de60*/  STL [R1+0x540], R0 ;  /* 0x0005400001007387 */ /* 0x0003e80000100800 */
[----:B------:R-:W4:Y:S04]  /*de70*/  LDL.LU.64 R80, [R1+0x6e8] ;  /* 0x0006e80001507983 */ /* 0x000f280000300a00 */
[----:B------:R-:W4:Y:S04]  /*de80*/  LDL.LU.64 R82, [R1+0x728] ;  /* 0x0007280001527983 */ /* 0x000f280000300a00 */
[----:B--2---:R-:W2:Y:S01]  /*de90*/  LDL.LU.64 R84, [R1+0x6a8] ;  /* 0x0006a80001547983 */ /* 0x004ea20000300a00 */
[----:B-1----:R-:W-:-:S03]  /*dea0*/  IMAD.MOV.U32 R0, RZ, RZ, R37 ;  /* 0x000000ffff007224 */ /* 0x002fc600078e0025 */
[----:B------:R-:W-:Y:S04]  /*deb0*/  STL [R1+0x54c], R36 ;  /* 0x00054c2401007387 */ /* 0x000fe80000100800 */
[----:B------:R-:W-:Y:S04]  /*dec0*/  STL [R1+0x554], R38 ;  /* 0x0005542601007387 */ /* 0x000fe80000100800 */
[----:B------:R1:W-:Y:S02]  /*ded0*/  STL [R1+0x548], R0 ;  /* 0x0005480001007387 */ /* 0x0003e40000100800 */
[----:B-1----:R-:W-:-:S05]  /*dee0*/  IMAD.MOV.U32 R0, RZ, RZ, R39 ;  /* 0x000000ffff007224 */ /* 0x002fca00078e0027 */
[----:B------:R1:W-:Y:S04]  /*def0*/  STL [R1+0x550], R0 ;  /* 0x0005500001007387 */ /* 0x0003e80000100800 */
[----:B------:R-:W-:Y:S01]  /*df00*/  STL [R1+0x55c], R40 ;  /* 0x00055c2801007387 */ /* 0x000fe20000100800 */
[----:B-1----:R-:W-:-:S05]  /*df10*/  MOV R0, R41 ;  /* 0x0000002900007202 */ /* 0x002fca0000000f00 */
[----:B------:R1:W-:Y:S04]  /*df20*/  STL [R1+0x558], R0 ;  /* 0x0005580001007387 */ /* 0x0003e80000100800 */
[----:B------:R1:W-:Y:S02]  /*df30*/  STL [R1+0x564], R52 ;  /* 0x0005643401007387 */ /* 0x0003e40000100800 */
[----:B-1----:R-:W-:-:S05]  /*df40*/  IMAD.MOV.U32 R0, RZ, RZ, R53 ;  /* 0x000000ffff007224 */ /* 0x002fca00078e0035 */
[----:B------:R1:W-:Y:S01]  /*df50*/  STL [R1+0x560], R0 ;  /* 0x0005600001007387 */ /* 0x0003e20000100800 */
[----:B------:R-:W-:Y:S01]  /*df60*/  IMAD.MOV.U32 R52, RZ, RZ, R66 ;  /* 0x000000ffff347224 */ /* 0x000fe200078e0042 */
[----:B------:R-:W-:Y:S01]  /*df70*/  MOV R66, R68 ;  /* 0x0000004400427202 */ /* 0x000fe20000000f00 */
[----:B------:R-:W-:Y:S01]  /*df80*/  IMAD.MOV.U32 R53, RZ, RZ, R67 ;  /* 0x000000ffff357224 */ /* 0x000fe200078e0043 */
[----:B------:R4:W-:Y:S01]  /*df90*/  STL [R1+0x56c], R76 ;  /* 0x00056c4c01007387 */ /* 0x0009e20000100800 */
[----:B------:R-:W-:Y:S02]  /*dfa0*/  IMAD.MOV.U32 R67, RZ, RZ, R69 ;  /* 0x000000ffff437224 */ /* 0x000fe400078e0045 */
[----:B-1----:R-:W-:-:S05]  /*dfb0*/  IMAD.MOV.U32 R0, RZ, RZ, R77 ;  /* 0x000000ffff007224 */ /* 0x002fca00078e004d */
[----:B------:R2:W-:Y:S01]  /*dfc0*/  STL [R1+0x568], R0 ;  /* 0x0005680001007387 */ /* 0x0005e20000100800 */
[----:B---3--:R-:W-:Y:S02]  /*dfd0*/  IMAD.MOV.U32 R68, RZ, RZ, R70 ;  /* 0x000000ffff447224 */ /* 0x008fe400078e0046 */
[----:B------:R-:W-:Y:S01]  /*dfe0*/  IMAD.MOV.U32 R69, RZ, RZ, R71 ;  /* 0x000000ffff457224 */ /* 0x000fe200078e0047 */
[----:B----4-:R-:W-:Y:S01]  /*dff0*/  MOV R70, R72 ;  /* 0x0000004800467202 */ /* 0x010fe20000000f00 */
[----:B------:R-:W-:Y:S02]  /*e000*/  IMAD.MOV.U32 R71, RZ, RZ, R73 ;  /* 0x000000ffff477224 */ /* 0x000fe400078e0049 */
[----:B------:R-:W-:Y:S01]  /*e010*/  IMAD.MOV.U32 R72, RZ, RZ, R78 ;  /* 0x000000ffff487224 */ /* 0x000fe200078e004e */
[----:B------:R-:W-:Y:S01]  /*e020*/  MOV R73, R79 ;  /* 0x0000004f00497202 */ /* 0x000fe20000000f00 */
[----:B------:R-:W-:Y:S02]  /*e030*/  IMAD.MOV.U32 R76, RZ, RZ, R82 ;  /* 0x000000ffff4c7224 */ /* 0x000fe400078e0052 */
[----:B--2---:R-:W-:Y:S01]  /*e040*/  IMAD.MOV.U32 R0, RZ, RZ, R85 ;  /* 0x000000ffff007224 */ /* 0x004fe200078e0055 */
[----:B------:R1:W-:Y:S01]  /*e050*/  STL [R1+0x574], R84 ;  /* 0x0005745401007387 */ /* 0x0003e20000100800 */
[----:B------:R-:W-:-:S03]  /*e060*/  IMAD.MOV.U32 R77, RZ, RZ, R83 ;  /* 0x000000ffff4d7224 */ /* 0x000fc600078e0053 */
[----:B------:R-:W2:Y:S04]  /*e070*/  LDL.LU.64 R78, [R1+0x6f8] ;  /* 0x0006f800014e7983 */ /* 0x000ea80000300a00 */
[----:B------:R-:W3:Y:S04]  /*e080*/  LDL.LU.64 R82, [R1+0x6b8] ;  /* 0x0006b80001527983 */ /* 0x000ee80000300a00 */
[----:B------:R4:W-:Y:S04]  /*e090*/  STL [R1+0x570], R0 ;  /* 0x0005700001007387 */ /* 0x0009e80000100800 */
[----:B-1----:R-:W3:Y:S01]  /*e0a0*/  LDL.LU.64 R84, [R1+0x6a0] ;  /* 0x0006a00001547983 */ /* 0x002ee20000300a00 */
[----:B----4-:R-:W-:-:S03]  /*e0b0*/  MOV R0, R43 ;  /* 0x0000002b00007202 */ /* 0x010fc60000000f00 */
[----:B------:R-:W-:Y:S04]  /*e0c0*/  STL [R1+0x57c], R42 ;  /* 0x00057c2a01007387 */ /* 0x000fe80000100800 */
[----:B------:R-:W-:Y:S04]  /*e0d0*/  STL [R1+0x584], R44 ;  /* 0x0005842c01007387 */ /* 0x000fe80000100800 */
[----:B------:R1:W-:Y:S02]  /*e0e0*/  STL [R1+0x578], R0 ;  /* 0x0005780001007387 */ /* 0x0003e40000100800 */
        /* <DEDUP_REMOVED lines=14> */
[----:B------:R-:W-:Y:S01]  /*e1d0*/  STL [R1+0x5ac], R74 ;  /* 0x0005ac4a01007387 */ /* 0x000fe20000100800 */
[----:B-1----:R-:W-:-:S05]  /*e1e0*/  IMAD.MOV.U32 R0, RZ, RZ, R75 ;  /* 0x000000ffff007224 */ /* 0x002fca00078e004b */
[----:B------:R1:W-:Y:S04]  /*e1f0*/  STL [R1+0x5a8], R0 ;  /* 0x0005a80001007387 */ /* 0x0003e80000100800 */
[----:B------:R4:W-:Y:S01]  /*e200*/  STL [R1+0x5b4], R80 ;  /* 0x0005b45001007387 */ /* 0x0009e20000100800 */
[----:B-1----:R-:W-:-:S05]  /*e210*/  IMAD.MOV.U32 R0, RZ, RZ, R81 ;  /* 0x000000ffff007224 */ /* 0x002fca00078e0051 */
[----:B------:R1:W-:Y:S01]  /*e220*/  STL [R1+0x5b0], R0 ;  /* 0x0005b00001007387 */ /* 0x0003e20000100800 */
[----:B------:R-:W-:Y:S01]  /*e230*/  IMAD.MOV.U32 R74, RZ, RZ, R76 ;  /* 0x000000ffff4a7224 */ /* 0x000fe200078e004c */
[----:B------:R-:W-:Y:S01]  /*e240*/  MOV R75, R77 ;  /* 0x0000004d004b7202 */ /* 0x000fe20000000f00 */
[----:B--2---:R-:W-:Y:S02]  /*e250*/  IMAD.MOV.U32 R76, RZ, RZ, R78 ;  /* 0x000000ffff4c7224 */ /* 0x004fe400078e004e */
[----:B------:R-:W-:Y:S01]  /*e260*/  IMAD.MOV.U32 R77, RZ, RZ, R79 ;  /* 0x000000ffff4d7224 */ /* 0x000fe200078e004f */
[----:B---3--:R-:W-:Y:S01]  /*e270*/  MOV R78, R82 ;  /* 0x00000052004e7202 */ /* 0x008fe20000000f00 */
[----:B------:R-:W-:Y:S01]  /*e280*/  IMAD.MOV.U32 R79, RZ, RZ, R83 ;  /* 0x000000ffff4f7224 */ /* 0x000fe200078e0053 */
[----:B------:R2:W-:Y:S04]  /*e290*/  STL [R1+0x5bc], R84 ;  /* 0x0005bc5401007387 */ /* 0x0005e80000100800 */
[----:B----4-:R-:W3:Y:S01]  /*e2a0*/  LDL.LU.64 R80, [R1+0x750] ;  /* 0x0007500001507983 */ /* 0x010ee20000300a00 */
[----:B-1----:R-:W-:-:S03]  /*e2b0*/  IMAD.MOV.U32 R0, RZ, RZ, R85 ;  /* 0x000000ffff007224 */ /* 0x002fc600078e0055 */
[----:B------:R-:W4:Y:S04]  /*e2c0*/  LDL.LU.64 R82, [R1+0x738] ;  /* 0x0007380001527983 */ /* 0x000f280000300a00 */
[----:B------:R1:W-:Y:S04]  /*e2d0*/  STL [R1+0x5b8], R0 ;  /* 0x0005b80001007387 */ /* 0x0003e80000100800 */
[----:B------:R-:W-:Y:S04]  /*e2e0*/  STL [R1+0x5c4], R54 ;  /* 0x0005c43601007387 */ /* 0x000fe80000100800 */
        /* <DEDUP_REMOVED lines=36> */
[----:B------:R1:W-:Y:S02]  /*e530*/  STL [R1+0x618], R0 ;  /* 0x0006180001007387 */ /* 0x0003e40000100800 */
[----:B-1----:R-:W-:Y:S02]  /*e540*/  IMAD.MOV.U32 R0, RZ, RZ, R79 ;  /* 0x000000ffff007224 */ /* 0x002fe400078e004f */
[----:B------:R-:W-:Y:S01]  /*e550*/  IMAD.MOV.U32 R6, RZ, RZ, R87 ;  /* 0x000000ffff067224 */ /* 0x000fe200078e0057 */
[----:B------:R-:W-:-:S04]  /*e560*/  SHF.R.S32.HI R5, RZ, 0x1f, R3 ;  /* 0x0000001fff057819 */ /* 0x000fc80000011403 */
[----:B------:R-:W-:-:S04]  /*e570*/  LEA.HI R5, R5, R3, RZ, 0x6 ;  /* 0x0000000305057211 */ /* 0x000fc800078f30ff */
[----:B------:R-:W-:Y:S01]  /*e580*/  SHF.R.S32.HI R5, RZ, 0x6, R5 ;  /* 0x00000006ff057819 */ /* 0x000fe20000011405 */
[----:B---3--:R-:W-:Y:S04]  /*e590*/  STL [R1+0x62c], R80 ;  /* 0x00062c5001007387 */ /* 0x008fe80000100800 */
[----:B------:R1:W-:Y:S04]  /*e5a0*/  STL [R1+0x620], R0 ;  /* 0x0006200001007387 */ /* 0x0003e80000100800 */
[----:B----4-:R-:W-:Y:S01]  /*e5b0*/  STL [R1+0x634], R82 ;  /* 0x0006345201007387 */ /* 0x010fe20000100800 */
[----:B-1----:R-:W-:-:S05]  /*e5c0*/  MOV R0, R81 ;  /* 0x0000005100007202 */ /* 0x002fca0000000f00 */
[----:B------:R1:W-:Y:S04]  /*e5d0*/  STL [R1+0x628], R0 ;  /* 0x0006280001007387 */ /* 0x0003e80000100800 */
[----:B--2---:R-:W-:Y:S01]  /*e5e0*/  STL [R1+0x63c], R84 ;  /* 0x00063c5401007387 */ /* 0x004fe20000100800 */
[----:B-1----:R-:W-:-:S05]  /*e5f0*/  IMAD.MOV.U32 R0, RZ, RZ, R83 ;  /* 0x000000ffff007224 */ /* 0x002fca00078e0053 */
[----:B------:R1:W-:Y:S02]  /*e600*/  STL [R1+0x630], R0 ;  /* 0x0006300001007387 */ /* 0x0003e40000100800 */
[----:B-1----:R-:W-:-:S05]  /*e610*/  IMAD.MOV.U32 R0, RZ, RZ, R85 ;  /* 0x000000ffff007224 */ /* 0x002fca00078e0055 */
[----:B------:R-:W-:Y:S04]  /*e620*/  STL [R1+0x638], R0 ;  /* 0x0006380001007387 */ /* 0x000fe80000100800 */
[----:B------:R-:W-:Y:S04]  /*e630*/  STL [R1+0x644], R86 ;  /* 0x0006445601007387 */ /* 0x000fe80000100800 */
[----:B------:R-:W-:Y:S04]  /*e640*/  STL [R1+0x640], R6 ;  /* 0x0006400601007387 */ /* 0x000fe80000100800 */
[----:B------:R-:W-:Y:S04]  /*e650*/  STL [R1], RZ ;  /* 0x000000ff01007387 */ /* 0x000fe80000100800 */
[----:B------:R-:W-:Y:S04]  /*e660*/  STL [R1+0x4], RZ ;  /* 0x000004ff01007387 */ /* 0x000fe80000100800 */
        /* <DEDUP_REMOVED lines=62> */
[----:B------:R1:W-:Y:S02]  /*ea50*/  STL [R1+0x648], R5 ;  /* 0x0006480501007387 */ /* 0x0003e40000100800 */
[----:B-1----:R-:W-:-:S05]  /*ea60*/  VIADD R5, R5, 0xfffffffe ;  /* 0xfffffffe05057836 */ /* 0x002fca0000000000 */
[----:B------:R1:W-:Y:S01]  /*ea70*/  STL [R1+0x64c], R5 ;  /* 0x00064c0501007387 */ /* 0x0003e20000100800 */
[----:B------:R-:W-:Y:S02]  /*ea80*/  SHF.R.S32.HI R0, RZ, 0x1f, R2 ;  /* 0x0000001fff007819 */ /* 0x000fe40000011402 */
[----:B------:R-:W-:Y:S01]  /*ea90*/  SHF.R.S32.HI R3, RZ, 0x1f, R4 ;  /* 0x0000001fff037819 */ /* 0x000fe20000011404 */
[----:B------:R-:W-:Y:S01]  /*eaa0*/  IMAD.MOV.U32 R13, RZ, RZ, RZ ;  /* 0x000000ffff0d7224 */ /* 0x000fe200078e00ff */
[----:B------:R-:W-:Y:S02]  /*eab0*/  SHF.L.U64.HI R0, R2, 0x2, R0 ;  /* 0x0000000202007819 */ /* 0x000fe40000010200 */
[----:B------:R-:W-:Y:S02]  /*eac0*/  CS2R R152, SRZ ;  /* 0x0000000000987805 */ /* 0x000fe4000001ff00 */
[C---:B------:R-:W-:Y:S01]  /*ead0*/  SHF.L.U64.HI R3, R4.reuse, 0x2, R3 ;  /* 0x0000000204037819 */ /* 0x040fe20000010203 */
[----:B------:R-:W-:Y:S01]  /*eae0*/  IMAD.SHL.U32 R4, R4, 0x4, RZ ;  /* 0x0000000404047824 */ /* 0x000fe200078e00ff */
[----:B------:R-:W-:-:S02]  /*eaf0*/  SHF.L.U32 R2, R2, 0x2, RZ ;  /* 0x0000000202027819 */ /* 0x000fc400000006ff */
        /* <DEDUP_REMOVED lines=95> */
[----:B------:R-:W-:Y:S01]  /*f0f0*/  UMOV UR14, 0x1 ;  /* 0x00000001000e7882 */ /* 0x000fe20000000000 */
[----:B-1----:R-:W-:-:S05]  /*f100*/  UMOV UR13, 0xffffffff ;  /* 0xffffffff000d7882 */ /* 0x002fca0000000000 */
.L_x_1:
[----:B------:R-:W-:Y:S01]  /*f110*/  STL.64 [R1+0x878], R86 ;  /* 0x0008785601007387 */ /* 0x000fe20000100a00 */
[----:B------:R-:W-:Y:S01]  /*f120*/  UIADD3 UR13, UR13, 0x1, URZ ;  /* 0x000000010d0d7890 */ /* 0x000fe2000fffe03f */
[----:B------:R-:W-:-:S04]  /*f130*/  DEPBAR.LE SB0, 0x2 ;  /* 0x000080800000791a */ /* 0x000fc80000000000 */
[----:B------:R-:W-:Y:S01]  /*f140*/  STL.64 [R1+0x870], R84 ;  /* 0x0008705401007387 */ /* 0x000fe20000100a00 */
[----:B------:R-:W-:Y:S01]  /*f150*/  UMOV UR7, 0x40000040 ;  /* 0x4000004000077882 */ /* 0x000fe20000000000 */
[----:B------:R-:W1:Y:S02]  /*f160*/  LDC R5, c[0x0][0x230] ;  /* 0x00008c00ff057b82 */ /* 0x000e640000000800 */
[----:B------:R-:W-:Y:S04]  /*f170*/  STL.64 [R1+0x868], R82 ;  /* 0x0008685201007387 */ /* 0x000fe80000100a00 */
        /* <DEDUP_REMOVED lines=28> */
[----:B------:R2:W-:Y:S04]  /*f340*/  STL.64 [R1+0x780], R24 ;  /* 0x0007801801007387 */ /* 0x0005e80000100a00 */
[----:B--2---:R-:W2:Y:S04]  /*f350*/  LDL.LU.64 R24, [R1] ;  /* 0x0000000001187983 */ /* 0x004ea80000300a00 */
[----:B------:R-:W2:Y:S04]  /*f360*/  LDL.LU.64 R26, [R1+0x8] ;  /* 0x00000800011a7983 */ /* 0x000ea80000300a00 */
        /* <DEDUP_REMOVED lines=29> */
[----:B------:R-:W2:Y:S01]  /*f540*/  LDL.LU.64 R86, [R1+0xf8] ;  /* 0x0000f80001567983 */ /* 0x000ea20000300a00 */
[----:B------:R-:W-:Y:S01]  /*f550*/  UISETP.GT.AND UP0, UPT, UR13, 0x2, UPT ;  /* 0x000000020d00788c */ /* 0x000fe2000bf04270 */
[----:B------:R-:W-:Y:S03]  /*f560*/  BAR.SYNC.DEFER_BLOCKING 0x0 ;  /* 0x0000000000007b1d */ /* 0x000fe60000010000 */
[----:B------:R-:W-:-:S04]  /*f570*/  USEL UR13, UR13, URZ, !UP0 ;  /* 0x0000003f0d0d7287 */ /* 0x000fc8000c000000 */
[----:B------:R-:W-:Y:S02]  /*f580*/  ULEA UR5, UR13, UR12, 0xf ;  /* 0x0000000c0d057291 */ /* 0x000fe4000f8e783f */
[----:B------:R-:W-:Y:S01]  /*f590*/  ULEA UR4, UR13, UR12, 0x10 ;  /* 0x0000000c0d047291 */ /* 0x000fe2000f8e803f */
[----:B------:R-:W-:Y:S01]  /*f5a0*/  STL [R1+0x778], R14 ;  /* 0x0007780e01007387 */ /* 0x000fe20000100800 */
[----:B------:R-:W-:Y:S02]  /*f5b0*/  UIADD3 UR5, UR5, 0x30000, URZ ;  /* 0x0003000005057890 */ /* 0x000fe4000fffe03f */
[----:B------:R-:W-:Y:S01]  /*f5c0*/  USHF.R.U32.HI UR4, URZ, 0x4, UR4 ;  /* 0x000000043f047899 */ /* 0x000fe20008011604 */
[----:B-----5:R-:W-:Y:S01]  /*f5d0*/  STL [R1+0x764], R12 ;  /* 0x0007640c01007387 */ /* 0x020fe20000100800 */
[----:B------:R-:W-:Y:S02]  /*f5e0*/  USHF.R.U32.HI UR5, URZ, 0x4, UR5 ;  /* 0x000000043f057899 */ /* 0x000fe40008011605 */
[----:B------:R-:W-:Y:S01]  /*f5f0*/  USGXT.U32 UR4, UR4, 0xe ;  /* 0x0000000e0404789a */ /* 0x000fe20008000000 */
[----:B------:R-:W-:Y:S01]  /*f600*/  STL [R1+0x760], R11 ;  /* 0x0007600b01007387 */ /* 0x000fe20000100800 */
[----:B------:R-:W-:-:S02]  /*f610*/  USGXT.U32 UR6, UR5, 0xe ;  /* 0x0000000e0506789a */ /* 0x000fc40008000000 */
[----:B------:R-:W-:Y:S01]  /*f620*/  UIADD3 UR8, UP0, UR4, 0x2, URZ ;  /* 0x0000000204087890 */ /* 0x000fe2000ff1e03f */
[----:B-----5:R-:W-:Y:S01]  /*f630*/  STL [R1+0x75c], R10 ;  /* 0x00075c0a01007387 */ /* 0x020fe20000100800 */
[----:B------:R-:W-:Y:S01]  /*f640*/  UMOV UR5, 0x40000040 ;  /* 0x4000004000057882 */ /* 0x000fe20000000000 */
[----:B------:R-:W-:Y:S01]  /*f650*/  UIADD3 UR10, UP1, UR6, 0x2, URZ ;  /* 0x00000002060a7890 */ /* 0x000fe2000ff3e03f */
[----:B--2---:R-:W-:-:S06]  /*f660*/  WARPGROUP.ARRIVE ;  /* 0x00000000000079c5 */ /* 0x004fcc0000000000 */
[----:B------:R-:W-:Y:S01]  /*f670*/  HGMMA.64x128x8.F32.TF32 R24, gdesc[UR4], R24, gsb0 ;  /* 0x05e00000041879f0 */ /* 0x000fe20008002818 */
[----:B------:R-:W-:Y:S01]  /*f680*/  UMOV UR4, URZ ;  /* 0x0000003f00047c82 */ /* 0x000fe20008000000 */
[----:B------:R-:W-:Y:S01]  /*f690*/  UMOV UR5, URZ ;  /* 0x0000003f00057c82 */ /* 0x000fe20008000000 */
[----:B------:R-:W-:Y:S02]  /*f6a0*/  UIADD3.X UR9, UR4, 0x40000040, URZ, UP0, !UPT ;  /* 0x4000004004097890 */ /* 0x000fe400087fe43f */
[----:B------:R-:W-:Y:S02]  /*f6b0*/  UIADD3.X UR11, UR5, 0x40000040, URZ, UP1, !UPT ;  /* 0x40000040050b7890 */ /* 0x000fe40008ffe43f */
[----:B------:R-:W-:Y:S02]  /*f6c0*/  UIADD3.64 UR40, UR8, 0x2, URZ ;  /* 0x0000000208287897 */ /* 0x000fe4000fffe03f */
[----:B------:R-:W-:Y:S02]  /*f6d0*/  UIADD3.64 UR42, UR10, 0x2, URZ ;  /* 0x000000020a2a7897 */ /* 0x000fe4000fffe03f */
[----:B------:R-:W-:-:S02]  /*f6e0*/  UIADD3.64 UR36, UR8, 0x4, URZ ;  /* 0x0000000408247897 */ /* 0x000fc4000fffe03f */
[----:B------:R-:W-:Y:S02]  /*f6f0*/  UIADD3.64 UR38, UR10, 0x4, URZ ;  /* 0x000000040a267897 */ /* 0x000fe4000fffe03f */
[----:B------:R-:W-:Y:S02]  /*f700*/  UIADD3.64 UR32, UR8, 0x7fe, URZ ;  /* 0x000007fe08207897 */ /* 0x000fe4000fffe03f */
[----:B------:R-:W-:Y:S02]  /*f710*/  UIADD3.64 UR34, UR10, 0x3fe, URZ ;  /* 0x000003fe0a227897 */ /* 0x000fe4000fffe03f */
[----:B------:R-:W-:Y:S02]  /*f720*/  UIADD3.64 UR28, UR8, 0x800, URZ ;  /* 0x00000800081c7897 */ /* 0x000fe4000fffe03f */
[----:B------:R-:W-:Y:S02]  /*f730*/  UIADD3.64 UR30, UR10, 0x400, URZ ;  /* 0x000004000a1e7897 */ /* 0x000fe4000fffe03f */
[----:B------:R-:W-:-:S02]  /*f740*/  UIADD3.64 UR24, UR8, 0x802, URZ ;  /* 0x0000080208187897 */ /* 0x000fc4000fffe03f */
[----:B------:R-:W-:Y:S02]  /*f750*/  UIADD3.64 UR26, UR10, 0x402, URZ ;  /* 0x000004020a1a7897 */ /* 0x000fe4000fffe03f */
[----:B------:R-:W-:Y:S02]  /*f760*/  UIADD3.64 UR20, UR8, 0x804, URZ ;  /* 0x0000080408147897 */ /* 0x000fe4000fffe03f */
[----:B------:R-:W-:Y:S01]  /*f770*/  UIADD3.64 UR22, UR10, 0x404, URZ ;  /* 0x000004040a167897 */ /* 0x000fe2000fffe03f */
[----:B------:R-:W-:Y:S02]  /*f780*/  WARPGROUP.DEPBAR.LE gsb0, 0x0 ;  /* 0x00008000000079c5 */ /* 0x000fe40000010000 */
[----:B------:R-:W-:-:S06]  /*f790*/  WARPGROUP.ARRIVE ;  /* 0x00000000000079c5 */ /* 0x000fcc0000000000 */
[----:B------:R-:W-:Y:S03]  /*f7a0*/  HGMMA.64x128x8.F32.TF32 R24, gdesc[UR8], R24, gsb0 ;  /* 0x05e00000081879f0 */ /* 0x000fe60008002818 */
[----:B------:R-:W-:Y:S02]  /*f7b0*/  WARPGROUP.DEPBAR.LE gsb0, 0x0 ;  /* 0x00008000000079c5 */ /* 0x000fe40000010000 */
[----:B------:R-:W-:-:S07]  /*f7c0*/  WARPGROUP.ARRIVE ;  /* 0x00000000000079c5 */ /* 0x000fce0000000000 */
        /* <DEDUP_REMOVED lines=12> */
[----:B------:R-:W-:Y:S01]  /*f890*/  HGMMA.64x128x8.F32.TF32 R24, gdesc[UR24], R24, gsb0 ;  /* 0x05e00000181879f0 */ /* 0x000fe20008002818 */
[----:B------:R-:W-:Y:S02]  /*f8a0*/  UIADD3.64 UR4, UR8, 0x1fe, URZ ;  /* 0x000001fe08047897 */ /* 0x000fe4000fffe03f */
[----:B------:R-:W-:Y:S02]  /*f8b0*/  WARPGROUP.DEPBAR.LE gsb0, 0x0 ;  /* 0x00008000000079c5 */ /* 0x000fe40000010000 */
[----:B------:R-:W-:-:S07]  /*f8c0*/  WARPGROUP.ARRIVE ;  /* 0x00000000000079c5 */ /* 0x000fce0000000000 */
[----:B------:R-:W-:Y:S01]  /*f8d0*/  HGMMA.64x128x8.F32.TF32 R24, gdesc[UR20], R24, gsb0 ;  /* 0x05e00000141879f0 */ /* 0x000fe20008002818 */
[----:B------:R-:W-:Y:S01]  /*f8e0*/  UIADD3.64 UR44, UR8, 0x200, URZ ;  /* 0x00000200082c7897 */ /* 0x000fe2000fffe03f */
[----:B------:R-:W-:Y:S01]  /*f8f0*/  UMOV UR46, UR10 ;  /* 0x0000000a002e7c82 */ /* 0x000fe20008000000 */
[----:B------:R-:W-:Y:S01]  /*f900*/  UMOV UR47, UR11 ;  /* 0x0000000b002f7c82 */ /* 0x000fe20008000000 */
[----:B------:R-:W-:Y:S02]  /*f910*/  WARPGROUP.DEPBAR.LE gsb0, 0x0 ;  /* 0x00008000000079c5 */ /* 0x000fe40000010000 */
[----:B------:R-:W-:Y:S01]  /*f920*/  WARPGROUP.ARRIVE ;  /* 0x00000000000079c5 */ /* 0x000fe20000000000 */
[----:B------:R-:W-:Y:S01]  /*f930*/  UIADD3.64 UR40, UR8, 0x202, URZ ;  /* 0x0000020208287897 */ /* 0x000fe2000fffe03f */
[----:B------:R-:W-:Y:S04]  /*f940*/  STL.64 [R1], R24 ;  /* 0x0000001801007387 */ /* 0x000fe80000100a00 */
[----:B------:R-:W-:Y:S01]  /*f950*/  HGMMA.64x128x8.F32.TF32 R152, gdesc[UR4], R152, gsb0 ;  /* 0x05e00000049879f0 */ /* 0x000fe20008002898 */
[----:B------:R-:W-:Y:S01]  /*f960*/  UIADD3.64 UR36, UR8, 0x204, URZ ;  /* 0x0000020408247897 */ /* 0x000fe2000fffe03f */
[----:B------:R-:W-:Y:S01]  /*f970*/  STL.64 [R1+0x8], R26 ;  /* 0x0000081a01007387 */ /* 0x000fe20000100a00 */
[----:B------:R-:W-:-:S02]  /*f980*/  UIADD3.64 UR32, UR8, 0x9fe, URZ ;  /* 0x000009fe08207897 */ /* 0x000fc4000fffe03f */
[----:B------:R-:W-:Y:S01]  /*f990*/  UIADD3.64 UR28, UR8, 0xa00, URZ ;  /* 0x00000a00081c7897 */ /* 0x000fe2000fffe03f */
[----:B------:R-:W-:Y:S01]  /*f9a0*/  STL.64 [R1+0x10], R28 ;  /* 0x0000101c01007387 */ /* 0x000fe20000100a00 */
[----:B------:R-:W-:Y:S02]  /*f9b0*/  UIADD3.64 UR24, UR8, 0xa02, URZ ;  /* 0x00000a0208187897 */ /* 0x000fe4000fffe03f */
[----:B------:R-:W-:Y:S01]  /*f9c0*/  UIADD3.64 UR20, UR8, 0xa04, URZ ;  /* 0x00000a0408147897 */ /* 0x000fe2000fffe03f */
[----:B------:R-:W-:Y:S01]  /*f9d0*/  STL.64 [R1+0x18], R30 ;  /* 0x0000181e01007387 */ /* 0x000fe20000100a00 */
[----:B------:R-:W-:-:S03]  /*f9e0*/  UIADD3.64 UR4, UR8, 0x3fe, URZ ;  /* 0x000003fe08047897 */ /* 0x000fc6000fffe03f */
        /* <DEDUP_REMOVED lines=27> */
[----:B------:R2:W-:Y:S01]  /*fba0*/  STL.64 [R1+0xf8], R86 ;  /* 0x0000f85601007387 */ /* 0x0005e20000100a00 */
[----:B------:R-:W-:-:S02]  /*fbb0*/  WARPGROUP.DEPBAR.LE gsb0, 0x0 ;  /* 0x00008000000079c5 */ /* 0x000fc40000010000 */
[----:B------:R-:W-:Y:S01]  /*fbc0*/  WARPGROUP.ARRIVE ;  /* 0x00000000000079c5 */ /* 0x000fe20000000000 */
[----:B--2---:R-:W2:Y:S04]  /*fbd0*/  LDL.LU.64 R86, [R1+0x878] ;  /* 0x0008780001567983 */ /* 0x004ea80000300a00 */
[----:B------:R-:W2:Y:S01]  /*fbe0*/  LDL.LU.64 R84, [R1+0x870] ;  /* 0x0008700001547983 */ /* 0x000ea20000300a00 */
[----:B------:R-:W-:Y:S03]  /*fbf0*/  HGMMA.64x128x8.F32.TF32 R152, gdesc[UR44], R152, gsb0 ;  /* 0x05e000002c9879f0 */ /* 0x000fe60008002898 */
[----:B------:R-:W2:Y:S01]  /*fc00*/  LDL.LU.64 R82, [R1+0x868] ;  /* 0x0008680001527983 */ /* 0x000ea20000300a00 */
[----:B------:R-:W-:Y:S01]  /*fc10*/  UIADD3.64 UR44, UR8, 0x400, URZ ;  /* 0x00000400082c7897 */ /* 0x000fe2000fffe03f */
[----:B------:R-:W-:Y:S01]  /*fc20*/  UMOV UR46, UR10 ;  /* 0x0000000a002e7c82 */ /* 0x000fe20008000000 */
[----:B------:R-:W-:Y:S01]  /*fc30*/  UMOV UR47, UR11 ;  /* 0x0000000b002f7c82 */ /* 0x000fe20008000000 */
        /* <DEDUP_REMOVED lines=29> */
[----:B------:R-:W3:Y:S01]  /*fe10*/  LDL R6, [R1+0x64c] ;  /* 0x00064c0001067983 */ /* 0x000ee20000100800 */
[----:B-1----:R-:W-:Y:S01]  /*fe20*/  IADD3 R5, R5, -0x80, RZ ;  /* 0xffffff8005057810 */ /* 0x002fe20007ffe0ff */
[----:B------:R-:W-:-:S04]  /*fe30*/  UIADD3 UR14, UR14, 0x1, URZ ;  /* 0x000000010e0e7890 */ /* 0x000fc8000fffe03f */
[----:B------:R-:W-:Y:S01]  /*fe40*/  IMAD R5, R13, -0x40, R5 ;  /* 0xffffffc00d057824 */ /* 0x000fe200078e0205 */
[----:B------:R-:W-:Y:S02]  /*fe50*/  WARPGROUP.DEPBAR.LE gsb0, 0x0 ;  /* 0x00008000000079c5 */ /* 0x000fe40000010000 */
[----:B------:R-:W-:Y:S02]  /*fe60*/  WARPGROUP.ARRIVE ;  /* 0x00000000000079c5 */ /* 0x000fe40000000000 */
[----:B------:R-:W-:-:S04]  /*fe70*/  ISETP.GT.AND P1, PT, R5, RZ, PT ;  /* 0x000000ff0500720c */ /* 0x000fc80003f24270 */
[----:B------:R-:W-:Y:S01]  /*fe80*/  HGMMA.64x128x8.F32.TF32 R152, gdesc[UR40], R152, gsb0 ;  /* 0x05e00000289879f0 */ /* 0x000fe20008002898 */
[----:B------:R-:W-:Y:S02]  /*fe90*/  UIADD3.64 UR40, UR8, 0x402, URZ ;  /* 0x0000040208287897 */ /* 0x000fe4000fffe03f */
[----:B------:R-:W-:Y:S02]  /*fea0*/  WARPGROUP.DEPBAR.LE gsb0, 0x0 ;  /* 0x00008000000079c5 */ /* 0x000fe40000010000 */
[----:B------:R-:W-:-:S07]  /*feb0*/  WARPGROUP.ARRIVE ;  /* 0x00000000000079c5 */ /* 0x000fce0000000000 */
[----:B------:R-:W-:Y:S01]  /*fec0*/  HGMMA.64x128x8.F32.TF32 R152, gdesc[UR36], R152, gsb0 ;  /* 0x05e00000249879f0 */ /* 0x000fe20008002898 */
[----:B------:R-:W-:Y:S02]  /*fed0*/  UIADD3.64 UR36, UR8, 0x404, URZ ;  /* 0x0000040408247897 */ /* 0x000fe4000fffe03f */
[----:B------:R-:W-:Y:S02]  /*fee0*/  WARPGROUP.DEPBAR.LE gsb0, 0x0 ;  /* 0x00008000000079c5 */ /* 0x000fe40000010000 */
[----:B------:R-:W-:Y:S01]  /*fef0*/  WARPGROUP.ARRIVE ;  /* 0x00000000000079c5 */ /* 0x000fe20000000000 */
[----:B---3--:R-:W-:-:S06]  /*ff00*/  ISETP.GE.AND P0, PT, R13, R6, PT ;  /* 0x000000060d00720c */ /* 0x008fcc0003f06270 */
[----:B------:R-:W-:Y:S01]  /*ff10*/  HGMMA.64x128x8.F32.TF32 R152, gdesc[UR32], R152, gsb0 ;  /* 0x05e00000209879f0 */ /* 0x000fe20008002898 */
[----:B------:R-:W-:Y:S02]  /*ff20*/  UIADD3.64 UR32, UR8, 0xbfe, URZ ;  /* 0x00000bfe08207897 */ /* 0x000fe4000fffe03f */
[----:B------:R-:W-:Y:S02]  /*ff30*/  WARPGROUP.DEPBAR.LE gsb0, 0x0 ;  /* 0x00008000000079c5 */ /* 0x000fe40000010000 */
[----:B------:R-:W-:-:S07]  /*ff40*/  WARPGROUP.ARRIVE ;  /* 0x00000000000079c5 */ /* 0x000fce0000000000 */
        /* <DEDUP_REMOVED lines=12> */
[----:B------:R-:W-:Y:S04]  /*10010*/  STL [R1+0x774], R212 ;  /* 0x000774d401007387 */ /* 0x000fe80000100800 */
[----:B------:R1:W-:Y:S02]  /*10020*/  STL [R1+0x770], R213 ;  /* 0x000770d501007387 */ /* 0x0003e40000100800 */
[----:B------:R-:W-:Y:S01]  /*10030*/  HGMMA.64x128x8.F32.TF32 R88, gdesc[UR4], R88, gsb0 ;  /* 0x05e00000045879f0 */ /* 0x000fe20008002858 */
[----:B------:R-:W-:Y:S01]  /*10040*/  UIADD3.64 UR4, UR8, 0x5fe, URZ ;  /* 0x000005fe08047897 */ /* 0x000fe2000fffe03f */
[----:B------:R3:W-:Y:S04]  /*10050*/  STL [R1+0x76c], R214 ;  /* 0x00076cd601007387 */ /* 0x0007e80000100800 */
[----:B------:R4:W-:Y:S04]  /*10060*/  STL [R1+0x768], R215 ;  /* 0x000768d701007387 */ /* 0x0009e80000100800 */
[----:B-1----:R-:W3:Y:S04]  /*10070*/  LDL.LU R213, [R1+0x248] ;  /* 0x0002480001d57983 */ /* 0x002ee80000300800 */
[----:B------:R-:W4:Y:S04]  /*10080*/  LDL.LU R212, [R1+0x24c] ;  /* 0x00024c0001d47983 */ /* 0x000f280000300800 */
[----:B------:R-:W3:Y:S04]  /*10090*/  LDL.LU R14, [R1+0x250] ;  /* 0x00025000010e7983 */ /* 0x000ee80000300800 */
[----:B------:R-:W3:Y:S04]  /*100a0*/  LDL.LU R12, [R1+0x254] ;  /* 0x00025400010c7983 */ /* 0x000ee80000300800 */
[----:B------:R-:W3:Y:S04]  /*100b0*/  LDL.LU R11, [R1+0x258] ;  /* 0x00025800010b7983 */ /* 0x000ee80000300800 */
[----:B------:R-:W3:Y:S01]  /*100c0*/  LDL.LU R10, [R1+0x25c] ;  /* 0x00025c00010a7983 */ /* 0x000ee20000300800 */
[----:B------:R-:W-:-:S02]  /*100d0*/  WARPGROUP.DEPBAR.LE gsb0, 0x0 ;  /* 0x00008000000079c5 */ /* 0x000fc40000010000 */
[----:B------:R-:W-:-:S06]  /*100e0*/  WARPGROUP.ARRIVE ;  /* 0x00000000000079c5 */ /* 0x000fcc0000000000 */
        /* <DEDUP_REMOVED lines=23> */
[----:B------:R-:W-:Y:S03]  /*10260*/  HGMMA.64x128x8.F32.TF32 R88, gdesc[UR20], R88, gsb0 ;  /* 0x05e00000145879f0 */ /* 0x000fe60008002858 */
[----:B------:R-:W-:Y:S02]  /*10270*/  WARPGROUP.DEPBAR.LE gsb0, 0x0 ;  /* 0x00008000000079c5 */ /* 0x000fe40000010000 */
[----:B--2---:R-:W-:-:S07]  /*10280*/  WARPGROUP.ARRIVE ;  /* 0x00000000000079c5 */ /* 0x004fce0000000000 */
[----:B------:R-:W-:Y:S01]  /*10290*/  HGMMA.64x128x8.F32.TF32 R24, gdesc[UR4], R24, gsb0 ;  /* 0x05e00000041879f0 */ /* 0x000fe20008002818 */
[----:B------:R-:W-:Y:S01]  /*102a0*/  UIADD3.64 UR4, UR8, 0x600, URZ ;  /* 0x0000060008047897 */ /* 0x000fe2000fffe03f */
[----:B------:R-:W-:Y:S01]  /*102b0*/  UMOV UR6, UR10 ;  /* 0x0000000a00067c82 */ /* 0x000fe20008000000 */
[----:B------:R-:W-:Y:S01]  /*102c0*/  UMOV UR7, UR11 ;  /* 0x0000000b00077c82 */ /* 0x000fe20008000000 */
        /* <DEDUP_REMOVED lines=15> */
[----:B------:R-:W-:Y:S01]  /*103c0*/  UIADD3.64 UR8, UR8, 0xe04, URZ ;  /* 0x00000e0408087897 */ /* 0x000fe2000fffe03f */
[----:B------:R-:W-:Y:S01]  /*103d0*/  UMOV UR10, UR22 ;  /* 0x00000016000a7c82 */ /* 0x000fe20008000000 */
[----:B------:R-:W-:Y:S01]  /*103e0*/  UMOV UR11, UR23 ;  /* 0x00000017000b7c82 */ /* 0x000fe20008000000 */
[----:B------:R-:W-:Y:S02]  /*103f0*/  WARPGROUP.DEPBAR.LE gsb0, 0x0 ;  /* 0x00008000000079c5 */ /* 0x000fe40000010000 */
[----:B------:R-:W-:-:S06]  /*10400*/  WARPGROUP.ARRIVE ;  /* 0x00000000000079c5 */ /* 0x000fcc0000000000 */
[----:B------:R-:W-:Y:S01]  /*10410*/  HGMMA.64x128x8.F32.TF32 R24, gdesc[UR24], R24, gsb0 ;  /* 0x05e00000181879f0 */ /* 0x000fe20008002818 */
[----:B------:R-:W-:Y:S01]  /*10420*/  SEL R6, RZ, 0x4, !P1 ;  /* 0x00000004ff067807 */ /* 0x000fe20004800000 */
[----:B------:R-:W-:Y:S01]  /*10430*/  UISETP.GT.AND UP0, UPT, UR14, 0x2, UPT ;  /* 0x000000020e00788c */ /* 0x000fe2000bf04270 */
[----:B------:R-:W-:Y:S02]  /*10440*/  IADD3 R16, P1, R16, R2, RZ ;  /* 0x0000000210107210 */ /* 0x000fe40007f3e0ff */
[----:B------:R-:W-:Y:S01]  /*10450*/  SEL R6, R6, RZ, !P0 ;  /* 0x000000ff06067207 */ /* 0x000fe20004000000 */
[----:B------:R-:W-:Y:S01]  /*10460*/  USEL UR14, UR14, URZ, !UP0 ;  /* 0x0000003f0e0e7287 */ /* 0x000fe2000c000000 */
[----:B------:R-:W-:Y:S02]  /*10470*/  WARPGROUP.DEPBAR.LE gsb0, 0x0 ;  /* 0x00008000000079c5 */ /* 0x000fe40000010000 */
[----:B------:R-:W-:-:S06]  /*10480*/  WARPGROUP.ARRIVE ;  /* 0x00000000000079c5 */ /* 0x000fcc0000000000 */
[----:B------:R-:W-:Y:S01]  /*10490*/  HGMMA.64x128x8.F32.TF32 R24, gdesc[UR8], R24, gsb0 ;  /* 0x05e00000081879f0 */ /* 0x000fe20008002818 */
[----:B------:R-:W-:Y:S01]  /*104a0*/  ISETP.NE.U32.AND P2, PT, R6, RZ, PT ;  /* 0x000000ff0600720c */ /* 0x000fe20003f45070 */
[----:B------:R-:W-:Y:S01]  /*104b0*/  ULEA UR4, UR14, UR12, 0x10 ;  /* 0x0000000c0e047291 */ /* 0x000fe2000f8e803f */
[----:B------:R-:W-:Y:S02]  /*104c0*/  IMAD.X R15, R15, 0x1, R0, P1 ;  /* 0x000000010f0f7824 */ /* 0x000fe400008e0600 */
[----:B------:R-:W-:Y:S01]  /*104d0*/  IMAD.MOV.U32 R8, RZ, RZ, R16 ;  /* 0x000000ffff087224 */ /* 0x000fe200078e0010 */
[----:B------:R-:W-:Y:S02]  /*104e0*/  ISETP.GT.AND P1, PT, R5, 0x1, PT ;  /* 0x000000010500780c */ /* 0x000fe40003f24270 */
[----:B------:R-:W-:Y:S01]  /*104f0*/  VIADD R6, R7, UR4 ;  /* 0x0000000407067c36 */ /* 0x000fe20008000000 */
[----:B------:R-:W-:Y:S02]  /*10500*/  MOV R9, R15 ;  /* 0x0000000f00097202 */ /* 0x000fe40000000f00 */
[----:B------:R-:W-:-:S02]  /*10510*/  IADD3 R18, P3, R18, R2, RZ ;  /* 0x0000000212127210 */ /* 0x000fc40007f7e0ff */
[----:B------:R-:W-:-:S03]  /*10520*/  IADD3 R20, P4, R20, R2, RZ ;  /* 0x0000000214147210 */ /* 0x000fc60007f9e0ff */
[--C-:B------:R-:W-:Y:S02]  /*10530*/  IMAD.X R17, R17, 0x1, R0.reuse, P3 ;  /* 0x0000000111117824 */ /* 0x100fe400018e0600 */
[----:B------:R-:W-:Y:S01]  /*10540*/  IMAD.X R19, R19, 0x1, R0, P4 ;  /* 0x0000000113137824 */ /* 0x000fe200020e0600 */
[-C--:B------:R-:W-:Y:S02]  /*10550*/  IADD3 R22, P3, R22, R2.reuse, RZ ;  /* 0x0000000216167210 */ /* 0x080fe40007f7e0ff */
[----:B------:R-:W-:-:S03]  /*10560*/  IADD3 R216, P4, R216, R2, RZ ;  /* 0x00000002d8d87210 */ /* 0x000fc60007f9e0ff */
[----:B------:R-:W-:Y:S01]  /*10570*/  IMAD.X R21, R21, 0x1, R0, P3 ;  /* 0x0000000115157824 */ /* 0x000fe200018e0600 */
[----:B------:R-:W-:Y:S02]  /*10580*/  IADD3.X R23, R23, R0, RZ, P4, !PT ;  /* 0x0000000017177210 */ /* 0x000fe400027fe4ff */
[-C--:B------:R-:W-:Y:S02]  /*10590*/  IADD3 R218, P3, R218, R2.reuse, RZ ;  /* 0x00000002dada7210 */ /* 0x080fe40007f7e0ff */
[----:B------:R-:W-:-:S03]  /*105a0*/  IADD3 R220, P4, R220, R2, RZ ;  /* 0x00000002dcdc7210 */ /* 0x000fc60007f9e0ff */
[--C-:B------:R-:W-:Y:S02]  /*105b0*/  IMAD.X R217, R217, 0x1, R0.reuse, P3 ;  /* 0x00000001d9d97824 */ /* 0x100fe400018e0600 */
[----:B------:R-:W-:Y:S01]  /*105c0*/  IMAD.X R219, R219, 0x1, R0, P4 ;  /* 0x00000001dbdb7824 */ /* 0x000fe200020e0600 */
[----:B------:R-:W-:Y:S01]  /*105d0*/  IADD3 R222, P3, R222, R2, RZ ;  /* 0x00000002dede7210 */ /* 0x000fe20007f7e0ff */
[----:B------:R-:W-:Y:S02]  /*105e0*/  WARPGROUP.DEPBAR.LE gsb0, 0x0 ;  /* 0x00008000000079c5 */ /* 0x000fe40000010000 */
[----:B------:R-:W-:Y:S06]  /*105f0*/  BAR.SYNC.DEFER_BLOCKING 0x0 ;  /* 0x0000000000007b1d */ /* 0x000fec0000010000 */
[----:B------:R-:W-:Y:S01]  /*10600*/  @!PT LDS RZ, [RZ] ;  /* 0x00000000fffff984 */ /* 0x000fe20000000800 */
[----:B------:R-:W-:Y:S01]  /*10610*/  @!PT LDS RZ, [RZ] ;  /* 0x00000000fffff984 */ /* 0x000fe20000000800 */
[----:B------:R-:W-:Y:S01]  /*10620*/  @!PT LDS RZ, [RZ] ;  /* 0x00000000fffff984 */ /* 0x000fe20000000800 */
[----:B------:R1:W-:Y:S02]  /*10630*/  LDGSTS.E [R6], desc[UR16][R8.64], P2 ;  /* 0x0000000008067fae */ /* 0x0003e40009121850 */
[----:B-1----:R-:W-:-:S04]  /*10640*/  SEL R8, RZ, 0x4, !P1 ;  /* 0x00000004ff087807 */ /* 0x002fc80004800000 */
[----:B------:R-:W-:Y:S02]  /*10650*/  SEL R8, R8, RZ, !P0 ;  /* 0x000000ff08087207 */ /* 0x000fe40004000000 */
[----:B------:R-:W-:Y:S02]  /*10660*/  MOV R9, R17 ;  /* 0x0000001100097202 */ /* 0x000fe40000000f00 */
[----:B------:R-:W-:Y:S01]  /*10670*/  ISETP.NE.U32.AND P1, PT, R8, RZ, PT ;  /* 0x000000ff0800720c */ /* 0x000fe20003f25070 */
[----:B------:R-:W-:-:S05]  /*10680*/  IMAD.MOV.U32 R8, RZ, RZ, R18 ;  /* 0x000000ffff087224 */ /* 0x000fca00078e0012 */
[----:B------:R1:W-:Y:S01]  /*10690*/  LDGSTS.E [R6+0x4000], desc[UR16][R8.64], P2 ;  /* 0x0400000008067fae */ /* 0x0003e20009121850 */
[----:B------:R-:W-:Y:S01]  /*106a0*/  ISETP.GT.AND P2, PT, R5, 0x2, PT ;  /* 0x000000020500780c */ /* 0x000fe20003f44270 */
[----:B-1----:R-:W-:Y:S02]  /*106b0*/  IMAD.MOV.U32 R8, RZ, RZ, R20 ;  /* 0x000000ffff087224 */ /* 0x002fe400078e0014 */
[----:B------:R-:W-:-:S05]  /*106c0*/  IMAD.MOV.U32 R9, RZ, RZ, R19 ;  /* 0x000000ffff097224 */ /* 0x000fca00078e0013 */
[----:B------:R1:W-:Y:S02]  /*106d0*/  LDGSTS.E [R6+0x4], desc[UR16][R8.64], P1 ;  /* 0x0000400008067fae */ /* 0x0003e40008921850 */
[----:B-1----:R-:W-:-:S04]  /*106e0*/  SEL R8, RZ, 0x4, !P2 ;  /* 0x00000004ff087807 */ /* 0x002fc80005000000 */
[----:B------:R-:W-:Y:S01]  /*106f0*/  SEL R8, R8, RZ, !P0 ;  /* 0x000000ff08087207 */ /* 0x000fe20004000000 */
[----:B------:R-:W-:-:S03]  /*10700*/  IMAD.MOV.U32 R9, RZ, RZ, R21 ;  /* 0x000000ffff097224 */ /* 0x000fc600078e0015 */
[----:B------:R-:W-:Y:S01]  /*10710*/  ISETP.NE.U32.AND P2, PT, R8, RZ, PT ;  /* 0x000000ff0800720c */ /* 0x000fe20003f45070 */
[----:B------:R-:W-:-:S05]  /*10720*/  IMAD.MOV.U32 R8, RZ, RZ, R22 ;  /* 0x000000ffff087224 */ /* 0x000fca00078e0016 */
[----:B------:R1:W-:Y:S01]  /*10730*/  LDGSTS.E [R6+0x4004], desc[UR16][R8.64], P1 ;  /* 0x0400400008067fae */ /* 0x0003e20008921850 */
[----:B------:R-:W-:Y:S01]  /*10740*/  ISETP.GT.AND P1, PT, R5, 0x3, PT ;  /* 0x000000030500780c */ /* 0x000fe20003f24270 */
[----:B-1----:R-:W-:Y:S01]  /*10750*/  IMAD.MOV.U32 R8, RZ, RZ, R216 ;  /* 0x000000ffff087224 */ /* 0x002fe200078e00d8 */
[----:B------:R-:W-:-:S05]  /*10760*/  MOV R9, R23 ;  /* 0x0000001700097202 */ /* 0x000fca0000000f00 */
[----:B------:R1:W-:Y:S02]  /*10770*/  LDGSTS.E [R6+0x8], desc[UR16][R8.64], P2 ;  /* 0x0000800008067fae */ /* 0x0003e40009121850 */
        /* <DEDUP_REMOVED lines=9> */
[----:B------:R1:W-:Y:S01]  /*10810*/  LDGSTS.E [R6+0xc], desc[UR16][R8.64], P1 ;  /* 0x0000c00008067fae */ /* 0x0003e20008921850 */
[----:B------:R-:W-:Y:S01]  /*10820*/  IMAD.X R221, R221, 0x1, R0, P3 ;  /* 0x00000001dddd7824 */ /* 0x000fe200018e0600 */
[----:B----4-:R-:W-:Y:S02]  /*10830*/  IADD3 R212, P4, R212, R2, RZ ;  /* 0x00000002d4d47210 */ /* 0x010fe40007f9e0ff */
[----:B-1----:R-:W-:-:S04]  /*10840*/  SEL R8, RZ, 0x4, !P2 ;  /* 0x00000004ff087807 */ /* 0x002fc80005000000 */
[----:B------:R-:W-:Y:S01]  /*10850*/  SEL R8, R8, RZ, !P0 ;  /* 0x000000ff08087207 */ /* 0x000fe20004000000 */
[----:B------:R-:W-:-:S03]  /*10860*/  IMAD.MOV.U32 R9, RZ, RZ, R221 ;  /* 0x000000ffff097224 */ /* 0x000fc600078e00dd */
[----:B------:R-:W-:Y:S01]  /*10870*/  ISETP.NE.U32.AND P2, PT, R8, RZ, PT ;  /* 0x000000ff0800720c */ /* 0x000fe20003f45070 */
[----:B------:R-:W-:Y:S01]  /*10880*/  IMAD.MOV.U32 R8, RZ, RZ, R222 ;  /* 0x000000ffff087224 */ /* 0x000fe200078e00de */
[----:B---3--:R-:W-:-:S04]  /*10890*/  IADD3.X R213, R213, R0, RZ, P4, !PT ;  /* 0x00000000d5d57210 */ /* 0x008fc800027fe4ff */
[----:B------:R1:W-:Y:S01]  /*108a0*/  LDGSTS.E [R6+0x400c], desc[UR16][R8.64], P1 ;  /* 0x0400c00008067fae */ /* 0x0003e20008921850 */
[----:B------:R-:W-:Y:S02]  /*108b0*/  ISETP.GT.AND P1, PT, R5, 0x21, PT ;  /* 0x000000210500780c */ /* 0x000fe40003f24270 */
[----:B------:R-:W-:Y:S01]  /*108c0*/  IADD3 R12, P3, R12, R2, RZ ;  /* 0x000000020c0c7210 */ /* 0x000fe20007f7e0ff */
[----:B-1----:R-:W-:Y:S01]  /*108d0*/  IMAD.MOV.U32 R8, RZ, RZ, R212 ;  /* 0x000000ffff087224 */ /* 0x002fe200078e00d4 */
[----:B------:R-:W-:-:S05]  /*108e0*/  MOV R9, R213 ;  /* 0x000000d500097202 */ /* 0x000fca0000000f00 */
[----:B------:R1:W-:Y:S01]  /*108f0*/  LDGSTS.E [R6+0x8000], desc[UR16][R8.64], P2 ;  /* 0x0800000008067fae */ /* 0x0003e20009121850 */
[----:B------:R-:W-:Y:S01]  /*10900*/  IMAD.X R14, R14, 0x1, R0, P3 ;  /* 0x000000010e0e7824 */ /* 0x000fe200018e0600 */
[----:B------:R-:W-:Y:S02]  /*10910*/  IADD3 R10, P4, R10, R2, RZ ;  /* 0x000000020a0a7210 */ /* 0x000fe40007f9e0ff */
[----:B-1----:R-:W-:-:S04]  /*10920*/  SEL R8, RZ, 0x4, !P1 ;  /* 0x00000004ff087807 */ /* 0x002fc80004800000 */
[----:B------:R-:W-:Y:S02]  /*10930*/  SEL R8, R8, RZ, !P0 ;  /* 0x000000ff08087207 */ /* 0x000fe40004000000 */
[----:B------:R-:W-:Y:S02]  /*10940*/  MOV R9, R14 ;  /* 0x0000000e00097202 */ /* 0x000fe40000000f00 */
[----:B------:R-:W-:Y:S01]  /*10950*/  ISETP.NE.U32.AND P1, PT, R8, RZ, PT ;  /* 0x000000ff0800720c */ /* 0x000fe20003f25070 */
[----:B------:R-:W-:Y:S01]  /*10960*/  IMAD.MOV.U32 R8, RZ, RZ, R12 ;  /* 0x000000ffff087224 */ /* 0x000fe200078e000c */
[----:B------:R-:W-:Y:S01]  /*10970*/  STL [R1+0x24c], R212 ;  /* 0x00024cd401007387 */ /* 0x000fe20000100800 */
[----:B------:R-:W-:-:S03]  /*10980*/  IMAD.X R11, R11, 0x1, R0, P4 ;  /* 0x000000010b0b7824 */ /* 0x000fc600020e0600 */
[----:B------:R1:W-:Y:S04]  /*10990*/  STL [R1+0x248], R213 ;  /* 0x000248d501007387 */ /* 0x0003e80000100800 */
[----:B------:R-:W2:Y:S04]  /*109a0*/  LDL.LU R214, [R1+0x26c] ;  /* 0x00026c0001d67983 */ /* 0x000ea80000300800 */
[----:B------:R3:W-:Y:S01]  /*109b0*/  LDGSTS.E [R6+0xc000], desc[UR16][R8.64], P2 ;  /* 0x0c00000008067fae */ /* 0x0007e20009121850 */
[----:B------:R-:W-:-:S03]  /*109c0*/  ISETP.GT.AND P2, PT, R5, 0x22, PT ;  /* 0x000000220500780c */ /* 0x000fc60003f44270 */
[----:B------:R-:W-:Y:S04]  /*109d0*/  STL [R1+0x254], R12 ;  /* 0x0002540c01007387 */ /* 0x000fe80000100800 */
[----:B------:R4:W-:Y:S01]  /*109e0*/  STL [R1+0x250], R14 ;  /* 0x0002500e01007387 */ /* 0x0009e20000100800 */
[----:B---3--:R-:W-:Y:S02]  /*109f0*/  IMAD.MOV.U32 R8, RZ, RZ, R10 ;  /* 0x000000ffff087224 */ /* 0x008fe400078e000a */
[----:B------:R-:W-:Y:S01]  /*10a00*/  IMAD.MOV.U32 R9, RZ, RZ, R11 ;  /* 0x000000ffff097224 */ /* 0x000fe200078e000b */
[----:B------:R-:W-:Y:S04]  /*10a10*/  STL [R1+0x25c], R10 ;  /* 0x00025c0a01007387 */ /* 0x000fe80000100800 */
[----:B------:R-:W3:Y:S04]  /*10a20*/  LDL.LU R215, [R1+0x268] ;  /* 0x0002680001d77983 */ /* 0x000ee80000300800 */
[----:B------:R4:W-:Y:S04]  /*10a30*/  STL [R1+0x258], R11 ;  /* 0x0002580b01007387 */ /* 0x0009e80000100800 */
[----:B-1----:R-:W3:Y:S04]  /*10a40*/  LDL.LU R213, [R1+0x270] ;  /* 0x0002700001d57983 */ /* 0x002ee80000300800 */
[----:B------:R1:W-:Y:S04]  /*10a50*/  LDGSTS.E [R6+0x8004], desc[UR16][R8.64], P1 ;  /* 0x0800400008067fae */ /* 0x0003e80008921850 */
[----:B------:R-:W3:Y:S04]  /*10a60*/  LDL.LU R212, [R1+0x274] ;  /* 0x0002740001d47983 */ /* 0x000ee80000300800 */
[----:B----4-:R-:W4:Y:S01]  /*10a70*/  LDL.LU R14, [R1+0x278] ;  /* 0x00027800010e7983 */ /* 0x010f220000300800 */
[----:B-1----:R-:W-:-:S03]  /*10a80*/  SEL R8, RZ, 0x4, !P2 ;  /* 0x00000004ff087807 */ /* 0x002fc60005000000 */
[----:B------:R-:W4:Y:S01]  /*10a90*/  LDL.LU R12, [R1+0x27c] ;  /* 0x00027c00010c7983 */ /* 0x000f220000300800 */
[----:B------:R-:W-:-:S03]  /*10aa0*/  SEL R8, R8, RZ, !P0 ;  /* 0x000000ff08087207 */ /* 0x000fc60004000000 */
[----:B------:R-:W4:Y:S04]  /*10ab0*/  LDL.LU R11, [R1+0x280] ;  /* 0x00028000010b7983 */ /* 0x000f280000300800 */
[----:B------:R-:W4:Y:S04]  /*10ac0*/  LDL.LU R10, [R1+0x284] ;  /* 0x00028400010a7983 */ /* 0x000f280000300800 */
[----:B------:R-:W4:Y:S01]  /*10ad0*/  LDL.LU R9, [R1+0x264] ;  /* 0x0002640001097983 */ /* 0x000f220000300800 */
[----:B------:R-:W-:-:S03]  /*10ae0*/  ISETP.NE.U32.AND P2, PT, R8, RZ, PT ;  /* 0x000000ff0800720c */ /* 0x000fc60003f45070 */
[----:B------:R-:W4:Y:S01]  /*10af0*/  LDL.LU R8, [R1+0x260] ;  /* 0x0002600001087983 */ /* 0x000f220000300800 */
[----:B--2---:R-:W-:-:S04]  /*10b00*/  IADD3 R214, P4, R214, R2, RZ ;  /* 0x00000002d6d67210 */ /* 0x004fc80007f9e0ff */
[----:B---3--:R-:W-:Y:S02]  /*10b10*/  IADD3.X R215, R215, R0, RZ, P4, !PT ;  /* 0x00000000d7d77210 */ /* 0x008fe400027fe4ff */
[----:B----4-:R-:W-:-:S05]  /*10b20*/  IADD3 R9, P3, R9, R2, RZ ;  /* 0x0000000209097210 */ /* 0x010fca0007f7e0ff */
[----:B------:R-:W-:Y:S01]  /*10b30*/  IMAD.X R8, R8, 0x1, R0, P3 ;  /* 0x0000000108087824 */ /* 0x000fe200018e0600 */
[----:B------:R1:W-:Y:S04]  /*10b40*/  STL [R1+0x264], R9 ;  /* 0x0002640901007387 */ /* 0x0003e80000100800 */
[----:B------:R2:W-:Y:S01]  /*10b50*/  STL [R1+0x260], R8 ;  /* 0x0002600801007387 */ /* 0x0005e20000100800 */
[----:B-1----:R-:W-:-:S04]  /*10b60*/  LOP3.LUT R9, R9, R8, RZ, 0x3c, !PT ;  /* 0x0000000809097212 */ /* 0x002fc800078e3cff */
[----:B--2---:R-:W-:-:S04]  /*10b70*/  LOP3.LUT R8, R9, R8, RZ, 0x3c, !PT ;  /* 0x0000000809087212 */ /* 0x004fc800078e3cff */
[----:B------:R-:W-:-:S05]  /*10b80*/  LOP3.LUT R9, R9, R8, RZ, 0x3c, !PT ;  /* 0x0000000809097212 */ /* 0x000fca00078e3cff */
[----:B------:R1:W-:Y:S01]  /*10b90*/  LDGSTS.E [R6+0xc004], desc[UR16][R8.64], P1 ;  /* 0x0c00400008067fae */ /* 0x0003e20008921850 */
[----:B------:R-:W-:Y:S02]  /*10ba0*/  ISETP.GT.AND P1, PT, R5, 0x23, PT ;  /* 0x000000230500780c */ /* 0x000fe40003f24270 */
[----:B------:R-:W-:Y:S01]  /*10bb0*/  IADD3 R212, P3, R212, R2, RZ ;  /* 0x00000002d4d47210 */ /* 0x000fe20007f7e0ff */
[----:B-1----:R-:W-:Y:S02]  /*10bc0*/  IMAD.MOV.U32 R8, RZ, RZ, R214 ;  /* 0x000000ffff087224 */ /* 0x002fe400078e00d6 */
[----:B------:R-:W-:-:S05]  /*10bd0*/  IMAD.MOV.U32 R9, RZ, RZ, R215 ;  /* 0x000000ffff097224 */ /* 0x000fca00078e00d7 */
[----:B------:R1:W-:Y:S01]  /*10be0*/  LDGSTS.E [R6+0x8008], desc[UR16][R8.64], P2 ;  /* 0x0800800008067fae */ /* 0x0003e20009121850 */
[----:B------:R-:W-:Y:S01]  /*10bf0*/  IMAD.X R213, R213, 0x1, R0, P3 ;  /* 0x00000001d5d57824 */ /* 0x000fe200018e0600 */
[----:B-1----:R-:W-:-:S04]  /*10c00*/  SEL R8, RZ, 0x4, !P1 ;  /* 0x00000004ff087807 */ /* 0x002fc80004800000 */
[----:B------:R-:W-:Y:S01]  /*10c10*/  SEL R8, R8, RZ, !P0 ;  /* 0x000000ff08087207 */ /* 0x000fe20004000000 */
[----:B------:R-:W-:-:S03]  /*10c20*/  IMAD.MOV.U32 R9, RZ, RZ, R213 ;  /* 0x000000ffff097224 */ /* 0x000fc600078e00d5 */
[----:B------:R-:W-:Y:S02]  /*10c30*/  ISETP.NE.U32.AND P1, PT, R8, RZ, PT ;  /* 0x000000ff0800720c */ /* 0x000fe40003f25070 */
[----:B------:R-:W-:Y:S02]  /*10c40*/  MOV R8, R212 ;  /* 0x000000d400087202 */ /* 0x000fe40000000f00 */
[----:B------:R-:W-:-:S03]  /*10c50*/  IADD3 R10, P3, R10, R2, RZ ;  /* 0x000000020a0a7210 */ /* 0x000fc60007f7e0ff */
[----:B------:R1:W-:Y:S01]  /*10c60*/  LDGSTS.E [R6+0xc008], desc[UR16][R8.64], P2 ;  /* 0x0c00800008067fae */ /* 0x0003e20009121850 */
[----:B------:R-:W-:Y:S01]  /*10c70*/  IADD3 R12, P2, R12, R2, RZ ;  /* 0x000000020c0c7210 */ /* 0x000fe20007f5e0ff */
[--C-:B------:R-:W-:Y:S02]  /*10c80*/  IMAD.X R11, R11, 0x1, R0.reuse, P3 ;  /* 0x000000010b0b7824 */ /* 0x100fe400018e0600 */
[----:B------:R-:W-:Y:S02]  /*10c90*/  STL [R1+0x26c], R214 ;  /* 0x00026cd601007387 */ /* 0x000fe40000100800 */
[----:B------:R-:W-:Y:S02]  /*10ca0*/  IMAD.X R14, R14, 0x1, R0, P2 ;  /* 0x000000010e0e7824 */ /* 0x000fe400010e0600 */
[----:B------:R-:W-:Y:S04]  /*10cb0*/  STL [R1+0x268], R215 ;  /* 0x000268d701007387 */ /* 0x000fe80000100800 */
[----:B------:R-:W-:Y:S04]  /*10cc0*/  STL [R1+0x274], R212 ;  /* 0x000274d401007387 */ /* 0x000fe80000100800 */
[----:B------:R2:W-:Y:S04]  /*10cd0*/  STL [R1+0x270], R213 ;  /* 0x000270d501007387 */ /* 0x0005e80000100800 */
[----:B------:R-:W-:Y:S04]  /*10ce0*/  STL [R1+0x27c], R12 ;  /* 0x00027c0c01007387 */ /* 0x000fe80000100800 */
[----:B------:R3:W-:Y:S04]  /*10cf0*/  STL [R1+0x278], R14 ;  /* 0x0002780e01007387 */ /* 0x0007e80000100800 */
[----:B------:R-:W-:Y:S04]  /*10d00*/  STL [R1+0x284], R10 ;  /* 0x0002840a01007387 */ /* 0x000fe80000100800 */
[----:B------:R4:W-:Y:S04]  /*10d10*/  STL [R1+0x280], R11 ;  /* 0x0002800b01007387 */ /* 0x0009e80000100800 */
[----:B--2---:R-:W2:Y:S04]  /*10d20*/  LDL.LU R213, [R1+0x288] ;  /* 0x0002880001d57983 */ /* 0x004ea80000300800 */
[----:B------:R-:W2:Y:S01]  /*10d30*/  LDL.LU R212, [R1+0x28c] ;  /* 0x00028c0001d47983 */ /* 0x000ea20000300800 */
[----:B-1----:R-:W-:Y:S01]  /*10d40*/  MOV R8, R12 ;  /* 0x0000000c00087202 */ /* 0x002fe20000000f00 */
[----:B------:R-:W-:-:S02]  /*10d50*/  IMAD.MOV.U32 R9, RZ, RZ, R14 ;  /* 0x000000ffff097224 */ /* 0x000fc400078e000e */
[----:B---3--:R-:W3:Y:S04]  /*10d60*/  LDL.LU R14, [R1+0x290] ;  /* 0x00029000010e7983 */ /* 0x008ee80000300800 */
[----:B------:R-:W3:Y:S04]  /*10d70*/  LDL.LU R12, [R1+0x294] ;  /* 0x00029400010c7983 */ /* 0x000ee80000300800 */
[----:B------:R1:W-:Y:S02]  /*10d80*/  LDGSTS.E [R6+0x800c], desc[UR16][R8.64], P1 ;  /* 0x0800c00008067fae */ /* 0x0003e40008921850 */
[----:B-1----:R-:W-:-:S02]  /*10d90*/  IMAD.MOV.U32 R9, RZ, RZ, R11 ;  /* 0x000000ffff097224 */ /* 0x002fc400078e000b */
[----:B------:R-:W-:Y:S01]  /*10da0*/  IMAD.MOV.U32 R8, RZ, RZ, R10 ;  /* 0x000000ffff087224 */ /* 0x000fe200078e000a */
[----:B----4-:R-:W4:Y:S04]  /*10db0*/  LDL.LU R11, [R1+0x298] ;  /* 0x00029800010b7983 */ /* 0x010f280000300800 */
[----:B------:R-:W4:Y:S04]  /*10dc0*/  LDL.LU R10, [R1+0x29c] ;  /* 0x00029c00010a7983 */ /* 0x000f280000300800 */
[----:B------:R1:W-:Y:S01]  /*10dd0*/  LDGSTS.E [R6+0xc00c], desc[UR16][R8.64], P1 ;  /* 0x0c00c00008067fae */ /* 0x0003e20008921850 */
[----:B------:R-:W-:-:S04]  /*10de0*/  ISETP.GT.AND P1, PT, R5, 0x4, PT ;  /* 0x000000040500780c */ /* 0x000fc80003f24270 */
[----:B-1----:R-:W-:-:S04]  /*10df0*/  SEL R6, RZ, 0x4, !P1 ;  /* 0x00000004ff067807 */ /* 0x002fc80004800000 */
[----:B------:R-:W-:Y:S02]  /*10e00*/  SEL R6, R6, RZ, !P0 ;  /* 0x000000ff06067207 */ /* 0x000fe40004000000 */
[----:B------:R-:W-:Y:S02]  /*10e10*/  IADD3 R224, P1, R224, R2, RZ ;  /* 0x00000002e0e07210 */ /* 0x000fe40007f3e0ff */
[----:B------:R-:W-:Y:S02]  /*10e20*/  ISETP.NE.U32.AND P2, PT, R6, RZ, PT ;  /* 0x000000ff0600720c */ /* 0x000fe40003f45070 */
[----:B------:R-:W-:Y:S02]  /*10e30*/  LOP3.LUT R6, R7, 0x10, RZ, 0x3c, !PT ;  /* 0x0000001007067812 */ /* 0x000fe400078e3cff */
[----:B------:R-:W-:Y:S01]  /*10e40*/  IADD3.X R223, R223, R0, RZ, P1, !PT ;  /* 0x00000000dfdf7210 */ /* 0x000fe20000ffe4ff */
[----:B------:R-:W-:Y:S02]  /*10e50*/  IMAD.MOV.U32 R8, RZ, RZ, R224 ;  /* 0x000000ffff087224 */ /* 0x000fe400078e00e0 */
[----:B------:R-:W-:-:S02]  /*10e60*/  VIADD R6, R6, UR4 ;  /* 0x0000000406067c36 */ /* 0x000fc40008000000 */
[----:B------:R-:W-:Y:S01]  /*10e70*/  IMAD.MOV.U32 R9, RZ, RZ, R223 ;  /* 0x000000ffff097224 */ /* 0x000fe200078e00df */
[----:B------:R-:W-:Y:S02]  /*10e80*/  ISETP.GT.AND P1, PT, R5, 0x5, PT ;  /* 0x000000050500780c */ /* 0x000fe40003f24270 */
[----:B------:R-:W-:Y:S02]  /*10e90*/  IADD3 R226, P3, R226, R2, RZ ;  /* 0x00000002e2e27210 */ /* 0x000fe40007f7e0ff */
[----:B------:R1:W-:Y:S02]  /*10ea0*/  LDGSTS.E [R6], desc[UR16][R8.64], P2 ;  /* 0x0000000008067fae */ /* 0x0003e40009121850 */
[----:B------:R-:W-:Y:S02]  /*10eb0*/  IADD3.X R225, R225, R0, RZ, P3, !PT ;  /* 0x00000000e1e17210 */ /* 0x000fe40001ffe4ff */
[----:B------:R-:W-:Y:S02]  /*10ec0*/  IADD3 R228, P4, R228, R2, RZ ;  /* 0x00000002e4e47210 */ /* 0x000fe40007f9e0ff */
[----:B-1----:R-:W-:-:S04]  /*10ed0*/  SEL R8, RZ, 0x4, !P1 ;  /* 0x00000004ff087807 */ /* 0x002fc80004800000 */
[----:B------:R-:W-:Y:S01]  /*10ee0*/  SEL R8, R8, RZ, !P0 ;  /* 0x000000ff08087207 */ /* 0x000fe20004000000 */
[----:B------:R-:W-:-:S03]  /*10ef0*/  IMAD.MOV.U32 R9, RZ, RZ, R225 ;  /* 0x000000ffff097224 */ /* 0x000fc600078e00e1 */
[----:B------:R-:W-:Y:S01]  /*10f00*/  ISETP.NE.U32.AND P1, PT, R8, RZ, PT ;  /* 0x000000ff0800720c */ /* 0x000fe20003f25070 */
[----:B------:R-:W-:Y:S02]  /*10f10*/  IMAD.MOV.U32 R8, RZ, RZ, R226 ;  /* 0x000000ffff087224 */ /* 0x000fe400078e00e2 */
[----:B------:R-:W-:-:S03]  /*10f20*/  IMAD.X R227, R227, 0x1, R0, P4 ;  /* 0x00000001e3e37824 */ /* 0x000fc600020e0600 */
[----:B------:R1:W-:Y:S01]  /*10f30*/  LDGSTS.E [R6+0x4000], desc[UR16][R8.64], P2 ;  /* 0x0400000008067fae */ /* 0x0003e20009121850 */
[----:B------:R-:W-:Y:S02]  /*10f40*/  ISETP.GT.AND P2, PT, R5, 0x6, PT ;  /* 0x000000060500780c */ /* 0x000fe40003f44270 */
[----:B------:R-:W-:Y:S02]  /*10f50*/  IADD3 R230, P3, R230, R2, RZ ;  /* 0x00000002e6e67210 */ /* 0x000fe40007f7e0ff */
[----:B-1----:R-:W-:Y:S01]  /*10f60*/  MOV R8, R228 ;  /* 0x000000e400087202 */ /* 0x002fe20000000f00 */
[----:B------:R-:W-:-:S05]  /*10f70*/  IMAD.MOV.U32 R9, RZ, RZ, R227 ;  /* 0x000000ffff097224 */ /* 0x000fca00078e00e3 */
[----:B------:R1:W-:Y:S01]  /*10f80*/  LDGSTS.E [R6+0x4], desc[UR16][R8.64], P1 ;  /* 0x0000400008067fae */ /* 0x0003e20008921850 */
[----:B------:R-:W-:Y:S01]  /*10f90*/  IMAD.X R229, R229, 0x1, R0, P3 ;  /* 0x00000001e5e57824 */ /* 0x000fe200018e0600 */
[----:B------:R-:W-:Y:S02]  /*10fa0*/  IADD3 R232, P4, R232, R2, RZ ;  /* 0x00000002e8e87210 */ /* 0x000fe40007f9e0ff */
[----:B-1----:R-:W-:-:S04]  /*10fb0*/  SEL R8, RZ, 0x4, !P2 ;  /* 0x00000004ff087807 */ /* 0x002fc80005000000 */
[----:B------:R-:W-:Y:S01]  /*10fc0*/  SEL R8, R8, RZ, !P0 ;  /* 0x000000ff08087207 */ /* 0x000fe20004000000 */
[----:B------:R-:W-:-:S03]  /*10fd0*/  IMAD.MOV.U32 R9, RZ, RZ, R229 ;  /* 0x000000ffff097224 */ /* 0x000fc600078e00e5 */
[----:B------:R-:W-:Y:S02]  /*10fe0*/  ISETP.NE.U32.AND P2, PT, R8, RZ, PT ;  /* 0x000000ff0800720c */ /* 0x000fe40003f45070 */
[----:B------:R-:W-:Y:S01]  /*10ff0*/  MOV R8, R230 ;  /* 0x000000e600087202 */ /* 0x000fe20000000f00 */
[----:B------:R-:W-:-:S04]  /*11000*/  IMAD.X R231, R231, 0x1, R0, P4 ;  /* 0x00000001e7e77824 */ /* 0x000fc800020e0600 */
[----:B------:R1:W-:Y:S01]  /*11010*/  LDGSTS.E [R6+0x4004], desc[UR16][R8.64], P1 ;  /* 0x0400400008067fae */ /* 0x0003e20008921850 */
[----:B------:R-:W-:Y:S02]  /*11020*/  ISETP.GT.AND P1, PT, R5, 0x7, PT ;  /* 0x000000070500780c */ /* 0x000fe40003f24270 */
[----:B------:R-:W-:Y:S01]  /*11030*/  IADD3 R234, P3, R234, R2, RZ ;  /* 0x00000002eaea7210 */ /* 0x000fe20007f7e0ff */
[----:B-1----:R-:W-:Y:S02]  /*11040*/  IMAD.MOV.U32 R8, RZ, RZ, R232 ;  /* 0x000000ffff087224 */ /* 0x002fe400078e00e8 */
[----:B------:R-:W-:-:S05]  /*11050*/  IMAD.MOV.U32 R9, RZ, RZ, R231 ;  /* 0x000000ffff097224 */ /* 0x000fca00078e00e7 */
[----:B------:R1:W-:Y:S01]  /*11060*/  LDGSTS.E [R6+0x8], desc[UR16][R8.64], P2 ;  /* 0x0000800008067fae */ /* 0x0003e20009121850 */
        /* <DEDUP_REMOVED lines=15> */
[----:B-1----:R-:W-:-:S04]  /*11160*/  SEL R8, RZ, 0x4, !P2 ;  /* 0x00000004ff087807 */ /* 0x002fc80005000000 */
[----:B------:R-:W-:Y:S01]  /*11170*/  SEL R8, R8, RZ, !P0 ;  /* 0x000000ff08087207 */ /* 0x000fe20004000000 */
[----:B------:R-:W-:-:S03]  /*11180*/  IMAD.MOV.U32 R9, RZ, RZ, R237 ;  /* 0x000000ffff097224 */ /* 0x000fc600078e00ed */
[----:B------:R-:W-:Y:S02]  /*11190*/  ISETP.NE.U32.AND P2, PT, R8, RZ, PT ;  /* 0x000000ff0800720c */ /* 0x000fe40003f45070 */
[----:B------:R-:W-:-:S05]  /*111a0*/  MOV R8, R238 ;  /* 0x000000ee00087202 */ /* 0x000fca0000000f00 */
[----:B------:R1:W-:Y:S01]  /*111b0*/  LDGSTS.E [R6+0x400c], desc[UR16][R8.64], P1 ;  /* 0x0400c00008067fae */ /* 0x0003e20008921850 */
[----:B------:R-:W-:Y:S02]  /*111c0*/  ISETP.GT.AND P1, PT, R5, 0x25, PT ;  /* 0x000000250500780c */ /* 0x000fe40003f24270 */
[----:B--2---:R-:W-:-:S05]  /*111d0*/  IADD3 R212, P4, R212, R2, RZ ;  /* 0x00000002d4d47210 */ /* 0x004fca0007f9e0ff */
[----:B------:R-:W-:Y:S02]  /*111e0*/  IMAD.X R213, R213, 0x1, R0, P4 ;  /* 0x00000001d5d57824 */ /* 0x000fe400020e0600 */
[----:B-1----:R-:W-:Y:S02]  /*111f0*/  IMAD.MOV.U32 R8, RZ, RZ, R212 ;  /* 0x000000ffff087224 */ /* 0x002fe400078e00d4 */
[----:B------:R-:W-:Y:S01]  /*11200*/  IMAD.MOV.U32 R9, RZ, RZ, R213 ;  /* 0x000000ffff097224 */ /* 0x000fe200078e00d5 */
[----:B---3--:R-:W-:-:S04]  /*11210*/  IADD3 R12, P3, R12, R2, RZ ;  /* 0x000000020c0c7210 */ /* 0x008fc80007f7e0ff */
[----:B------:R1:W-:Y:S01]  /*11220*/  LDGSTS.E [R6+0x8000], desc[UR16][R8.64], P2 ;  /* 0x0800000008067fae */ /* 0x0003e20009121850 */
[----:B------:R-:W-:Y:S02]  /*11230*/  IADD3.X R14, R14, R0, RZ, P3, !PT ;  /* 0x000000000e0e7210 */ /* 0x000fe40001ffe4ff */
[----:B-1----:R-:W-:-:S04]  /*11240*/  SEL R8, RZ, 0x4, !P1 ;  /* 0x00000004ff087807 */ /* 0x002fc80004800000 */
[----:B------:R-:W-:Y:S02]  /*11250*/  SEL R8, R8, RZ, !P0 ;  /* 0x000000ff08087207 */ /* 0x000fe40004000000 */
[----:B----4-:R-:W-:Y:S02]  /*11260*/  IADD3 R10, P4, R10, R2, RZ ;  /* 0x000000020a0a7210 */ /* 0x010fe40007f9e0ff */
[----:B------:R-:W-:Y:S01]  /*11270*/  ISETP.NE.U32.AND P1, PT, R8, RZ, PT ;  /* 0x000000ff0800720c */ /* 0x000fe20003f25070 */
[----:B------:R-:W-:Y:S02]  /*11280*/  IMAD.MOV.U32 R8, RZ, RZ, R12 ;  /* 0x000000ffff087224 */ /* 0x000fe400078e000c */
        /* <DEDUP_REMOVED lines=9> */
[----:B---3--:R-:W-:Y:S01]  /*11320*/  MOV R8, R10 ;  /* 0x0000000a00087202 */ /* 0x008fe20000000f00 */
[----:B------:R-:W-:Y:S02]  /*11330*/  IMAD.MOV.U32 R9, RZ, RZ, R11 ;  /* 0x000000ffff097224 */ /* 0x000fe400078e000b */
        /* <DEDUP_REMOVED lines=15> */
[----:B--2---:R-:W-:-:S05]  /*11430*/  IADD3 R214, P4, R214, R2, RZ ;  /* 0x00000002d6d67210 */ /* 0x004fca0007f9e0ff */
[----:B---3--:R-:W-:Y:S01]  /*11440*/  IMAD.X R215, R215, 0x1, R0, P4 ;  /* 0x00000001d7d77824 */ /* 0x008fe200020e0600 */
        /* <DEDUP_REMOVED lines=15> */
[----:B------:R-:W-:Y:S02]  /*11540*/  SEL R8, R8, RZ, !P0 ;  /* 0x000000ff08087207 */ /* 0x000fe40004000000 */
[----:B------:R-:W-:Y:S02]  /*11550*/  MOV R9, R213 ;  /* 0x000000d500097202 */ /* 0x000fe40000000f00 */
[----:B------:R-:W-:Y:S01]  /*11560*/  ISETP.NE.U32.AND P1, PT, R8, RZ, PT ;  /* 0x000000ff0800720c */ /* 0x000fe20003f25070 */
[----:B------:R-:W-:Y:S01]  /*11570*/  IMAD.MOV.U32 R8, RZ, RZ, R212 ;  /* 0x000000ffff087224 */ /* 0x000fe200078e00d4 */
[----:B------:R-:W-:-:S04]  /*11580*/  IADD3 R10, P3, R10, R2, RZ ;  /* 0x000000020a0a7210 */ /* 0x000fc80007f7e0ff */
[----:B------:R1:W-:Y:S01]  /*11590*/  LDGSTS.E [R6+0xc008], desc[UR16][R8.64], P2 ;  /* 0x0c00800008067fae */ /* 0x0003e20009121850 */
[----:B------:R-:W-:Y:S01]  /*115a0*/  IADD3 R12, P2, R12, R2, RZ ;  /* 0x000000020c0c7210 */ /* 0x000fe20007f5e0ff */
[--C-:B------:R-:W-:Y:S02]  /*115b0*/  IMAD.X R11, R11, 0x1, R0.reuse, P3 ;  /* 0x000000010b0b7824 */ /* 0x100fe400018e0600 */
[----:B------:R-:W-:Y:S02]  /*115c0*/  STL [R1+0x2ac], R214 ;  /* 0x0002acd601007387 */ /* 0x000fe40000100800 */
[----:B------:R-:W-:Y:S02]  /*115d0*/  IMAD.X R14, R14, 0x1, R0, P2 ;  /* 0x000000010e0e7824 */ /* 0x000fe400010e0600 */
[----:B------:R2:W-:Y:S04]  /*115e0*/  STL [R1+0x2a8], R215 ;  /* 0x0002a8d701007387 */ /* 0x0005e80000100800 */
[----:B------:R-:W-:Y:S04]  /*115f0*/  STL [R1+0x2b4], R212 ;  /* 0x0002b4d401007387 */ /* 0x000fe80000100800 */
[----:B------:R3:W-:Y:S04]  /*11600*/  STL [R1+0x2b0], R213 ;  /* 0x0002b0d501007387 */ /* 0x0007e80000100800 */
[----:B------:R4:W-:Y:S04]  /*11610*/  STL [R1+0x2bc], R12 ;  /* 0x0002bc0c01007387 */ /* 0x0009e80000100800 */
[----:B------:R4:W-:Y:S04]  /*11620*/  STL [R1+0x2b8], R14 ;  /* 0x0002b80e01007387 */ /* 0x0009e80000100800 */
[----:B------:R-:W-:Y:S04]  /*11630*/  STL [R1+0x2c4], R10 ;  /* 0x0002c40a01007387 */ /* 0x000fe80000100800 */
[----:B------:R4:W-:Y:S04]  /*11640*/  STL [R1+0x2c0], R11 ;  /* 0x0002c00b01007387 */ /* 0x0009e80000100800 */
[----:B--2---:R-:W2:Y:S04]  /*11650*/  LDL.LU R215, [R1+0x100] ;  /* 0x0001000001d77983 */ /* 0x004ea80000300800 */
[----:B------:R-:W2:Y:S01]  /*11660*/  LDL.LU R214, [R1+0x104] ;  /* 0x0001040001d67983 */ /* 0x000ea20000300800 */
[----:B-1----:R-:W-:-:S03]  /*11670*/  IMAD.MOV.U32 R8, RZ, RZ, R12 ;  /* 0x000000ffff087224 */ /* 0x002fc600078e000c */
[----:B---3--:R-:W3:Y:S04]  /*11680*/  LDL.LU R213, [R1+0x2c8] ;  /* 0x0002c80001d57983 */ /* 0x008ee80000300800 */
[----:B----4-:R-:W4:Y:S01]  /*11690*/  LDL.LU R12, [R1+0x2cc] ;  /* 0x0002cc00010c7983 */ /* 0x010f220000300800 */
[----:B------:R-:W-:-:S03]  /*116a0*/  MOV R9, R14 ;  /* 0x0000000e00097202 */ /* 0x000fc60000000f00 */
[----:B------:R-:W3:Y:S04]  /*116b0*/  LDL.LU R212, [R1+0x2d0] ;  /* 0x0002d00001d47983 */ /* 0x000ee80000300800 */
[----:B------:R-:W3:Y:S04]  /*116c0*/  LDL.LU R14, [R1+0x2d4] ;  /* 0x0002d400010e7983 */ /* 0x000ee80000300800 */
[----:B------:R1:W-:Y:S02]  /*116d0*/  LDGSTS.E [R6+0x800c], desc[UR16][R8.64], P1 ;  /* 0x0800c00008067fae */ /* 0x0003e40008921850 */
[----:B-1----:R-:W-:-:S02]  /*116e0*/  IMAD.MOV.U32 R9, RZ, RZ, R11 ;  /* 0x000000ffff097224 */ /* 0x002fc400078e000b */
[----:B------:R-:W-:Y:S01]  /*116f0*/  IMAD.MOV.U32 R8, RZ, RZ, R10 ;  /* 0x000000ffff087224 */ /* 0x000fe200078e000a */
[----:B------:R-:W3:Y:S04]  /*11700*/  LDL.LU R11, [R1+0x2d8] ;  /* 0x0002d800010b7983 */ /* 0x000ee80000300800 */
[----:B------:R-:W3:Y:S04]  /*11710*/  LDL.LU R10, [R1+0x2dc] ;  /* 0x0002dc00010a7983 */ /* 0x000ee80000300800 */
[----:B------:R1:W-:Y:S01]  /*11720*/  LDGSTS.E [R6+0xc00c], desc[UR16][R8.64], P1 ;  /* 0x0c00c00008067fae */ /* 0x0003e20008921850 */
[----:B------:R-:W-:-:S04]  /*11730*/  ISETP.GT.AND P1, PT, R5, 0x8, PT ;  /* 0x000000080500780c */ /* 0x000fc80003f24270 */
[----:B-1----:R-:W-:-:S04]  /*11740*/  SEL R6, RZ, 0x4, !P1 ;  /* 0x00000004ff067807 */ /* 0x002fc80004800000 */
[----:B------:R-:W-:Y:S02]  /*11750*/  SEL R6, R6, RZ, !P0 ;  /* 0x000000ff06067207 */ /* 0x000fe40004000000 */
[----:B------:R-:W-:Y:S02]  /*11760*/  IADD3 R240, P1, R240, R2, RZ ;  /* 0x00000002f0f07210 */ /* 0x000fe40007f3e0ff */
[----:B------:R-:W-:Y:S02]  /*11770*/  ISETP.NE.U32.AND P2, PT, R6, RZ, PT ;  /* 0x000000ff0600720c */ /* 0x000fe40003f45070 */
[----:B------:R-:W-:Y:S01]  /*11780*/  LOP3.LUT R6, R7, 0x20, RZ, 0x3c, !PT ;  /* 0x0000002007067812 */ /* 0x000fe200078e3cff */
[----:B------:R-:W-:Y:S02]  /*11790*/  IMAD.X R239, R239, 0x1, R0, P1 ;  /* 0x00000001efef7824 */ /* 0x000fe400008e0600 */
[----:B------:R-:W-:Y:S01]  /*117a0*/  IMAD.MOV.U32 R8, RZ, RZ, R240 ;  /* 0x000000ffff087224 */ /* 0x000fe200078e00f0 */
[----:B------:R-:W-:Y:S01]  /*117b0*/  IADD3 R6, R6, UR4, RZ ;  /* 0x0000000406067c10 */ /* 0x000fe2000fffe0ff */
[----:B------:R-:W-:Y:S01]  /*117c0*/  IMAD.MOV.U32 R9, RZ, RZ, R239 ;  /* 0x000000ffff097224 */ /* 0x000fe200078e00ef */
[----:B------:R-:W-:-:S02]  /*117d0*/  ISETP.GT.AND P1, PT, R5, 0x9, PT ;  /* 0x000000090500780c */ /* 0x000fc40003f24270 */
[----:B------:R-:W-:-:S03]  /*117e0*/  IADD3 R242, P3, R242, R2, RZ ;  /* 0x00000002f2f27210 */ /* 0x000fc60007f7e0ff */
[----:B------:R1:W-:Y:S02]  /*117f0*/  LDGSTS.E [R6], desc[UR16][R8.64], P2 ;  /* 0x0000000008067fae */ /* 0x0003e40009121850 */
[----:B------:R-:W-:Y:S01]  /*11800*/  IMAD.X R241, R241, 0x1, R0, P3 ;  /* 0x00000001f1f17824 */ /* 0x000fe200018e0600 */
[----:B------:R-:W-:Y:S02]  /*11810*/  IADD3 R244, P4, R244, R2, RZ ;  /* 0x00000002f4f47210 */ /* 0x000fe40007f9e0ff */
[----:B-1----:R-:W-:-:S04]  /*11820*/  SEL R8, RZ, 0x4, !P1 ;  /* 0x00000004ff087807 */ /* 0x002fc80004800000 */
[----:B------:R-:W-:Y:S01]  /*11830*/  SEL R8, R8, RZ, !P0 ;  /* 0x000000ff08087207 */ /* 0x000fe20004000000 */
[----:B------:R-:W-:-:S03]  /*11840*/  IMAD.MOV.U32 R9, RZ, RZ, R241 ;  /* 0x000000ffff097224 */ /* 0x000fc600078e00f1 */
[----:B------:R-:W-:Y:S01]  /*11850*/  ISETP.NE.U32.AND P1, PT, R8, RZ, PT ;  /* 0x000000ff0800720c */ /* 0x000fe20003f25070 */
[----:B------:R-:W-:Y:S01]  /*11860*/  IMAD.MOV.U32 R8, RZ, RZ, R242 ;  /* 0x000000ffff087224 */ /* 0x000fe200078e00f2 */
[----:B------:R-:W-:-:S04]  /*11870*/  IADD3.X R243, R243, R0, RZ, P4, !PT ;  /* 0x00000000f3f37210 */ /* 0x000fc800027fe4ff */
        /* <DEDUP_REMOVED lines=12> */
[----:B------:R-:W-:Y:S02]  /*11940*/  IMAD.MOV.U32 R8, RZ, RZ, R246 ;  /* 0x000000ffff087224 */ /* 0x000fe400078e00f6 */
[----:B------:R-:W-:-:S03]  /*11950*/  IMAD.X R247, R247, 0x1, R0, P4 ;  /* 0x00000001f7f77824 */ /* 0x000fc600020e0600 */
[----:B------:R1:W-:Y:S01]  /*11960*/  LDGSTS.E [R6+0x4004], desc[UR16][R8.64], P1 ;  /* 0x0400400008067fae */ /* 0x0003e20008921850 */
[----:B------:R-:W-:Y:S02]  /*11970*/  ISETP.GT.AND P1, PT, R5, 0xb, PT ;  /* 0x0000000b0500780c */ /* 0x000fe40003f24270 */
[----:B------:R-:W-:Y:S01]  /*11980*/  IADD3 R250, P3, R250, R2, RZ ;  /* 0x00000002fafa7210 */ /* 0x000fe20007f7e0ff */
[----:B-1----:R-:W-:Y:S02]  /*11990*/  IMAD.MOV.U32 R8, RZ, RZ, R248 ;  /* 0x000000ffff087224 */ /* 0x002fe400078e00f8 */
[----:B------:R-:W-:-:S05]  /*119a0*/  IMAD.MOV.U32 R9, RZ, RZ, R247 ;  /* 0x000000ffff097224 */ /* 0x000fca00078e00f7 */
[----:B------:R1:W-:Y:S01]  /*119b0*/  LDGSTS.E [R6+0x8], desc[UR16][R8.64], P2 ;  /* 0x0000800008067fae */ /* 0x0003e20009121850 */
        /* <DEDUP_REMOVED lines=9> */
[----:B------:R-:W-:Y:S01]  /*11a50*/  ISETP.GT.AND P2, PT, R5, 0x28, PT ;  /* 0x000000280500780c */ /* 0x000fe20003f44270 */
[----:B-1----:R-:W-:Y:S01]  /*11a60*/  IMAD.MOV.U32 R8, RZ, RZ, R252 ;  /* 0x000000ffff087224 */ /* 0x002fe200078e00fc */
[----:B------:R-:W-:-:S05]  /*11a70*/  MOV R9, R251 ;  /* 0x000000fb00097202 */ /* 0x000fca0000000f00 */
[----:B------:R1:W-:Y:S02]  /*11a80*/  LDGSTS.E [R6+0xc], desc[UR16][R8.64], P1 ;  /* 0x0000c00008067fae */ /* 0x0003e40008921850 */
[----:B-1----:R-:W-:-:S04]  /*11a90*/  SEL R8, RZ, 0x4, !P2 ;  /* 0x00000004ff087807 */ /* 0x002fc80005000000 */
[----:B------:R-:W-:-:S04]  /*11aa0*/  SEL R8, R8, RZ, !P0 ;  /* 0x000000ff08087207 */ /* 0x000fc80004000000 */
[----:B------:R-:W-:Y:S02]  /*11ab0*/  ISETP.NE.U32.AND P2, PT, R8, RZ, PT ;  /* 0x000000ff0800720c */ /* 0x000fe40003f45070 */
[----:B--2---:R-:W-:-:S05]  /*11ac0*/  IADD3 R214, P3, R214, R2, RZ ;  /* 0x00000002d6d67210 */ /* 0x004fca0007f7e0ff */
[----:B------:R-:W-:Y:S01]  /*11ad0*/  IMAD.X R215, R215, 0x1, R0, P3 ;  /* 0x00000001d7d77824 */ /* 0x000fe200018e0600 */
[----:B----4-:R-:W-:Y:S01]  /*11ae0*/  IADD3 R12, P4, R12, R2, RZ ;  /* 0x000000020c0c7210 */ /* 0x010fe20007f9e0ff */
[----:B------:R-:W-:-:S03]  /*11af0*/  IMAD.MOV.U32 R8, RZ, RZ, R214 ;  /* 0x000000ffff087224 */ /* 0x000fc600078e00d6 */
[----:B------:R-:W-:Y:S01]  /*11b00*/  MOV R9, R215 ;  /* 0x000000d700097202 */ /* 0x000fe20000000f00 */
[----:B------:R-:W-:Y:S01]  /*11b10*/  STL [R1+0x104], R214 ;  /* 0x000104d601007387 */ /* 0x000fe20000100800 */
[----:B---3--:R-:W-:-:S03]  /*11b20*/  IMAD.X R213, R213, 0x1, R0, P4 ;  /* 0x00000001d5d57824 */ /* 0x008fc600020e0600 */
[----:B------:R-:W-:Y:S04]  /*11b30*/  STL [R1+0x100], R215 ;  /* 0x000100d701007387 */ /* 0x000fe80000100800 */
[----:B------:R-:W-:Y:S04]  /*11b40*/  STL [R1+0x2cc], R12 ;  /* 0x0002cc0c01007387 */ /* 0x000fe80000100800 */
[----:B------:R1:W-:Y:S04]  /*11b50*/  LDGSTS.E [R6+0x400c], desc[UR16][R8.64], P1 ;  /* 0x0400c00008067fae */ /* 0x0003e80008921850 */
[----:B------:R2:W-:Y:S01]  /*11b60*/  STL [R1+0x2c8], R213 ;  /* 0x0002c8d501007387 */ /* 0x0005e20000100800 */
[----:B------:R-:W-:Y:S01]  /*11b70*/  ISETP.GT.AND P1, PT, R5, 0x29, PT ;  /* 0x000000290500780c */ /* 0x000fe20003f24270 */
[----:B-1----:R-:W-:-:S02]  /*11b80*/  IMAD.MOV.U32 R9, RZ, RZ, R213 ;  /* 0x000000ffff097224 */ /* 0x002fc400078e00d5 */
[----:B------:R-:W-:Y:S01]  /*11b90*/  IMAD.MOV.U32 R8, RZ, RZ, R12 ;  /* 0x000000ffff087224 */ /* 0x000fe200078e000c */
[----:B--2---:R-:W2:Y:S04]  /*11ba0*/  LDL.LU R213, [R1+0x2e0] ;  /* 0x0002e00001d57983 */ /* 0x004ea80000300800 */
[----:B------:R-:W3:Y:S04]  /*11bb0*/  LDL.LU R12, [R1+0x2e4] ;  /* 0x0002e400010c7983 */ /* 0x000ee80000300800 */
[----:B------:R-:W4:Y:S01]  /*11bc0*/  LDL.LU R215, [R1+0x2e8] ;  /* 0x0002e80001d77983 */ /* 0x000f220000300800 */
[----:B------:R-:W-:-:S03]  /*11bd0*/  IADD3 R14, P3, R14, R2, RZ ;  /* 0x000000020e0e7210 */ /* 0x000fc60007f7e0ff */
[----:B------:R-:W4:Y:S04]  /*11be0*/  LDL.LU R214, [R1+0x2ec] ;  /* 0x0002ec0001d67983 */ /* 0x000f280000300800 */
[----:B------:R1:W-:Y:S01]  /*11bf0*/  LDGSTS.E [R6+0x8000], desc[UR16][R8.64], P2 ;  /* 0x0800000008067fae */ /* 0x0003e20009121850 */
[----:B------:R-:W-:Y:S01]  /*11c00*/  IADD3 R10, P4, R10, R2, RZ ;  /* 0x000000020a0a7210 */ /* 0x000fe20007f9e0ff */
[----:B------:R-:W-:Y:S01]  /*11c10*/  IMAD.X R212, R212, 0x1, R0, P3 ;  /* 0x00000001d4d47824 */ /* 0x000fe200018e0600 */
[----:B-1----:R-:W-:-:S04]  /*11c20*/  SEL R8, RZ, 0x4, !P1 ;  /* 0x00000004ff087807 */ /* 0x002fc80004800000 */
[----:B------:R-:W-:Y:S01]  /*11c30*/  SEL R8, R8, RZ, !P0 ;  /* 0x000000ff08087207 */ /* 0x000fe20004000000 */
[----:B------:R-:W-:Y:S01]  /*11c40*/  IMAD.MOV.U32 R9, RZ, RZ, R212 ;  /* 0x000000ffff097224 */ /* 0x000fe200078e00d4 */
[----:B------:R-:W-:Y:S02]  /*11c50*/  IADD3.X R11, R11, R0, RZ, P4, !PT ;  /* 0x000000000b0b7210 */ /* 0x000fe400027fe4ff */
[----:B------:R-:W-:Y:S01]  /*11c60*/  ISETP.NE.U32.AND P1, PT, R8, RZ, PT ;  /* 0x000000ff0800720c */ /* 0x000fe20003f25070 */
[----:B------:R-:W-:Y:S01]  /*11c70*/  IMAD.MOV.U32 R8, RZ, RZ, R14 ;  /* 0x000000ffff087224 */ /* 0x000fe200078e000e */
[----:B------:R-:W-:Y:S04]  /*11c80*/  STL [R1+0x2d4], R14 ;  /* 0x0002d40e01007387 */ /* 0x000fe80000100800 */
[----:B------:R1:W-:Y:S04]  /*11c90*/  STL [R1+0x2d0], R212 ;  /* 0x0002d0d401007387 */ /* 0x0003e80000100800 */
[----:B------:R-:W-:Y:S04]  /*11ca0*/  STL [R1+0x2dc], R10 ;  /* 0x0002dc0a01007387 */ /* 0x000fe80000100800 */
[----:B------:R1:W-:Y:S04]  /*11cb0*/  LDGSTS.E [R6+0xc000], desc[UR16][R8.64], P2 ;  /* 0x0c00000008067fae */ /* 0x0003e80009121850 */
[----:B------:R1:W-:Y:S04]  /*11cc0*/  STL [R1+0x2d8], R11 ;  /* 0x0002d80b01007387 */ /* 0x0003e80000100800 */
[----:B-1----:R-:W4:Y:S01]  /*11cd0*/  LDL.LU R212, [R1+0x2f0] ;  /* 0x0002f00001d47983 */ /* 0x002f220000300800 */
[----:B------:R-:W-:-:S03]  /*11ce0*/  MOV R9, R11 ;  /* 0x0000000b00097202 */ /* 0x000fc60000000f00 */
[----:B------:R-:W4:Y:S01]  /*11cf0*/  LDL.LU R11, [R1+0x2f4] ;  /* 0x0002f400010b7983 */ /* 0x000f220000300800 */
[----:B------:R-:W-:Y:S01]  /*11d00*/  IMAD.MOV.U32 R8, RZ, RZ, R10 ;  /* 0x000000ffff087224 */ /* 0x000fe200078e000a */
[----:B------:R-:W-:Y:S02]  /*11d10*/  ISETP.GT.AND P2, PT, R5, 0x2a, PT ;  /* 0x0000002a0500780c */ /* 0x000fe40003f44270 */
[----:B------:R-:W4:Y:S04]  /*11d20*/  LDL.LU R14, [R1+0x2fc] ;  /* 0x0002fc00010e7983 */ /* 0x000f280000300800 */
[----:B------:R1:W-:Y:S04]  /*11d30*/  LDGSTS.E [R6+0x8004], desc[UR16][R8.64], P1 ;  /* 0x0800400008067fae */ /* 0x0003e80008921850 */
[----:B------:R-:W4:Y:S01]  /*11d40*/  LDL.LU R10, [R1+0x304] ;  /* 0x00030400010a7983 */ /* 0x000f220000300800 */
[----:B-1----:R-:W-:-:S04]  /*11d50*/  SEL R8, RZ, 0x4, !P2 ;  /* 0x00000004ff087807 */ /* 0x002fc80005000000 */
[----:B------:R-:W-:-:S04]  /*11d60*/  SEL R8, R8, RZ, !P0 ;  /* 0x000000ff08087207 */ /* 0x000fc80004000000 */
[----:B------:R-:W-:Y:S02]  /*11d70*/  ISETP.NE.U32.AND P2, PT, R8, RZ, PT ;  /* 0x000000ff0800720c */ /* 0x000fe40003f45070 */
[----:B---3--:R-:W-:-:S05]  /*11d80*/  IADD3 R12, P3, R12, R2, RZ ;  /* 0x000000020c0c7210 */ /* 0x008fca0007f7e0ff */
[--C-:B--2---:R-:W-:Y:S01]  /*11d90*/  IMAD.X R213, R213, 0x1, R0.reuse, P3 ;  /* 0x00000001d5d57824 */ /* 0x104fe200018e0600 */
[----:B----4-:R-:W-:Y:S01]  /*11da0*/  IADD3 R214, P4, R214, R2, RZ ;  /* 0x00000002d6d67210 */ /* 0x010fe20007f9e0ff */
[----:B------:R-:W-:Y:S03]  /*11db0*/  STL [R1+0x2e4], R12 ;  /* 0x0002e40c01007387 */ /* 0x000fe60000100800 */
[----:B------:R-:W-:Y:S01]  /*11dc0*/  MOV R9, R213 ;  /* 0x000000d500097202 */ /* 0x000fe20000000f00 */
[----:B------:R-:W-:Y:S01]  /*11dd0*/  IMAD.X R215, R215, 0x1, R0, P4 ;  /* 0x00000001d7d77824 */ /* 0x000fe200020e0600 */
[----:B------:R1:W-:Y:S01]  /*11de0*/  STL [R1+0x2e0], R213 ;  /* 0x0002e0d501007387 */ /* 0x0003e20000100800 */
[----:B------:R-:W-:-:S03]  /*11df0*/  IMAD.MOV.U32 R8, RZ, RZ, R12 ;  /* 0x000000ffff087224 */ /* 0x000fc600078e000c */
[----:B------:R-:W-:Y:S04]  /*11e00*/  STL [R1+0x2ec], R214 ;  /* 0x0002ecd601007387 */ /* 0x000fe80000100800 */
[----:B------:R2:W-:Y:S04]  /*11e10*/  LDGSTS.E [R6+0xc004], desc[UR16][R8.64], P1 ;  /* 0x0c00400008067fae */ /* 0x0005e80008921850 */
[----:B-1----:R-:W3:Y:S04]  /*11e20*/  LDL.LU R213, [R1+0x2f8] ;  /* 0x0002f80001d57983 */ /* 0x002ee80000300800 */
[----:B------:R-:W-:Y:S04]  /*11e30*/  STL [R1+0x2e8], R215 ;  /* 0x0002e8d701007387 */ /* 0x000fe80000100800 */
[----:B------:R-:W4:Y:S01]  /*11e40*/  LDL.LU R12, [R1+0x300] ;  /* 0x00030000010c7983 */ /* 0x000f220000300800 */
[----:B--2---:R-:W-:-:S02]  /*11e50*/  IMAD.MOV.U32 R8, RZ, RZ, R214 ;  /* 0x000000ffff087224 */ /* 0x004fc400078e00d6 */
[----:B------:R-:W-:Y:S01]  /*11e60*/  IMAD.MOV.U32 R9, RZ, RZ, R215 ;  /* 0x000000ffff097224 */ /* 0x000fe200078e00d7 */
[----:B------:R-:W-:-:S04]  /*11e70*/  ISETP.GT.AND P1, PT, R5, 0x2b, PT ;  /* 0x0000002b0500780c */ /* 0x000fc80003f24270 */
[----:B------:R1:W-:Y:S02]  /*11e80*/  LDGSTS.E [R6+0x8008], desc[UR16][R8.64], P2 ;  /* 0x0800800008067fae */ /* 0x0003e40009121850 */
[----:B-1----:R-:W-:Y:S02]  /*11e90*/  SEL R8, RZ, 0x4, !P1 ;  /* 0x00000004ff087807 */ /* 0x002fe40004800000 */
[----:B------:R-:W-:Y:S02]  /*11ea0*/  IADD3 R11, P3, R11, R2, RZ ;  /* 0x000000020b0b7210 */ /* 0x000fe40007f7e0ff */
[----:B------:R-:W-:-:S03]  /*11eb0*/  SEL R8, R8, RZ, !P0 ;  /* 0x000000ff08087207 */ /* 0x000fc60004000000 */
[----:B------:R-:W-:Y:S01]  /*11ec0*/  IMAD.X R212, R212, 0x1, R0, P3 ;  /* 0x00000001d4d47824 */ /* 0x000fe200018e0600 */
[----:B------:R-:W-:Y:S01]  /*11ed0*/  STL [R1+0x2f4], R11 ;  /* 0x0002f40b01007387 */ /* 0x000fe20000100800 */
[----:B------:R-:W-:Y:S02]  /*11ee0*/  ISETP.NE.U32.AND P1, PT, R8, RZ, PT ;  /* 0x000000ff0800720c */ /* 0x000fe40003f25070 */
[----:B------:R-:W-:Y:S01]  /*11ef0*/  IMAD.MOV.U32 R9, RZ, RZ, R212 ;  /* 0x000000ffff097224 */ /* 0x000fe200078e00d4 */
[----:B------:R1:W-:Y:S01]  /*11f00*/  STL [R1+0x2f0], R212 ;  /* 0x0002f0d401007387 */ /* 0x0003e20000100800 */
[----:B------:R-:W-:Y:S02]  /*11f10*/  MOV R8, R11 ;  /* 0x0000000b00087202 */ /* 0x000fe40000000f00 */
[----:B------:R-:W-:-:S03]  /*11f20*/  IADD3 R10, P3, R10, R2, RZ ;  /* 0x000000020a0a7210 */ /* 0x000fc60007f7e0ff */
[----:B------:R2:W-:Y:S04]  /*11f30*/  LDGSTS.E [R6+0xc008], desc[UR16][R8.64], P2 ;  /* 0x0c00800008067fae */ /* 0x0005e80009121850 */
[----:B-1----:R-:W4:Y:S04]  /*11f40*/  LDL.LU R212, [R1+0x108] ;  /* 0x0001080001d47983 */ /* 0x002f280000300800 */
[----:B------:R-:W4:Y:S01]  /*11f50*/  LDL.LU R11, [R1+0x10c] ;  /* 0x00010c00010b7983 */ /* 0x000f220000300800 */
[----:B------:R-:W-:-:S04]  /*11f60*/  IADD3 R14, P2, R14, R2, RZ ;  /* 0x000000020e0e7210 */ /* 0x000fc80007f5e0ff */
[----:B--2---:R-:W-:Y:S01]  /*11f70*/  MOV R8, R14 ;  /* 0x0000000e00087202 */ /* 0x004fe20000000f00 */
[----:B------:R-:W-:Y:S01]  /*11f80*/  STL [R1+0x2fc], R14 ;  /* 0x0002fc0e01007387 */ /* 0x000fe20000100800 */
[----:B---3--:R-:W-:-:S04]  /*11f90*/  IMAD.X R213, R213, 0x1, R0, P2 ;  /* 0x00000001d5d57824 */ /* 0x008fc800010e0600 */
[----:B------:R-:W-:Y:S01]  /*11fa0*/  IMAD.MOV.U32 R9, RZ, RZ, R213 ;  /* 0x000000ffff097224 */ /* 0x000fe200078e00d5 */
[----:B------:R1:W-:Y:S01]  /*11fb0*/  STL [R1+0x2f8], R213 ;  /* 0x0002f8d501007387 */ /* 0x0003e20000100800 */
[----:B----4-:R-:W-:-:S03]  /*11fc0*/  IMAD.X R12, R12, 0x1, R0, P3 ;  /* 0x000000010c0c7824 */ /* 0x010fc600018e0600 */
[----:B------:R-:W-:Y:S04]  /*11fd0*/  STL [R1+0x304], R10 ;  /* 0x0003040a01007387 */ /* 0x000fe80000100800 */
[----:B------:R2:W-:Y:S04]  /*11fe0*/  STL [R1+0x300], R12 ;  /* 0x0003000c01007387 */ /* 0x0005e80000100800 */
[----:B-1----:R-:W3:Y:S04]  /*11ff0*/  LDL.LU R213, [R1+0x110] ;  /* 0x0001100001d57983 */ /* 0x002ee80000300800 */
[----:B------:R1:W-:Y:S04]  /*12000*/  LDGSTS.E [R6+0x800c], desc[UR16][R8.64], P1 ;  /* 0x0800c00008067fae */ /* 0x0003e80008921850 */
[----:B------:R-:W4:Y:S01]  /*12010*/  LDL.LU R14, [R1+0x114] ;  /* 0x00011400010e7983 */ /* 0x000f220000300800 */
[----:B-1----:R-:W-:-:S02]  /*12020*/  IMAD.MOV.U32 R9, RZ, RZ, R12 ;  /* 0x000000ffff097224 */ /* 0x002fc400078e000c */
[----:B------:R-:W-:Y:S01]  /*12030*/  IMAD.MOV.U32 R8, RZ, RZ, R10 ;  /* 0x000000ffff087224 */ /* 0x000fe200078e000a */
[----:B--2---:R-:W2:Y:S04]  /*12040*/  LDL.LU R12, [R1+0x118] ;  /* 0x00011800010c7983 */ /* 0x004ea80000300800 */
[----:B------:R-:W2:Y:S04]  /*12050*/  LDL.LU R10, [R1+0x11c] ;  /* 0x00011c00010a7983 */ /* 0x000ea80000300800 */
[----:B------:R1:W-:Y:S01]  /*12060*/  LDGSTS.E [R6+0xc00c], desc[UR16][R8.64], P1 ;  /* 0x0c00c00008067fae */ /* 0x0003e20008921850 */
[----:B------:R-:W-:-:S04]  /*12070*/  ISETP.GT.AND P1, PT, R5, 0xc, PT ;  /* 0x0000000c0500780c */ /* 0x000fc80003f24270 */
[----:B-1----:R-:W-:Y:S02]  /*12080*/  SEL R6, RZ, 0x4, !P1 ;  /* 0x00000004ff067807 */ /* 0x002fe40004800000 */
[----:B------:R-:W-:-:S04]  /*12090*/  IADD3 R11, P1, R11, R2, RZ ;  /* 0x000000020b0b7210 */ /* 0x000fc80007f3e0ff */
[----:B------:R-:W-:Y:S01]  /*120a0*/  IADD3.X R212, R212, R0, RZ, P1, !PT ;  /* 0x00000000d4d47210 */ /* 0x000fe20000ffe4ff */
[----:B------:R-:W-:Y:S01]  /*120b0*/  STL [R1+0x10c], R11 ;  /* 0x00010c0b01007387 */ /* 0x000fe20000100800 */
[----:B------:R-:W-:-:S03]  /*120c0*/  IMAD.MOV.U32 R8, RZ, RZ, R11 ;  /* 0x000000ffff087224 */ /* 0x000fc600078e000b */
[----:B------:R1:W-:Y:S01]  /*120d0*/  STL [R1+0x108], R212 ;  /* 0x000108d401007387 */ /* 0x0003e20000100800 */
[----:B------:R-:W-:-:S03]  /*120e0*/  IMAD.MOV.U32 R9, RZ, RZ, R212 ;  /* 0x000000ffff097224 */ /* 0x000fc600078e00d4 */
[----:B------:R-:W2:Y:S04]  /*120f0*/  LDL.LU R215, [R1+0x120] ;  /* 0x0001200001d77983 */ /* 0x000ea80000300800 */
[----:B------:R-:W2:Y:S04]  /*12100*/  LDL.LU R214, [R1+0x124] ;  /* 0x0001240001d67983 */ /* 0x000ea80000300800 */
[----:B-1----:R-:W2:Y:S04]  /*12110*/  LDL.LU R212, [R1+0x128] ;  /* 0x0001280001d47983 */ /* 0x002ea80000300800 */
[----:B------:R-:W2:Y:S01]  /*12120*/  LDL.LU R11, [R1+0x12c] ;  /* 0x00012c00010b7983 */ /* 0x000ea20000300800 */
[----:B------:R-:W-:-:S04]  /*12130*/  SEL R6, R6, RZ, !P0 ;  /* 0x000000ff06067207 */ /* 0x000fc80004000000 */
[----:B------:R-:W-:Y:S02]  /*12140*/  ISETP.NE.U32.AND P2, PT, R6, RZ, PT ;  /* 0x000000ff0600720c */ /* 0x000fe40003f45070 */
[----:B------:R-:W-:Y:S02]  /*12150*/  LOP3.LUT R6, R7, 0x30, RZ, 0x3c, !PT ;  /* 0x0000003007067812 */ /* 0x000fe400078e3cff */
[----:B------:R-:W-:-:S03]  /*12160*/  ISETP.GT.AND P1, PT, R5, 0xd, PT ;  /* 0x0000000d0500780c */ /* 0x000fc60003f24270 */
[----:B------:R-:W-:-:S06]  /*12170*/  VIADD R6, R6, UR4 ;  /* 0x0000000406067c36 */ /* 0x000fcc0008000000 */
[----:B------:R1:W-:Y:S02]  /*12180*/  LDGSTS.E [R6], desc[UR16][R8.64], P2 ;  /* 0x0000000008067fae */ /* 0x0003e40009121850 */
[----:B-1----:R-:W-:-:S04]  /*12190*/  SEL R8, RZ, 0x4, !P1 ;  /* 0x00000004ff087807 */ /* 0x002fc80004800000 */
[----:B------:R-:W-:-:S04]  /*121a0*/  SEL R8, R8, RZ, !P0 ;  /* 0x000000ff08087207 */ /* 0x000fc80004000000 */
[----:B------:R-:W-:Y:S02]  /*121b0*/  ISETP.NE.U32.AND P1, PT, R8, RZ, PT ;  /* 0x000000ff0800720c */ /* 0x000fe40003f25070 */
[----:B----4-:R-:W-:-:S04]  /*121c0*/  IADD3 R14, P3, R14, R2, RZ ;  /* 0x000000020e0e7210 */ /* 0x010fc80007f7e0ff */
[----:B---3--:R-:W-:Y:S01]  /*121d0*/  IADD3.X R213, R213, R0, RZ, P3, !PT ;  /* 0x00000000d5d57210 */ /* 0x008fe20001ffe4ff */
[----:B------:R-:W-:Y:S01]  /*121e0*/  IMAD.MOV.U32 R8, RZ, RZ, R14 ;  /* 0x000000ffff087224 */ /* 0x000fe200078e000e */
[----:B------:R-:W-:Y:S03]  /*121f0*/  STL [R1+0x114], R14 ;  /* 0x0001140e01007387 */ /* 0x000fe60000100800 */
[----:B------:R-:W-:Y:S01]  /*12200*/  IMAD.MOV.U32 R9, RZ, RZ, R213 ;  /* 0x000000ffff097224 */ /* 0x000fe200078e00d5 */
[----:B--2---:R-:W-:Y:S01]  /*12210*/  IADD3 R10, P4, R10, R2, RZ ;  /* 0x000000020a0a7210 */ /* 0x004fe20007f9e0ff */
[----:B------:R1:W-:Y:S04]  /*12220*/  STL [R1+0x110], R213 ;  /* 0x000110d501007387 */ /* 0x0003e80000100800 */
[----:B------:R-:W-:Y:S01]  /*12230*/  IMAD.X R12, R12, 0x1, R0, P4 ;  /* 0x000000010c0c7824 */ /* 0x000fe200020e0600 */
[----:B------:R-:W-:Y:S04]  /*12240*/  STL [R1+0x11c], R10 ;  /* 0x00011c0a01007387 */ /* 0x000fe80000100800 */
[----:B------:R2:W-:Y:S04]  /*12250*/  STL [R1+0x118], R12 ;  /* 0x0001180c01007387 */ /* 0x0005e80000100800 */
[----:B------:R3:W-:Y:S04]  /*12260*/  LDGSTS.E [R6+0x4000], desc[UR16][R8.64], P2 ;  /* 0x0400000008067fae */ /* 0x0007e80009121850 */
[----:B-1----:R-:W4:Y:S04]  /*12270*/  LDL.LU R213, [R1+0x130] ;  /* 0x0001300001d57983 */ /* 0x002f280000300800 */
[----:B------:R-:W4:Y:S01]  /*12280*/  LDL.LU R14, [R1+0x134] ;  /* 0x00013400010e7983 */ /* 0x000f220000300800 */
[----:B---3--:R-:W-:Y:S01]  /*12290*/  IMAD.MOV.U32 R9, RZ, RZ, R12 ;  /* 0x000000ffff097224 */ /* 0x008fe200078e000c */
[----:B------:R-:W-:-:S02]  /*122a0*/  MOV R8, R10 ;  /* 0x0000000a00087202 */ /* 0x000fc40000000f00 */
[----:B--2---:R-:W2:Y:S04]  /*122b0*/  LDL.LU R12, [R1+0x138] ;  /* 0x00013800010c7983 */ /* 0x004ea80000300800 */
[----:B------:R-:W3:Y:S01]  /*122c0*/  LDL.LU R10, [R1+0x13c] ;  /* 0x00013c00010a7983 */ /* 0x000ee20000300800 */
[----:B------:R-:W-:Y:S02]  /*122d0*/  ISETP.GT.AND P2, PT, R5, 0xe, PT ;  /* 0x0000000e0500780c */ /* 0x000fe40003f44270 */
[-C--:B------:R-:W-:Y:S01]  /*122e0*/  IADD3 R214, P3, R214, R2.reuse, RZ ;  /* 0x00000002d6d67210 */ /* 0x080fe20007f7e0ff */
[----:B------:R1:W-:Y:S04]  /*122f0*/  LDGSTS.E [R6+0x4], desc[UR16][R8.64], P1 ;  /* 0x0000400008067fae */ /* 0x0003e80008921850 */
[----:B------:R-:W-:Y:S01]  /*12300*/  IMAD.X R215, R215, 0x1, R0, P3 ;  /* 0x00000001d7d77824 */ /* 0x000fe200018e0600 */
[----:B------:R-:W-:-:S02]  /*12310*/  IADD3 R11, P4, R11, R2, RZ ;  /* 0x000000020b0b7210 */ /* 0x000fc40007f9e0ff */
[----:B-1----:R-:W-:-:S03]  /*12320*/  SEL R8, RZ, 0x4, !P2 ;  /* 0x00000004ff087807 */ /* 0x002fc60005000000 */
[----:B------:R-:W-:Y:S01]  /*12330*/  IMAD.X R212, R212, 0x1, R0, P4 ;  /* 0x00000001d4d47824 */ /* 0x000fe200020e0600 */
[----:B------:R-:W-:Y:S01]  /*12340*/  SEL R8, R8, RZ, !P0 ;  /* 0x000000ff08087207 */ /* 0x000fe20004000000 */
[----:B------:R-:W-:Y:S01]  /*12350*/  STL [R1+0x124], R214 ;  /* 0x000124d601007387 */ /* 0x000fe20000100800 */
[----:B------:R-:W-:Y:S02]  /*12360*/  IMAD.MOV.U32 R9, RZ, RZ, R215 ;  /* 0x000000ffff097224 */ /* 0x000fe400078e00d7 */
[----:B------:R-:W-:Y:S01]  /*12370*/  ISETP.NE.U32.AND P2, PT, R8, RZ, PT ;  /* 0x000000ff0800720c */ /* 0x000fe20003f45070 */
[----:B------:R1:W-:Y:S01]  /*12380*/  STL [R1+0x120], R215 ;  /* 0x000120d701007387 */ /* 0x0003e20000100800 */
[----:B------:R-:W-:-:S03]  /*12390*/  MOV R8, R214 ;  /* 0x000000d600087202 */ /* 0x000fc60000000f00 */
[----:B------:R-:W-:Y:S04]  /*123a0*/  STL [R1+0x12c], R11 ;  /* 0x00012c0b01007387 */ /* 0x000fe80000100800 */
[----:B------:R1:W-:Y:S04]  /*123b0*/  STL [R1+0x128], R212 ;  /* 0x000128d401007387 */ /* 0x0003e80000100800 */
[----:B-1----:R-:W2:Y:S04]  /*123c0*/  LDL.LU R215, [R1+0x140] ;  /* 0x0001400001d77983 */ /* 0x002ea80000300800 */
[----:B------:R-:W2:Y:S04]  /*123d0*/  LDL.LU R214, [R1+0x144] ;  /* 0x0001440001d67983 */ /* 0x000ea80000300800 */
[----:B------:R1:W-:Y:S02]  /*123e0*/  LDGSTS.E [R6+0x4004], desc[UR16][R8.64], P1 ;  /* 0x0400400008067fae */ /* 0x0003e40008921850 */
[----:B-1----:R-:W-:-:S02]  /*123f0*/  IMAD.MOV.U32 R9, RZ, RZ, R212 ;  /* 0x000000ffff097224 */ /* 0x002fc400078e00d4 */
[----:B------:R-:W-:Y:S01]  /*12400*/  IMAD.MOV.U32 R8, RZ, RZ, R11 ;  /* 0x000000ffff087224 */ /* 0x000fe200078e000b */
[----:B------:R-:W2:Y:S04]  /*12410*/  LDL.LU R212, [R1+0x308] ;  /* 0x0003080001d47983 */ /* 0x000ea80000300800 */
[----:B------:R-:W2:Y:S01]  /*12420*/  LDL.LU R11, [R1+0x30c] ;  /* 0x00030c00010b7983 */ /* 0x000ea20000300800 */
[----:B------:R-:W-:-:S03]  /*12430*/  ISETP.GT.AND P1, PT, R5, 0xf, PT ;  /* 0x0000000f0500780c */ /* 0x000fc60003f24270 */
[----:B------:R1:W-:Y:S02]  /*12440*/  LDGSTS.E [R6+0x8], desc[UR16][R8.64], P2 ;  /* 0x0000800008067fae */ /* 0x0003e40009121850 */
[----:B-1----:R-:W-:-:S04]  /*12450*/  SEL R8, RZ, 0x4, !P1 ;  /* 0x00000004ff087807 */ /* 0x002fc80004800000 */
[----:B------:R-:W-:-:S04]  /*12460*/  SEL R8, R8, RZ, !P0 ;  /* 0x000000ff08087207 */ /* 0x000fc80004000000 */
[----:B------:R-:W-:Y:S02]  /*12470*/  ISETP.NE.U32.AND P1, PT, R8, RZ, PT ;  /* 0x000000ff0800720c */ /* 0x000fe40003f25070 */
[----:B----4-:R-:W-:-:S04]  /*12480*/  IADD3 R14, P3, R14, R2, RZ ;  /* 0x000000020e0e7210 */ /* 0x010fc80007f7e0ff */
[----:B------:R-:W-:Y:S02]  /*12490*/  IADD3.X R213, R213, R0, RZ, P3, !PT ;  /* 0x00000000d5d57210 */ /* 0x000fe40001ffe4ff */
[----:B---3--:R-:W-:Y:S01]  /*124a0*/  IADD3 R10, P4, R10, R2, RZ ;  /* 0x000000020a0a7210 */ /* 0x008fe20007f9e0ff */
[----:B------:R-:W-:Y:S01]  /*124b0*/  STL [R1+0x134], R14 ;  /* 0x0001340e01007387 */ /* 0x000fe20000100800 */
[----:B------:R-:W-:-:S03]  /*124c0*/  IMAD.MOV.U32 R8, RZ, RZ, R14 ;  /* 0x000000ffff087224 */ /* 0x000fc600078e000e */
[----:B--2---:R-:W-:Y:S01]  /*124d0*/  IMAD.X R12, R12, 0x1, R0, P4 ;  /* 0x000000010c0c7824 */ /* 0x004fe200020e0600 */
[----:B------:R1:W-:Y:S01]  /*124e0*/  STL [R1+0x130], R213 ;  /* 0x000130d501007387 */ /* 0x0003e20000100800 */
[----:B------:R-:W-:-:S03]  /*124f0*/  IMAD.MOV.U32 R9, RZ, RZ, R213 ;  /* 0x000000ffff097224 */ /* 0x000fc600078e00d5 */
[----:B------:R-:W-:Y:S04]  /*12500*/  STL [R1+0x13c], R10 ;  /* 0x00013c0a01007387 */ /* 0x000fe80000100800 */
[----:B------:R2:W-:Y:S04]  /*12510*/  STL [R1+0x138], R12 ;  /* 0x0001380c01007387 */ /* 0x0005e80000100800 */
[----:B-1----:R-:W3:Y:S04]  /*12520*/  LDL.LU R213, [R1+0x310] ;  /* 0x0003100001d57983 */ /* 0x002ee80000300800 */
[----:B------:R-:W4:Y:S04]  /*12530*/  LDL.LU R14, [R1+0x314] ;  /* 0x00031400010e7983 */ /* 0x000f280000300800 */
[----:B------:R1:W-:Y:S01]  /*12540*/  LDGSTS.E [R6+0x4008], desc[UR16][R8.64], P2 ;  /* 0x0400800008067fae */ /* 0x0003e20009121850 */
[----:B------:R-:W-:Y:S01]  /*12550*/  ISETP.GT.AND P2, PT, R5, 0x2c, PT ;  /* 0x0000002c0500780c */ /* 0x000fe20003f44270 */
[----:B-1----:R-:W-:Y:S01]  /*12560*/  IMAD.MOV.U32 R9, RZ, RZ, R12 ;  /* 0x000000ffff097224 */ /* 0x002fe200078e000c */
[----:B------:R-:W-:Y:S01]  /*12570*/  MOV R8, R10 ;  /* 0x0000000a00087202 */ /* 0x000fe20000000f00 */
[----:B--2---:R-:W2:Y:S04]  /*12580*/  LDL.LU R12, [R1+0x318] ;  /* 0x00031800010c7983 */ /* 0x004ea80000300800 */
[----:B------:R-:W2:Y:S01]  /*12590*/  LDL.LU R10, [R1+0x31c] ;  /* 0x00031c00010a7983 */ /* 0x000ea20000300800 */
[----:B------:R-:W-:-:S03]  /*125a0*/  IADD3 R214, P3, R214, R2, RZ ;  /* 0x00000002d6d67210 */ /* 0x000fc60007f7e0ff */
[----:B------:R1:W-:Y:S02]  /*125b0*/  LDGSTS.E [R6+0xc], desc[UR16][R8.64], P1 ;  /* 0x0000c00008067fae */ /* 0x0003e40008921850 */
[----:B------:R-:W-:Y:S01]  /*125c0*/  IMAD.X R215, R215, 0x1, R0, P3 ;  /* 0x00000001d7d77824 */ /* 0x000fe200018e0600 */
[----:B-1----:R-:W-:-:S04]  /*125d0*/  SEL R8, RZ, 0x4, !P2 ;  /* 0x00000004ff087807 */ /* 0x002fc80005000000 */
[----:B------:R-:W-:Y:S02]  /*125e0*/  SEL R8, R8, RZ, !P0 ;  /* 0x000000ff08087207 */ /* 0x000fe40004000000 */
[----:B------:R-:W-:Y:S01]  /*125f0*/  IADD3 R11, P4, R11, R2, RZ ;  /* 0x000000020b0b7210 */ /* 0x000fe20007f9e0ff */
[----:B------:R-:W-:Y:S01]  /*12600*/  IMAD.MOV.U32 R9, RZ, RZ, R215 ;  /* 0x000000ffff097224 */ /* 0x000fe200078e00d7 */
[----:B------:R-:W-:Y:S02]  /*12610*/  ISETP.NE.U32.AND P2, PT, R8, RZ, PT ;  /* 0x000000ff0800720c */ /* 0x000fe40003f45070 */
[----:B------:R-:W-:Y:S01]  /*12620*/  MOV R8, R214 ;  /* 0x000000d600087202 */ /* 0x000fe20000000f00 */
[----:B------:R-:W-:Y:S01]  /*12630*/  IMAD.X R212, R212, 0x1, R0, P4 ;  /* 0x00000001d4d47824 */ /* 0x000fe200020e0600 */
[----:B------:R-:W-:Y:S04]  /*12640*/  STL [R1+0x144], R214 ;  /* 0x000144d601007387 */ /* 0x000fe80000100800 */
[----:B------:R-:W-:Y:S04]  /*12650*/  STL [R1+0x140], R215 ;  /* 0x000140d701007387 */ /* 0x000fe80000100800 */
[----:B------:R-:W-:Y:S04]  /*12660*/  STL [R1+0x30c], R11 ;  /* 0x00030c0b01007387 */ /* 0x000fe80000100800 */
[----:B------:R1:W-:Y:S04]  /*12670*/  LDGSTS.E [R6+0x400c], desc[UR16][R8.64], P1 ;  /* 0x0400c00008067fae */ /* 0x0003e80008921850 */
[----:B------:R1:W-:Y:S02]  /*12680*/  STL [R1+0x308], R212 ;  /* 0x000308d401007387 */ /* 0x0003e40000100800 */
[----:B-1----:R-:W-:-:S02]  /*12690*/  IMAD.MOV.U32 R9, RZ, RZ, R212 ;  /* 0x000000ffff097224 */ /* 0x002fc400078e00d4 */
[----:B------:R-:W-:Y:S01]  /*126a0*/  IMAD.MOV.U32 R8, RZ, RZ, R11 ;  /* 0x000000ffff087224 */ /* 0x000fe200078e000b */
[----:B------:R-:W2:Y:S04]  /*126b0*/  LDL.LU R212, [R1+0x320] ;  /* 0x0003200001d47983 */ /* 0x000ea80000300800 */
[----:B------:R-:W2:Y:S04]  /*126c0*/  LDL.LU R11, [R1+0x324] ;  /* 0x00032400010b7983 */ /* 0x000ea80000300800 */
        /* <DEDUP_REMOVED lines=12> */
[----:B------:R1:W-:Y:S04]  /*12790*/  STL [R1+0x310], R213 ;  /* 0x000310d501007387 */ /* 0x0003e80000100800 */
[----:B------:R3:W-:Y:S01]  /*127a0*/  LDGSTS.E [R6+0xc000], desc[UR16][R8.64], P2 ;  /* 0x0c00000008067fae */ /* 0x0007e20009121850 */
[----:B--2---:R-:W-:-:S05]  /*127b0*/  IADD3 R10, P4, R10, R2, RZ ;  /* 0x000000020a0a7210 */ /* 0x004fca0007f9e0ff */
[----:B------:R-:W-:Y:S01]  /*127c0*/  IMAD.X R12, R12, 0x1, R0, P4 ;  /* 0x000000010c0c7824 */ /* 0x000fe200020e0600 */
[----:B------:R-:W-:Y:S03]  /*127d0*/  STL [R1+0x31c], R10 ;  /* 0x00031c0a01007387 */ /* 0x000fe60000100800 */
[----:B---3--:R-:W-:Y:S01]  /*127e0*/  IMAD.MOV.U32 R9, RZ, RZ, R12 ;  /* 0x000000ffff097224 */ /* 0x008fe200078e000c */
[----:B------:R2:W-:Y:S04]  /*127f0*/  STL [R1+0x318], R12 ;  /* 0x0003180c01007387 */ /* 0x0005e80000100800 */
[----:B-1----:R-:W3:Y:S04]  /*12800*/  LDL.LU R213, [R1+0x330] ;  /* 0x0003300001d57983 */ /* 0x002ee80000300800 */
[----:B--2---:R-:W2:Y:S01]  /*12810*/  LDL.LU R12, [R1+0x334] ;  /* 0x00033400010c7983 */ /* 0x004ea20000300800 */
[----:B------:R-:W-:-:S02]  /*12820*/  MOV R8, R10 ;  /* 0x0000000a00087202 */ /* 0x000fc40000000f00 */
[----:B------:R-:W-:Y:S01]  /*12830*/  ISETP.GT.AND P2, PT, R5, 0x2e, PT ;  /* 0x0000002e0500780c */ /* 0x000fe20003f44270 */
[----:B------:R-:W4:Y:S04]  /*12840*/  LDL.LU R14, [R1+0x33c] ;  /* 0x00033c00010e7983 */ /* 0x000f280000300800 */
[----:B------:R1:W-:Y:S04]  /*12850*/  LDGSTS.E [R6+0x8004], desc[UR16][R8.64], P1 ;  /* 0x0800400008067fae */ /* 0x0003e80008921850 */
[----:B------:R-:W4:Y:S01]  /*12860*/  LDL.LU R10, [R1+0x344] ;  /* 0x00034400010a7983 */ /* 0x000f220000300800 */
[----:B-1----:R-:W-:-:S04]  /*12870*/  SEL R8, RZ, 0x4, !P2 ;  /* 0x00000004ff087807 */ /* 0x002fc80005000000 */
[----:B------:R-:W-:Y:S02]  /*12880*/  SEL R8, R8, RZ, !P0 ;  /* 0x000000ff08087207 */ /* 0x000fe40004000000 */
[----:B------:R-:W-:-:S05]  /*12890*/  IADD3 R11, P3, R11, R2, RZ ;  /* 0x000000020b0b7210 */ /* 0x000fca0007f7e0ff */
[----:B------:R-:W-:Y:S01]  /*128a0*/  IMAD.X R212, R212, 0x1, R0, P3 ;  /* 0x00000001d4d47824 */ /* 0x000fe200018e0600 */
[----:B------:R-:W-:Y:S01]  /*128b0*/  IADD3 R214, P4, R214, R2, RZ ;  /* 0x00000002d6d67210 */ /* 0x000fe20007f9e0ff */
[----:B------:R-:W-:Y:S02]  /*128c0*/  STL [R1+0x324], R11 ;  /* 0x0003240b01007387 */ /* 0x000fe40000100800 */
[----:B------:R-:W-:Y:S02]  /*128d0*/  IMAD.MOV.U32 R9, RZ, RZ, R212 ;  /* 0x000000ffff097224 */ /* 0x000fe400078e00d4 */
[----:B------:R-:W-:Y:S01]  /*128e0*/  IMAD.X R215, R215, 0x1, R0, P4 ;  /* 0x00000001d7d77824 */ /* 0x000fe200020e0600 */
[----:B------:R1:W-:Y:S01]  /*128f0*/  STL [R1+0x320], R212 ;  /* 0x000320d401007387 */ /* 0x0003e20000100800 */
[----:B------:R-:W-:-:S03]  /*12900*/  ISETP.NE.U32.AND P2, PT, R8, RZ, PT ;  /* 0x000000ff0800720c */ /* 0x000fc60003f45070 */
[----:B------:R-:W-:Y:S01]  /*12910*/  STL [R1+0x32c], R214 ;  /* 0x00032cd601007387 */ /* 0x000fe20000100800 */
[----:B------:R-:W-:-:S03]  /*12920*/  MOV R8, R11 ;  /* 0x0000000b00087202 */ /* 0x000fc60000000f00 */
[----:B-1----:R-:W4:Y:S04]  /*12930*/  LDL.LU R212, [R1+0x338] ;  /* 0x0003380001d47983 */ /* 0x002f280000300800 */
[----:B------:R-:W-:Y:S04]  /*12940*/  STL [R1+0x328], R215 ;  /* 0x000328d701007387 */ /* 0x000fe80000100800 */
[----:B------:R-:W4:Y:S04]  /*12950*/  LDL.LU R11, [R1+0x340] ;  /* 0x00034000010b7983 */ /* 0x000f280000300800 */
[----:B------:R1:W-:Y:S01]  /*12960*/  LDGSTS.E [R6+0xc004], desc[UR16][R8.64], P1 ;  /* 0x0c00400008067fae */ /* 0x0003e20008921850 */
[----:B------:R-:W-:Y:S01]  /*12970*/  ISETP.GT.AND P1, PT, R5, 0x2f, PT ;  /* 0x0000002f0500780c */ /* 0x000fe20003f24270 */
[----:B-1----:R-:W-:-:S02]  /*12980*/  IMAD.MOV.U32 R8, RZ, RZ, R214 ;  /* 0x000000ffff087224 */ /* 0x002fc400078e00d6 */
[----:B------:R-:W-:-:S05]  /*12990*/  IMAD.MOV.U32 R9, RZ, RZ, R215 ;  /* 0x000000ffff097224 */ /* 0x000fca00078e00d7 */
[----:B------:R1:W-:Y:S02]  /*129a0*/  LDGSTS.E [R6+0x8008], desc[UR16][R8.64], P2 ;  /* 0x0800800008067fae */ /* 0x0003e40009121850 */
[----:B-1----:R-:W-:-:S04]  /*129b0*/  SEL R8, RZ, 0x4, !P1 ;  /* 0x00000004ff087807 */ /* 0x002fc80004800000 */
[----:B------:R-:W-:-:S04]  /*129c0*/  SEL R8, R8, RZ, !P0 ;  /* 0x000000ff08087207 */ /* 0x000fc80004000000 */
[----:B------:R-:W-:Y:S02]  /*129d0*/  ISETP.NE.U32.AND P1, PT, R8, RZ, PT ;  /* 0x000000ff0800720c */ /* 0x000fe40003f25070 */
[----:B--2---:R-:W-:-:S04]  /*129e0*/  IADD3 R12, P3, R12, R2, RZ ;  /* 0x000000020c0c7210 */ /* 0x004fc80007f7e0ff */
[----:B---3--:R-:W-:Y:S01]  /*129f0*/  IADD3.X R213, R213, R0, RZ, P3, !PT ;  /* 0x00000000d5d57210 */ /* 0x008fe20001ffe4ff */
[----:B------:R-:W-:Y:S01]  /*12a00*/  STL [R1+0x334], R12 ;  /* 0x0003340c01007387 */ /* 0x000fe20000100800 */
[----:B------:R-:W-:-:S03]  /*12a10*/  IMAD.MOV.U32 R8, RZ, RZ, R12 ;  /* 0x000000ffff087224 */ /* 0x000fc600078e000c */
[----:B------:R1:W-:Y:S01]  /*12a20*/  STL [R1+0x330], R213 ;  /* 0x000330d501007387 */ /* 0x0003e20000100800 */
[----:B------:R-:W-:-:S05]  /*12a30*/  IMAD.MOV.U32 R9, RZ, RZ, R213 ;  /* 0x000000ffff097224 */ /* 0x000fca00078e00d5 */
[----:B------:R2:W-:Y:S04]  /*12a40*/  LDGSTS.E [R6+0xc008], desc[UR16][R8.64], P2 ;  /* 0x0c00800008067fae */ /* 0x0005e80009121850 */
[----:B-1----:R-:W3:Y:S04]  /*12a50*/  LDL.LU R213, [R1+0x148] ;  /* 0x0001480001d57983 */ /* 0x002ee80000300800 */
[----:B------:R-:W3:Y:S01]  /*12a60*/  LDL.LU R12, [R1+0x14c] ;  /* 0x00014c00010c7983 */ /* 0x000ee20000300800 */
[-C--:B----4-:R-:W-:Y:S02]  /*12a70*/  IADD3 R14, P2, R14, R2.reuse, RZ ;  /* 0x000000020e0e7210 */ /* 0x090fe40007f5e0ff */
[----:B------:R-:W-:-:S03]  /*12a80*/  IADD3 R10, P3, R10, R2, RZ ;  /* 0x000000020a0a7210 */ /* 0x000fc60007f7e0ff */
[----:B------:R-:W-:Y:S01]  /*12a90*/  STL [R1+0x33c], R14 ;  /* 0x00033c0e01007387 */ /* 0x000fe20000100800 */
[----:B--2---:R-:W-:Y:S02]  /*12aa0*/  IMAD.MOV.U32 R8, RZ, RZ, R14 ;  /* 0x000000ffff087224 */ /* 0x004fe400078e000e */
[----:B------:R-:W-:-:S04]  /*12ab0*/  IMAD.X R212, R212, 0x1, R0, P2 ;  /* 0x00000001d4d47824 */ /* 0x000fc800010e0600 */
[----:B------:R-:W-:Y:S01]  /*12ac0*/  IMAD.MOV.U32 R9, RZ, RZ, R212 ;  /* 0x000000ffff097224 */ /* 0x000fe200078e00d4 */
[----:B------:R1:W-:Y:S01]  /*12ad0*/  STL [R1+0x338], R212 ;  /* 0x000338d401007387 */ /* 0x0003e20000100800 */
[----:B------:R-:W-:-:S03]  /*12ae0*/  IADD3.X R11, R11, R0, RZ, P3, !PT ;  /* 0x000000000b0b7210 */ /* 0x000fc60001ffe4ff */
[----:B------:R-:W-:Y:S04]  /*12af0*/  STL [R1+0x344], R10 ;  /* 0x0003440a01007387 */ /* 0x000fe80000100800 */
[----:B------:R2:W-:Y:S04]  /*12b00*/  STL [R1+0x340], R11 ;  /* 0x0003400b01007387 */ /* 0x0005e80000100800 */
[----:B-1----:R-:W4:Y:S04]  /*12b10*/  LDL.LU R212, [R1+0x150] ;  /* 0x0001500001d47983 */ /* 0x002f280000300800 */
[----:B------:R-:W4:Y:S04]  /*12b20*/  LDL.LU R14, [R1+0x154] ;  /* 0x00015400010e7983 */ /* 0x000f280000300800 */
[----:B------:R1:W-:Y:S02]  /*12b30*/  LDGSTS.E [R6+0x800c], desc[UR16][R8.64], P1 ;  /* 0x0800c00008067fae */ /* 0x0003e40008921850 */
[----:B-1----:R-:W-:Y:S01]  /*12b40*/  MOV R9, R11 ;  /* 0x0000000b00097202 */ /* 0x002fe20000000f00 */
[----:B------:R-:W-:Y:S01]  /*12b50*/  IMAD.MOV.U32 R8, RZ, RZ, R10 ;  /* 0x000000ffff087224 */ /* 0x000fe200078e000a */
[----:B--2---:R-:W2:Y:S04]  /*12b60*/  LDL.LU R11, [R1+0x158] ;  /* 0x00015800010b7983 */ /* 0x004ea80000300800 */
[----:B------:R-:W2:Y:S04]  /*12b70*/  LDL.LU R10, [R1+0x15c] ;  /* 0x00015c00010a7983 */ /* 0x000ea80000300800 */
[----:B------:R1:W-:Y:S01]  /*12b80*/  LDGSTS.E [R6+0xc00c], desc[UR16][R8.64], P1 ;  /* 0x0c00c00008067fae */ /* 0x0003e20008921850 */
[----:B------:R-:W-:-:S04]  /*12b90*/  ISETP.GT.AND P1, PT, R5, 0x10, PT ;  /* 0x000000100500780c */ /* 0x000fc80003f24270 */
[----:B-1----:R-:W-:-:S04]  /*12ba0*/  SEL R6, RZ, 0x4, !P1 ;  /* 0x00000004ff067807 */ /* 0x002fc80004800000 */
[----:B------:R-:W-:-:S04]  /*12bb0*/  SEL R6, R6, RZ, !P0 ;  /* 0x000000ff06067207 */ /* 0x000fc80004000000 */
[----:B------:R-:W-:Y:S02]  /*12bc0*/  ISETP.NE.U32.AND P2, PT, R6, RZ, PT ;  /* 0x000000ff0600720c */ /* 0x000fe40003f45070 */
[----:B------:R-:W-:-:S05]  /*12bd0*/  LOP3.LUT R6, R7, 0x40, RZ, 0x3c, !PT ;  /* 0x0000004007067812 */ /* 0x000fca00078e3cff */
[----:B------:R-:W-:Y:S01]  /*12be0*/  VIADD R6, R6, UR4 ;  /* 0x0000000406067c36 */ /* 0x000fe20008000000 */
[----:B---3--:R-:W-:-:S05]  /*12bf0*/  IADD3 R12, P1, R12, R2, RZ ;  /* 0x000000020c0c7210 */ /* 0x008fca0007f3e0ff */
[----:B------:R-:W-:Y:S01]  /*12c00*/  IMAD.X R213, R213, 0x1, R0, P1 ;  /* 0x00000001d5d57824 */ /* 0x000fe200008e0600 */
[----:B------:R-:W-:Y:S04]  /*12c10*/  STL [R1+0x14c], R12 ;  /* 0x00014c0c01007387 */ /* 0x000fe80000100800 */
[----:B------:R1:W-:Y:S01]  /*12c20*/  STL [R1+0x148], R213 ;  /* 0x000148d501007387 */ /* 0x0003e20000100800 */
[----:B------:R-:W-:-:S03]  /*12c30*/  MOV R9, R213 ;  /* 0x000000d500097202 */ /* 0x000fc60000000f00 */
[----:B------:R-:W3:Y:S01]  /*12c40*/  LDL.LU R215, [R1+0x160] ;  /* 0x0001600001d77983 */ /* 0x000ee20000300800 */
[----:B------:R-:W-:-:S03]  /*12c50*/  IMAD.MOV.U32 R8, RZ, RZ, R12 ;  /* 0x000000ffff087224 */ /* 0x000fc600078e000c */
[----:B------:R-:W3:Y:S01]  /*12c60*/  LDL.LU R214, [R1+0x164] ;  /* 0x0001640001d67983 */ /* 0x000ee20000300800 */
[----:B------:R-:W-:-:S03]  /*12c70*/  ISETP.GT.AND P1, PT, R5, 0x11, PT ;  /* 0x000000110500780c */ /* 0x000fc60003f24270 */
[----:B-1----:R-:W3:Y:S04]  /*12c80*/  LDL.LU R213, [R1+0x168] ;  /* 0x0001680001d57983 */ /* 0x002ee80000300800 */
[----:B------:R-:W3:Y:S04]  /*12c90*/  LDL.LU R12, [R1+0x16c] ;  /* 0x00016c00010c7983 */ /* 0x000ee80000300800 */
[----:B------:R1:W-:Y:S02]  /*12ca0*/  LDGSTS.E [R6], desc[UR16][R8.64], P2 ;  /* 0x0000000008067fae */ /* 0x0003e40009121850 */
[----:B-1----:R-:W-:-:S04]  /*12cb0*/  SEL R8, RZ, 0x4, !P1 ;  /* 0x00000004ff087807 */ /* 0x002fc80004800000 */
[----:B------:R-:W-:-:S04]  /*12cc0*/  SEL R8, R8, RZ, !P0 ;  /* 0x000000ff08087207 */ /* 0x000fc80004000000 */
[----:B------:R-:W-:Y:S02]  /*12cd0*/  ISETP.NE.U32.AND P1, PT, R8, RZ, PT ;  /* 0x000000ff0800720c */ /* 0x000fe40003f25070 */
[----:B----4-:R-:W-:-:S05]  /*12ce0*/  IADD3 R14, P3, R14, R2, RZ ;  /* 0x000000020e0e7210 */ /* 0x010fca0007f7e0ff */
[----:B------:R-:W-:Y:S01]  /*12cf0*/  IMAD.X R212, R212, 0x1, R0, P3 ;  /* 0x00000001d4d47824 */ /* 0x000fe200018e0600 */
[----:B------:R-:W-:Y:S01]  /*12d00*/  STL [R1+0x154], R14 ;  /* 0x0001540e01007387 */ /* 0x000fe20000100800 */
[----:B------:R-:W-:-:S03]  /*12d10*/  IMAD.MOV.U32 R8, RZ, RZ, R14 ;  /* 0x000000ffff087224 */ /* 0x000fc600078e000e */
[----:B------:R-:W-:Y:S01]  /*12d20*/  MOV R9, R212 ;  /* 0x000000d400097202 */ /* 0x000fe20000000f00 */
[----:B------:R1:W-:Y:S04]  /*12d30*/  STL [R1+0x150], R212 ;  /* 0x000150d401007387 */ /* 0x0003e80000100800 */
[----:B------:R4:W-:Y:S01]  /*12d40*/  LDGSTS.E [R6+0x4000], desc[UR16][R8.64], P2 ;  /* 0x0400000008067fae */ /* 0x0009e20009121850 */
[----:B--2---:R-:W-:-:S05]  /*12d50*/  IADD3 R10, P4, R10, R2, RZ ;  /* 0x000000020a0a7210 */ /* 0x004fca0007f9e0ff */
[----:B------:R-:W-:Y:S01]  /*12d60*/  IMAD.X R11, R11, 0x1, R0, P4 ;  /* 0x000000010b0b7824 */ /* 0x000fe200020e0600 */
[----:B------:R-:W-:Y:S01]  /*12d70*/  STL [R1+0x15c], R10 ;  /* 0x00015c0a01007387 */ /* 0x000fe20000100800 */
[----:B----4-:R-:W-:-:S03]  /*12d80*/  IMAD.MOV.U32 R8, RZ, RZ, R10 ;  /* 0x000000ffff087224 */ /* 0x010fc600078e000a */
[----:B------:R2:W-:Y:S01]  /*12d90*/  STL [R1+0x158], R11 ;  /* 0x0001580b01007387 */ /* 0x0005e20000100800 */
[----:B------:R-:W-:-:S03]  /*12da0*/  IMAD.MOV.U32 R9, RZ, RZ, R11 ;  /* 0x000000ffff097224 */ /* 0x000fc600078e000b */
[----:B-1----:R-:W4:Y:S04]  /*12db0*/  LDL.LU R212, [R1+0x170] ;  /* 0x0001700001d47983 */ /* 0x002f280000300800 */
[----:B------:R-:W4:Y:S04]  /*12dc0*/  LDL.LU R14, [R1+0x174] ;  /* 0x00017400010e7983 */ /* 0x000f280000300800 */
[----:B--2---:R-:W2:Y:S04]  /*12dd0*/  LDL.LU R11, [R1+0x178] ;  /* 0x00017800010b7983 */ /* 0x004ea80000300800 */
[----:B------:R-:W2:Y:S01]  /*12de0*/  LDL.LU R10, [R1+0x17c] ;  /* 0x00017c00010a7983 */ /* 0x000ea20000300800 */
[----:B------:R-:W-:-:S03]  /*12df0*/  ISETP.GT.AND P2, PT, R5, 0x12, PT ;  /* 0x000000120500780c */ /* 0x000fc60003f44270 */
[----:B------:R1:W-:Y:S02]  /*12e00*/  LDGSTS.E [R6+0x4], desc[UR16][R8.64], P1 ;  /* 0x0000400008067fae */ /* 0x0003e40008921850 */
[----:B-1----:R-:W-:-:S04]  /*12e10*/  SEL R8, RZ, 0x4, !P2 ;  /* 0x00000004ff087807 */ /* 0x002fc80005000000 */
[----:B------:R-:W-:-:S04]  /*12e20*/  SEL R8, R8, RZ, !P0 ;  /* 0x000000ff08087207 */ /* 0x000fc80004000000 */
[----:B------:R-:W-:Y:S02]  /*12e30*/  ISETP.NE.U32.AND P2, PT, R8, RZ, PT ;  /* 0x000000ff0800720c */ /* 0x000fe40003f45070 */
[----:B---3--:R-:W-:-:S05]  /*12e40*/  IADD3 R214, P3, R214, R2, RZ ;  /* 0x00000002d6d67210 */ /* 0x008fca0007f7e0ff */
[----:B------:R-:W-:Y:S01]  /*12e50*/  IMAD.X R215, R215, 0x1, R0, P3 ;  /* 0x00000001d7d77824 */ /* 0x000fe200018e0600 */
[----:B------:R-:W-:Y:S01]  /*12e60*/  IADD3 R12, P4, R12, R2, RZ ;  /* 0x000000020c0c7210 */ /* 0x000fe20007f9e0ff */
[----:B------:R-:W-:Y:S03]  /*12e70*/  STL [R1+0x164], R214 ;  /* 0x000164d601007387 */ /* 0x000fe60000100800 */
[----:B------:R-:W-:Y:S01]  /*12e80*/  IADD3.X R213, R213, R0, RZ, P4, !PT ;  /* 0x00000000d5d57210 */ /* 0x000fe200027fe4ff */
[----:B------:R1:W-:Y:S01]  /*12e90*/  STL [R1+0x160], R215 ;  /* 0x000160d701007387 */ /* 0x0003e20000100800 */
[----:B------:R-:W-:Y:S02]  /*12ea0*/  IMAD.MOV.U32 R8, RZ, RZ, R214 ;  /* 0x000000ffff087224 */ /* 0x000fe400078e00d6 */
[----:B------:R-:W-:Y:S01]  /*12eb0*/  IMAD.MOV.U32 R9, RZ, RZ, R215 ;  /* 0x000000ffff097224 */ /* 0x000fe200078e00d7 */
[----:B------:R-:W-:Y:S04]  /*12ec0*/  STL [R1+0x16c], R12 ;  /* 0x00016c0c01007387 */ /* 0x000fe80000100800 */
[----:B------:R3:W-:Y:S04]  /*12ed0*/  STL [R1+0x168], R213 ;  /* 0x000168d501007387 */ /* 0x0007e80000100800 */
[----:B-1----:R-:W2:Y:S04]  /*12ee0*/  LDL.LU R215, [R1+0x180] ;  /* 0x0001800001d77983 */ /* 0x002ea80000300800 */
[----:B------:R-:W2:Y:S04]  /*12ef0*/  LDL.LU R214, [R1+0x184] ;  /* 0x0001840001d67983 */ /* 0x000ea80000300800 */
[----:B------:R1:W-:Y:S01]  /*12f00*/  LDGSTS.E [R6+0x4004], desc[UR16][R8.64], P1 ;  /* 0x0400400008067fae */ /* 0x0003e20008921850 */
[----:B------:R-:W-:-:S02]  /*12f10*/  ISETP.GT.AND P1, PT, R5, 0x13, PT ;  /* 0x000000130500780c */ /* 0x000fc40003f24270 */
[----:B-1----:R-:W-:Y:S01]  /*12f20*/  MOV R9, R213 ;  /* 0x000000d500097202 */ /* 0x002fe20000000f00 */
[----:B------:R-:W-:Y:S01]  /*12f30*/  IMAD.MOV.U32 R8, RZ, RZ, R12 ;  /* 0x000000ffff087224 */ /* 0x000fe200078e000c */
[----:B---3--:R-:W3:Y:S04]  /*12f40*/  LDL.LU R213, [R1+0x348] ;  /* 0x0003480001d57983 */ /* 0x008ee80000300800 */
[----:B------:R-:W3:Y:S04]  /*12f50*/  LDL.LU R12, [R1+0x34c] ;  /* 0x00034c00010c7983 */ /* 0x000ee80000300800 */
[----:B------:R1:W-:Y:S02]  /*12f60*/  LDGSTS.E [R6+0x8], desc[UR16][R8.64], P2 ;  /* 0x0000800008067fae */ /* 0x0003e40009121850 */
[----:B-1----:R-:W-:-:S04]  /*12f70*/  SEL R8, RZ, 0x4, !P1 ;  /* 0x00000004ff087807 */ /* 0x002fc80004800000 */
[----:B------:R-:W-:Y:S02]  /*12f80*/  SEL R8, R8, RZ, !P0 ;  /* 0x000000ff08087207 */ /* 0x000fe40004000000 */
[----:B----4-:R-:W-:-:S05]  /*12f90*/  IADD3 R14, P3, R14, R2, RZ ;  /* 0x000000020e0e7210 */ /* 0x010fca0007f7e0ff */
[----:B------:R-:W-:Y:S01]  /*12fa0*/  IMAD.X R212, R212, 0x1, R0, P3 ;  /* 0x00000001d4d47824 */ /* 0x000fe200018e0600 */
[----:B--2---:R-:W-:Y:S01]  /*12fb0*/  IADD3 R10, P4, R10, R2, RZ ;  /* 0x000000020a0a7210 */ /* 0x004fe20007f9e0ff */
[----:B------:R-:W-:Y:S01]  /*12fc0*/  STL [R1+0x174], R14 ;  /* 0x0001740e01007387 */ /* 0x000fe20000100800 */
[----:B------:R-:W-:-:S03]  /*12fd0*/  ISETP.NE.U32.AND P1, PT, R8, RZ, PT ;  /* 0x000000ff0800720c */ /* 0x000fc60003f25070 */
[----:B------:R-:W-:Y:S01]  /*12fe0*/  IMAD.X R11, R11, 0x1, R0, P4 ;  /* 0x000000010b0b7824 */ /* 0x000fe200020e0600 */
[----:B------:R1:W-:Y:S01]  /*12ff0*/  STL [R1+0x170], R212 ;  /* 0x000170d401007387 */ /* 0x0003e20000100800 */
[----:B------:R-:W-:Y:S01]  /*13000*/  IMAD.MOV.U32 R8, RZ, RZ, R14 ;  /* 0x000000ffff087224 */ /* 0x000fe200078e000e */
[----:B------:R-:W-:Y:S02]  /*13010*/  MOV R9, R212 ;  /* 0x000000d400097202 */ /* 0x000fe40000000f00 */
[----:B------:R-:W-:Y:S04]  /*13020*/  STL [R1+0x17c], R10 ;  /* 0x00017c0a01007387 */ /* 0x000fe80000100800 */
[----:B------:R2:W-:Y:S04]  /*13030*/  STL [R1+0x178], R11 ;  /* 0x0001780b01007387 */ /* 0x0005e80000100800 */
[----:B-1----:R-:W4:Y:S04]  /*13040*/  LDL.LU R212, [R1+0x350] ;  /* 0x0003500001d47983 */ /* 0x002f280000300800 */
[----:B------:R-:W4:Y:S04]  /*13050*/  LDL.LU R14, [R1+0x354] ;  /* 0x00035400010e7983 */ /* 0x000f280000300800 */
[----:B------:R1:W-:Y:S02]  /*13060*/  LDGSTS.E [R6+0x4008], desc[UR16][R8.64], P2 ;  /* 0x0400800008067fae */ /* 0x0003e40009121850 */
[----:B-1----:R-:W-:-:S02]  /*13070*/  IMAD.MOV.U32 R9, RZ, RZ, R11 ;  /* 0x000000ffff097224 */ /* 0x002fc400078e000b */
[----:B------:R-:W-:Y:S01]  /*13080*/  IMAD.MOV.U32 R8, RZ, RZ, R10 ;  /* 0x000000ffff087224 */ /* 0x000fe200078e000a */
[----:B--2---:R-:W2:Y:S04]  /*13090*/  LDL.LU R11, [R1+0x358] ;  /* 0x00035800010b7983 */ /* 0x004ea80000300800 */
[----:B------:R-:W2:Y:S01]  /*130a0*/  LDL.LU R10, [R1+0x35c] ;  /* 0x00035c00010a7983 */ /* 0x000ea20000300800 */
[----:B------:R-:W-:-:S03]  /*130b0*/  ISETP.GT.AND P2, PT, R5, 0x30, PT ;  /* 0x000000300500780c */ /* 0x000fc60003f44270 */
[----:B------:R1:W-:Y:S02]  /*130c0*/  LDGSTS.E [R6+0xc], desc[UR16][R8.64], P1 ;  /* 0x0000c00008067fae */ /* 0x0003e40008921850 */
[----:B-1----:R-:W-:-:S04]  /*130d0*/  SEL R8, RZ, 0x4, !P2 ;  /* 0x00000004ff087807 */ /* 0x002fc80005000000 */
[----:B------:R-:W-:-:S04]  /*130e0*/  SEL R8, R8, RZ, !P0 ;  /* 0x000000ff08087207 */ /* 0x000fc80004000000 */
[----:B------:R-:W-:Y:S02]  /*130f0*/  ISETP.NE.U32.AND P2, PT, R8, RZ, PT ;  /* 0x000000ff0800720c */ /* 0x000fe40003f45070 */
[----:B------:R-:W-:-:S05]  /*13100*/  IADD3 R214, P3, R214, R2, RZ ;  /* 0x00000002d6d67210 */ /* 0x000fca0007f7e0ff */
[----:B------:R-:W-:Y:S02]  /*13110*/  IMAD.X R215, R215, 0x1, R0, P3 ;  /* 0x00000001d7d77824 */ /* 0x000fe400018e0600 */
[----:B------:R-:W-:Y:S02]  /*13120*/  IMAD.MOV.U32 R8, RZ, RZ, R214 ;  /* 0x000000ffff087224 */ /* 0x000fe400078e00d6 */
[----:B------:R-:W-:Y:S01]  /*13130*/  IMAD.MOV.U32 R9, RZ, RZ, R215 ;  /* 0x000000ffff097224 */ /* 0x000fe200078e00d7 */
[----:B------:R-:W-:Y:S04]  /*13140*/  STL [R1+0x184], R214 ;  /* 0x000184d601007387 */ /* 0x000fe80000100800 */
[----:B------:R-:W-:Y:S04]  /*13150*/  STL [R1+0x180], R215 ;  /* 0x000180d701007387 */ /* 0x000fe80000100800 */
[----:B------:R1:W-:Y:S01]  /*13160*/  LDGSTS.E [R6+0x400c], desc[UR16][R8.64], P1 ;  /* 0x0400c00008067fae */ /* 0x0003e20008921850 */
[----:B---3--:R-:W-:-:S04]  /*13170*/  IADD3 R12, P4, R12, R2, RZ ;  /* 0x000000020c0c7210 */ /* 0x008fc80007f9e0ff */
[----:B------:R-:W-:Y:S01]  /*13180*/  IADD3.X R213, R213, R0, RZ, P4, !PT ;  /* 0x00000000d5d57210 */ /* 0x000fe200027fe4ff */
[----:B------:R-:W-:Y:S03]  /*13190*/  STL [R1+0x34c], R12 ;  /* 0x00034c0c01007387 */ /* 0x000fe60000100800 */
[----:B-1----:R-:W-:Y:S01]  /*131a0*/  MOV R9, R213 ;  /* 0x000000d500097202 */ /* 0x002fe20000000f00 */
[----:B------:R1:W-:Y:S01]  /*131b0*/  STL [R1+0x348], R213 ;  /* 0x000348d501007387 */ /* 0x0003e20000100800 */
[----:B------:R-:W-:Y:S01]  /*131c0*/  IMAD.MOV.U32 R8, RZ, RZ, R12 ;  /* 0x000000ffff087224 */ /* 0x000fe200078e000c */
[----:B------:R-:W-:-:S04]  /*131d0*/  ISETP.GT.AND P1, PT, R5, 0x31, PT ;  /* 0x000000310500780c */ /* 0x000fc80003f24270 */
[----:B------:R3:W-:Y:S04]  /*131e0*/  LDGSTS.E [R6+0x8000], desc[UR16][R8.64], P2 ;  /* 0x0800000008067fae */ /* 0x0007e80009121850 */
[----:B-1----:R-:W2:Y:S04]  /*131f0*/  LDL.LU R213, [R1+0x360] ;  /* 0x0003600001d57983 */ /* 0x002ea80000300800 */
[----:B------:R-:W2:Y:S04]  /*13200*/  LDL.LU R12, [R1+0x364] ;  /* 0x00036400010c7983 */ /* 0x000ea80000300800 */
[----:B------:R-:W2:Y:S01]  /*13210*/  LDL.LU R215, [R1+0x368] ;  /* 0x0003680001d77983 */ /* 0x000ea20000300800 */
[----:B---3--:R-:W-:-:S03]  /*13220*/  SEL R8, RZ, 0x4, !P1 ;  /* 0x00000004ff087807 */ /* 0x008fc60004800000 */
[----:B------:R-:W3:Y:S01]  /*13230*/  LDL.LU R214, [R1+0x36c] ;  /* 0x00036c0001d67983 */ /* 0x000ee20000300800 */
[----:B------:R-:W-:-:S04]  /*13240*/  SEL R8, R8, RZ, !P0 ;  /* 0x000000ff08087207 */ /* 0x000fc80004000000 */
[----:B------:R-:W-:Y:S02]  /*13250*/  ISETP.NE.U32.AND P1, PT, R8, RZ, PT ;  /* 0x000000ff0800720c */ /* 0x000fe40003f25070 */
[----:B----4-:R-:W-:-:S05]  /*13260*/  IADD3 R14, P3, R14, R2, RZ ;  /* 0x000000020e0e7210 */ /* 0x010fca0007f7e0ff */
[----:B------:R-:W-:Y:S02]  /*13270*/  IMAD.X R212, R212, 0x1, R0, P3 ;  /* 0x00000001d4d47824 */ /* 0x000fe400018e0600 */
[----:B------:R-:W-:Y:S01]  /*13280*/  IMAD.MOV.U32 R8, RZ, RZ, R14 ;  /* 0x000000ffff087224 */ /* 0x000fe200078e000e */
[----:B------:R-:W-:Y:S02]  /*13290*/  STL [R1+0x354], R14 ;  /* 0x0003540e01007387 */ /* 0x000fe40000100800 */
[----:B------:R-:W-:Y:S02]  /*132a0*/  MOV R9, R212 ;  /* 0x000000d400097202 */ /* 0x000fe40000000f00 */
[----:B------:R1:W-:Y:S04]  /*132b0*/  STL [R1+0x350], R212 ;  /* 0x000350d401007387 */ /* 0x0003e80000100800 */
[----:B------:R4:W-:Y:S01]  /*132c0*/  LDGSTS.E [R6+0xc000], desc[UR16][R8.64], P2 ;  /* 0x0c00000008067fae */ /* 0x0009e20009121850 */
[----:B--2---:R-:W-:-:S05]  /*132d0*/  IADD3 R10, P4, R10, R2, RZ ;  /* 0x000000020a0a7210 */ /* 0x004fca0007f9e0ff */
[----:B------:R-:W-:Y:S01]  /*132e0*/  IMAD.X R11, R11, 0x1, R0, P4 ;  /* 0x000000010b0b7824 */ /* 0x000fe200020e0600 */
[----:B------:R-:W-:Y:S03]  /*132f0*/  STL [R1+0x35c], R10 ;  /* 0x00035c0a01007387 */ /* 0x000fe60000100800 */
[----:B----4-:R-:W-:Y:S01]  /*13300*/  IMAD.MOV.U32 R9, RZ, RZ, R11 ;  /* 0x000000ffff097224 */ /* 0x010fe200078e000b */
[----:B------:R2:W-:Y:S04]  /*13310*/  STL [R1+0x358], R11 ;  /* 0x0003580b01007387 */ /* 0x0005e80000100800 */
[----:B-1----:R-:W4:Y:S04]  /*13320*/  LDL.LU R212, [R1+0x370] ;  /* 0x0003700001d47983 */ /* 0x002f280000300800 */
[----:B--2---:R-:W2:Y:S01]  /*13330*/  LDL.LU R11, [R1+0x374] ;  /* 0x00037400010b7983 */ /* 0x004ea20000300800 */
[----:B------:R-:W-:Y:S01]  /*13340*/  IMAD.MOV.U32 R8, RZ, RZ, R10 ;  /* 0x000000ffff087224 */ /* 0x000fe200078e000a */
[----:B------:R-:W-:-:S02]  /*13350*/  ISETP.GT.AND P2, PT, R5, 0x32, PT ;  /* 0x000000320500780c */ /* 0x000fc40003f44270 */
[----:B------:R-:W4:Y:S04]  /*13360*/  LDL.LU R14, [R1+0x37c] ;  /* 0x00037c00010e7983 */ /* 0x000f280000300800 */
[----:B------:R1:W-:Y:S04]  /*13370*/  LDGSTS.E [R6+0x8004], desc[UR16][R8.64], P1 ;  /* 0x0800400008067fae */ /* 0x0003e80008921850 */
[----:B------:R-:W4:Y:S01]  /*13380*/  LDL.LU R10, [R1+0x384] ;  /* 0x00038400010a7983 */ /* 0x000f220000300800 */
[----:B-1----:R-:W-:-:S04]  /*13390*/  SEL R8, RZ, 0x4, !P2 ;  /* 0x00000004ff087807 */ /* 0x002fc80005000000 */
[----:B------:R-:W-:-:S04]  /*133a0*/  SEL R8, R8, RZ, !P0 ;  /* 0x000000ff08087207 */ /* 0x000fc80004000000 */
[----:B------:R-:W-:Y:S02]  /*133b0*/  ISETP.NE.U32.AND P2, PT, R8, RZ, PT ;  /* 0x000000ff0800720c */ /* 0x000fe40003f45070 */
[----:B------:R-:W-:-:S05]  /*133c0*/  IADD3 R12, P3, R12, R2, RZ ;  /* 0x000000020c0c7210 */ /* 0x000fca0007f7e0ff */
[----:B------:R-:W-:Y:S01]  /*133d0*/  IMAD.X R213, R213, 0x1, R0, P3 ;  /* 0x00000001d5d57824 */ /* 0x000fe200018e0600 */
[----:B---3--:R-:W-:Y:S01]  /*133e0*/  IADD3 R214, P4, R214, R2, RZ ;  /* 0x00000002d6d67210 */ /* 0x008fe20007f9e0ff */
[----:B------:R-:W-:Y:S02]  /*133f0*/  STL [R1+0x364], R12 ;  /* 0x0003640c01007387 */ /* 0x000fe40000100800 */
[----:B------:R-:W-:Y:S01]  /*13400*/  IMAD.MOV.U32 R9, RZ, RZ, R213 ;  /* 0x000000ffff097224 */ /* 0x000fe200078e00d5 */
[----:B------:R-:W-:Y:S01]  /*13410*/  IADD3.X R215, R215, R0, RZ, P4, !PT ;  /* 0x00000000d7d77210 */ /* 0x000fe200027fe4ff */
[----:B------:R1:W-:Y:S01]  /*13420*/  STL [R1+0x360], R213 ;  /* 0x000360d501007387 */ /* 0x0003e20000100800 */
[----:B------:R-:W-:-:S03]  /*13430*/  IMAD.MOV.U32 R8, RZ, RZ, R12 ;  /* 0x000000ffff087224 */ /* 0x000fc600078e000c */
[----:B------:R-:W-:Y:S04]  /*13440*/  STL [R1+0x36c], R214 ;  /* 0x00036cd601007387 */ /* 0x000fe80000100800 */
[----:B------:R3:W-:Y:S04]  /*13450*/  LDGSTS.E [R6+0xc004], desc[UR16][R8.64], P1 ;  /* 0x0c00400008067fae */ /* 0x0007e80008921850 */
[----:B-1----:R-:W4:Y:S04]  /*13460*/  LDL.LU R213, [R1+0x378] ;  /* 0x0003780001d57983 */ /* 0x002f280000300800 */
[----:B------:R-:W-:Y:S04]  /*13470*/  STL [R1+0x368], R215 ;  /* 0x000368d701007387 */ /* 0x000fe80000100800 */
[----:B------:R-:W4:Y:S01]  /*13480*/  LDL.LU R12, [R1+0x380] ;  /* 0x00038000010c7983 */ /* 0x000f220000300800 */
[----:B---3--:R-:W-:Y:S01]  /*13490*/  IMAD.MOV.U32 R8, RZ, RZ, R214 ;  /* 0x000000ffff087224 */ /* 0x008fe200078e00d6 */
[----:B------:R-:W-:-:S02]  /*134a0*/  MOV R9, R215 ;  /* 0x000000d700097202 */ /* 0x000fc40000000f00 */
[----:B------:R-:W-:-:S03]  /*134b0*/  ISETP.GT.AND P1, PT, R5, 0x33, PT ;  /* 0x000000330500780c */ /* 0x000fc60003f24270 */
[----:B------:R1:W-:Y:S02]  /*134c0*/  LDGSTS.E [R6+0x8008], desc[UR16][R8.64], P2 ;  /* 0x0800800008067fae */ /* 0x0003e40009121850 */
[----:B-1----:R-:W-:-:S04]  /*134d0*/  SEL R8, RZ, 0x4, !P1 ;  /* 0x00000004ff087807 */ /* 0x002fc80004800000 */
[----:B------:R-:W-:-:S04]  /*134e0*/  SEL R8, R8, RZ, !P0 ;  /* 0x000000ff08087207 */ /* 0x000fc80004000000 */
[----:B------:R-:W-:Y:S02]  /*134f0*/  ISETP.NE.U32.AND P1, PT, R8, RZ, PT ;  /* 0x000000ff0800720c */ /* 0x000fe40003f25070 */
[----:B--2---:R-:W-:-:S05]  /*13500*/  IADD3 R11, P3, R11, R2, RZ ;  /* 0x000000020b0b7210 */ /* 0x004fca0007f7e0ff */
[----:B----4-:R-:W-:Y:S01]  /*13510*/  IMAD.X R212, R212, 0x1, R0, P3 ;  /* 0x00000001d4d47824 */ /* 0x010fe200018e0600 */
[----:B------:R-:W-:Y:S01]  /*13520*/  STL [R1+0x374], R11 ;  /* 0x0003740b01007387 */ /* 0x000fe20000100800 */
[----:B------:R-:W-:Y:S02]  /*13530*/  IMAD.MOV.U32 R8, RZ, RZ, R11 ;  /* 0x000000ffff087224 */ /* 0x000fe400078e000b */
[----:B------:R-:W-:Y:S01]  /*13540*/  IMAD.MOV.U32 R9, RZ, RZ, R212 ;  /* 0x000000ffff097224 */ /* 0x000fe200078e00d4 */
[----:B------:R1:W-:Y:S04]  /*13550*/  STL [R1+0x370], R212 ;  /* 0x000370d401007387 */ /* 0x0003e80000100800 */
[----:B------:R2:W-:Y:S04]  /*13560*/  LDGSTS.E [R6+0xc008], desc[UR16][R8.64], P2 ;  /* 0x0c00800008067fae */ /* 0x0005e80009121850 */
[----:B-1----:R-:W3:Y:S04]  /*13570*/  LDL.LU R212, [R1+0x188] ;  /* 0x0001880001d47983 */ /* 0x002ee80000300800 */
[----:B------:R-:W4:Y:S01]  /*13580*/  LDL.LU R11, [R1+0x18c] ;  /* 0x00018c00010b7983 */ /* 0x000f220000300800 */
[----:B------:R-:W-:-:S02]  /*13590*/  IADD3 R14, P2, R14, R2, RZ ;  /* 0x000000020e0e7210 */ /* 0x000fc40007f5e0ff */
[----:B------:R-:W-:-:S03]  /*135a0*/  IADD3 R10, P3, R10, R2, RZ ;  /* 0x000000020a0a7210 */ /* 0x000fc60007f7e0ff */
[----:B------:R-:W-:Y:S01]  /*135b0*/  STL [R1+0x37c], R14 ;  /* 0x00037c0e01007387 */ /* 0x000fe20000100800 */
[----:B--2---:R-:W-:Y:S01]  /*135c0*/  IMAD.MOV.U32 R8, RZ, RZ, R14 ;  /* 0x000000ffff087224 */ /* 0x004fe200078e000e */
[----:B------:R-:W-:-:S05]  /*135d0*/  IADD3.X R213, R213, R0, RZ, P2, !PT ;  /* 0x00000000d5d57210 */ /* 0x000fca00017fe4ff */
[----:B------:R-:W-:Y:S02]  /*135e0*/  IMAD.MOV.U32 R9, RZ, RZ, R213 ;  /* 0x000000ffff097224 */ /* 0x000fe400078e00d5 */
[----:B------:R-:W-:Y:S01]  /*135f0*/  IMAD.X R12, R12, 0x1, R0, P3 ;  /* 0x000000010c0c7824 */ /* 0x000fe200018e0600 */
[----:B------:R1:W-:Y:S04]  /*13600*/  STL [R1+0x378], R213 ;  /* 0x000378d501007387 */ /* 0x0003e80000100800 */
[----:B------:R-:W-:Y:S04]  /*13610*/  STL [R1+0x384], R10 ;  /* 0x0003840a01007387 */ /* 0x000fe80000100800 */
[----:B------:R2:W-:Y:S04]  /*13620*/  STL [R1+0x380], R12 ;  /* 0x0003800c01007387 */ /* 0x0005e80000100800 */
[----:B-1----:R-:W3:Y:S04]  /*13630*/  LDL.LU R213, [R1+0x190] ;  /* 0x0001900001d57983 */ /* 0x002ee80000300800 */
[----:B------:R1:W-:Y:S04]  /*13640*/  LDGSTS.E [R6+0x800c], desc[UR16][R8.64], P1 ;  /* 0x0800c00008067fae */ /* 0x0003e80008921850 */
[----:B------:R-:W3:Y:S01]  /*13650*/  LDL.LU R14, [R1+0x194] ;  /* 0x00019400010e7983 */ /* 0x000ee20000300800 */
[----:B-1----:R-:W-:Y:S01]  /*13660*/  IMAD.MOV.U32 R9, RZ, RZ, R12 ;  /* 0x000000ffff097224 */ /* 0x002fe200078e000c */
[----:B------:R-:W-:-:S02]  /*13670*/  MOV R8, R10 ;  /* 0x0000000a00087202 */ /* 0x000fc40000000f00 */
[----:B--2---:R-:W2:Y:S04]  /*13680*/  LDL.LU R12, [R1+0x198] ;  /* 0x00019800010c7983 */ /* 0x004ea80000300800 */
[----:B------:R-:W2:Y:S04]  /*13690*/  LDL.LU R10, [R1+0x19c] ;  /* 0x00019c00010a7983 */ /* 0x000ea80000300800 */
[----:B------:R1:W-:Y:S01]  /*136a0*/  LDGSTS.E [R6+0xc00c], desc[UR16][R8.64], P1 ;  /* 0x0c00c00008067fae */ /* 0x0003e20008921850 */
[----:B------:R-:W-:-:S04]  /*136b0*/  ISETP.GT.AND P1, PT, R5, 0x14, PT ;  /* 0x000000140500780c */ /* 0x000fc80003f24270 */
[----:B-1----:R-:W-:Y:S02]  /*136c0*/  SEL R6, RZ, 0x4, !P1 ;  /* 0x00000004ff067807 */ /* 0x002fe40004800000 */
[----:B----4-:R-:W-:-:S05]  /*136d0*/  IADD3 R11, P1, R11, R2, RZ ;  /* 0x000000020b0b7210 */ /* 0x010fca0007f3e0ff */
[----:B---3--:R-:W-:Y:S01]  /*136e0*/  IMAD.X R212, R212, 0x1, R0, P1 ;  /* 0x00000001d4d47824 */ /* 0x008fe200008e0600 */
[----:B------:R-:W-:Y:S01]  /*136f0*/  STL [R1+0x18c], R11 ;  /* 0x00018c0b01007387 */ /* 0x000fe20000100800 */
[----:B------:R-:W-:-:S03]  /*13700*/  MOV R8, R11 ;  /* 0x0000000b00087202 */ /* 0x000fc60000000f00 */
[----:B------:R1:W-:Y:S01]  /*13710*/  STL [R1+0x188], R212 ;  /* 0x000188d401007387 */ /* 0x0003e20000100800 */
[----:B------:R-:W-:-:S03]  /*13720*/  IMAD.MOV.U32 R9, RZ, RZ, R212 ;  /* 0x000000ffff097224 */ /* 0x000fc600078e00d4 */
[----:B------:R-:W3:Y:S04]  /*13730*/  LDL.LU R215, [R1+0x1a0] ;  /* 0x0001a00001d77983 */ /* 0x000ee80000300800 */
[----:B------:R-:W4:Y:S04]  /*13740*/  LDL.LU R214, [R1+0x1a4] ;  /* 0x0001a40001d67983 */ /* 0x000f280000300800 */
[----:B-1----:R-:W3:Y:S04]  /*13750*/  LDL.LU R212, [R1+0x1a8] ;  /* 0x0001a80001d47983 */ /* 0x002ee80000300800 */
[----:B------:R-:W3:Y:S01]  /*13760*/  LDL.LU R11, [R1+0x1ac] ;  /* 0x0001ac00010b7983 */ /* 0x000ee20000300800 */
        /* <DEDUP_REMOVED lines=9> */
[----:B------:R-:W-:-:S05]  /*13800*/  IADD3 R14, P3, R14, R2, RZ ;  /* 0x000000020e0e7210 */ /* 0x000fca0007f7e0ff */
[--C-:B------:R-:W-:Y:S01]  /*13810*/  IMAD.X R213, R213, 0x1, R0.reuse, P3 ;  /* 0x00000001d5d57824 */ /* 0x100fe200018e0600 */
[----:B------:R-:W-:Y:S01]  /*13820*/  MOV R8, R14 ;  /* 0x0000000e00087202 */ /* 0x000fe20000000f00 */
[----:B------:R-:W-:Y:S01]  /*13830*/  STL [R1+0x194], R14 ;  /* 0x0001940e01007387 */ /* 0x000fe20000100800 */
[----:B--2---:R-:W-:Y:S01]  /*13840*/  IADD3 R10, P4, R10, R2, RZ ;  /* 0x000000020a0a7210 */ /* 0x004fe20007f9e0ff */
[----:B------:R-:W-:Y:S02]  /*13850*/  IMAD.MOV.U32 R9, RZ, RZ, R213 ;  /* 0x000000ffff097224 */ /* 0x000fe400078e00d5 */
[----:B------:R1:W-:Y:S02]  /*13860*/  STL [R1+0x190], R213 ;  /* 0x000190d501007387 */ /* 0x0003e40000100800 */
[----:B------:R-:W-:Y:S02]  /*13870*/  IMAD.X R12, R12, 0x1, R0, P4 ;  /* 0x000000010c0c7824 */ /* 0x000fe400020e0600 */
[----:B------:R-:W-:Y:S04]  /*13880*/  STL [R1+0x19c], R10 ;  /* 0x00019c0a01007387 */ /* 0x000fe80000100800 */
[----:B------:R2:W-:Y:S04]  /*13890*/  STL [R1+0x198], R12 ;  /* 0x0001980c01007387 */ /* 0x0005e80000100800 */
[----:B------:R2:W-:Y:S04]  /*138a0*/  LDGSTS.E [R6+0x4000], desc[UR16][R8.64], P2 ;  /* 0x0400000008067fae */ /* 0x0005e80009121850 */
[----:B-1----:R-:W3:Y:S04]  /*138b0*/  LDL.LU R213, [R1+0x1b0] ;  /* 0x0001b00001d57983 */ /* 0x002ee80000300800 */
[----:B------:R-:W3:Y:S01]  /*138c0*/  LDL.LU R14, [R1+0x1b4] ;  /* 0x0001b400010e7983 */ /* 0x000ee20000300800 */
[----:B--2---:R-:W-:-:S02]  /*138d0*/  IMAD.MOV.U32 R9, RZ, RZ, R12 ;  /* 0x000000ffff097224 */ /* 0x004fc400078e000c */
[----:B------:R-:W-:Y:S01]  /*138e0*/  IMAD.MOV.U32 R8, RZ, RZ, R10 ;  /* 0x000000ffff087224 */ /* 0x000fe200078e000a */
[----:B------:R-:W2:Y:S04]  /*138f0*/  LDL.LU R12, [R1+0x1b8] ;  /* 0x0001b800010c7983 */ /* 0x000ea80000300800 */
[----:B------:R-:W2:Y:S01]  /*13900*/  LDL.LU R10, [R1+0x1bc] ;  /* 0x0001bc00010a7983 */ /* 0x000ea20000300800 */
[----:B------:R-:W-:-:S03]  /*13910*/  ISETP.GT.AND P2, PT, R5, 0x16, PT ;  /* 0x000000160500780c */ /* 0x000fc60003f44270 */
[----:B------:R1:W-:Y:S02]  /*13920*/  LDGSTS.E [R6+0x4], desc[UR16][R8.64], P1 ;  /* 0x0000400008067fae */ /* 0x0003e40008921850 */
[----:B-1----:R-:W-:Y:S02]  /*13930*/  SEL R8, RZ, 0x4, !P2 ;  /* 0x00000004ff087807 */ /* 0x002fe40005000000 */
[----:B----4-:R-:W-:Y:S02]  /*13940*/  IADD3 R214, P3, R214, R2, RZ ;  /* 0x00000002d6d67210 */ /* 0x010fe40007f7e0ff */
[----:B------:R-:W-:Y:S02]  /*13950*/  SEL R8, R8, RZ, !P0 ;  /* 0x000000ff08087207 */ /* 0x000fe40004000000 */
[----:B---3--:R-:W-:Y:S02]  /*13960*/  IADD3.X R215, R215, R0, RZ, P3, !PT ;  /* 0x00000000d7d77210 */ /* 0x008fe40001ffe4ff */
[----:B------:R-:W-:Y:S01]  /*13970*/  IADD3 R11, P4, R11, R2, RZ ;  /* 0x000000020b0b7210 */ /* 0x000fe20007f9e0ff */
[----:B------:R-:W-:Y:S01]  /*13980*/  STL [R1+0x1a4], R214 ;  /* 0x0001a4d601007387 */ /* 0x000fe20000100800 */
[----:B------:R-:W-:-:S03]  /*13990*/  ISETP.NE.U32.AND P2, PT, R8, RZ, PT ;  /* 0x000000ff0800720c */ /* 0x000fc60003f45070 */
[----:B------:R-:W-:Y:S01]  /*139a0*/  IMAD.X R212, R212, 0x1, R0, P4 ;  /* 0x00000001d4d47824 */ /* 0x000fe200020e0600 */
[----:B------:R1:W-:Y:S01]  /*139b0*/  STL [R1+0x1a0], R215 ;  /* 0x0001a0d701007387 */ /* 0x0003e20000100800 */
[----:B------:R-:W-:Y:S02]  /*139c0*/  IMAD.MOV.U32 R8, RZ, RZ, R214 ;  /* 0x000000ffff087224 */ /* 0x000fe400078e00d6 */
[----:B------:R-:W-:Y:S01]  /*139d0*/  IMAD.MOV.U32 R9, RZ, RZ, R215 ;  /* 0x000000ffff097224 */ /* 0x000fe200078e00d7 */
[----:B------:R-:W-:Y:S04]  /*139e0*/  STL [R1+0x1ac], R11 ;  /* 0x0001ac0b01007387 */ /* 0x000fe80000100800 */
[----:B------:R3:W-:Y:S04]  /*139f0*/  STL [R1+0x1a8], R212 ;  /* 0x0001a8d401007387 */ /* 0x0007e80000100800 */
[----:B-1----:R-:W4:Y:S04]  /*13a00*/  LDL.LU R215, [R1+0x1c0] ;  /* 0x0001c00001d77983 */ /* 0x002f280000300800 */
[----:B------:R-:W4:Y:S04]  /*13a10*/  LDL.LU R214, [R1+0x1c4] ;  /* 0x0001c40001d67983 */ /* 0x000f280000300800 */
[----:B------:R1:W-:Y:S02]  /*13a20*/  LDGSTS.E [R6+0x4004], desc[UR16][R8.64], P1 ;  /* 0x0400400008067fae */ /* 0x0003e40008921850 */
[----:B-1----:R-:W-:Y:S01]  /*13a30*/  IMAD.MOV.U32 R9, RZ, RZ, R212 ;  /* 0x000000ffff097224 */ /* 0x002fe200078e00d4 */
[----:B------:R-:W-:Y:S01]  /*13a40*/  MOV R8, R11 ;  /* 0x0000000b00087202 */ /* 0x000fe20000000f00 */
[----:B---3--:R-:W3:Y:S04]  /*13a50*/  LDL.LU R212, [R1+0x388] ;  /* 0x0003880001d47983 */ /* 0x008ee80000300800 */
[----:B------:R-:W3:Y:S01]  /*13a60*/  LDL.LU R11, [R1+0x38c] ;  /* 0x00038c00010b7983 */ /* 0x000ee20000300800 */
[----:B------:R-:W-:-:S03]  /*13a70*/  ISETP.GT.AND P1, PT, R5, 0x17, PT ;  /* 0x000000170500780c */ /* 0x000fc60003f24270 */
[----:B------:R1:W-:Y:S02]  /*13a80*/  LDGSTS.E [R6+0x8], desc[UR16][R8.64], P2 ;  /* 0x0000800008067fae */ /* 0x0003e40009121850 */
[----:B-1----:R-:W-:-:S04]  /*13a90*/  SEL R8, RZ, 0x4, !P1 ;  /* 0x00000004ff087807 */ /* 0x002fc80004800000 */
[----:B------:R-:W-:-:S04]  /*13aa0*/  SEL R8, R8, RZ, !P0 ;  /* 0x000000ff08087207 */ /* 0x000fc80004000000 */
[----:B------:R-:W-:Y:S02]  /*13ab0*/  ISETP.NE.U32.AND P1, PT, R8, RZ, PT ;  /* 0x000000ff0800720c */ /* 0x000fe40003f25070 */
[----:B------:R-:W-:-:S05]  /*13ac0*/  IADD3 R14, P3, R14, R2, RZ ;  /* 0x000000020e0e7210 */ /* 0x000fca0007f7e0ff */
[----:B------:R-:W-:Y:S01]  /*13ad0*/  IMAD.X R213, R213, 0x1, R0, P3 ;  /* 0x00000001d5d57824 */ /* 0x000fe200018e0600 */
[----:B--2---:R-:W-:Y:S01]  /*13ae0*/  IADD3 R10, P4, R10, R2, RZ ;  /* 0x000000020a0a7210 */ /* 0x004fe20007f9e0ff */
[----:B------:R-:W-:Y:S01]  /*13af0*/  STL [R1+0x1b4], R14 ;  /* 0x0001b40e01007387 */ /* 0x000fe20000100800 */
[----:B------:R-:W-:-:S03]  /*13b00*/  MOV R8, R14 ;  /* 0x0000000e00087202 */ /* 0x000fc60000000f00 */
[----:B------:R-:W-:Y:S01]  /*13b10*/  IMAD.X R12, R12, 0x1, R0, P4 ;  /* 0x000000010c0c7824 */ /* 0x000fe200020e0600 */
[----:B------:R1:W-:Y:S01]  /*13b20*/  STL [R1+0x1b0], R213 ;  /* 0x0001b0d501007387 */ /* 0x0003e20000100800 */
[----:B------:R-:W-:-:S03]  /*13b30*/  IMAD.MOV.U32 R9, RZ, RZ, R213 ;  /* 0x000000ffff097224 */ /* 0x000fc600078e00d5 */
[----:B------:R-:W-:Y:S04]  /*13b40*/  STL [R1+0x1bc], R10 ;  /* 0x0001bc0a01007387 */ /* 0x000fe80000100800 */
[----:B------:R2:W-:Y:S04]  /*13b50*/  STL [R1+0x1b8], R12 ;  /* 0x0001b80c01007387 */ /* 0x0005e80000100800 */
[----:B-1----:R-:W3:Y:S04]  /*13b60*/  LDL.LU R213, [R1+0x390] ;  /* 0x0003900001d57983 */ /* 0x002ee80000300800 */
[----:B------:R-:W3:Y:S04]  /*13b70*/  LDL.LU R14, [R1+0x394] ;  /* 0x00039400010e7983 */ /* 0x000ee80000300800 */
[----:B------:R1:W-:Y:S01]  /*13b80*/  LDGSTS.E [R6+0x4008], desc[UR16][R8.64], P2 ;  /* 0x0400800008067fae */ /* 0x0003e20009121850 */
[----:B------:R-:W-:Y:S01]  /*13b90*/  ISETP.GT.AND P2, PT, R5, 0x34, PT ;  /* 0x000000340500780c */ /* 0x000fe20003f44270 */
[----:B-1----:R-:W-:-:S02]  /*13ba0*/  IMAD.MOV.U32 R9, RZ, RZ, R12 ;  /* 0x000000ffff097224 */ /* 0x002fc400078e000c */
[----:B------:R-:W-:Y:S01]  /*13bb0*/  IMAD.MOV.U32 R8, RZ, RZ, R10 ;  /* 0x000000ffff087224 */ /* 0x000fe200078e000a */
[----:B--2---:R-:W2:Y:S04]  /*13bc0*/  LDL.LU R12, [R1+0x398] ;  /* 0x00039800010c7983 */ /* 0x004ea80000300800 */
[----:B------:R-:W2:Y:S04]  /*13bd0*/  LDL.LU R10, [R1+0x39c] ;  /* 0x00039c00010a7983 */ /* 0x000ea80000300800 */
[----:B------:R1:W-:Y:S01]  /*13be0*/  LDGSTS.E [R6+0xc], desc[UR16][R8.64], P1 ;  /* 0x0000c00008067fae */ /* 0x0003e20008921850 */
[----:B----4-:R-:W-:-:S04]  /*13bf0*/  IADD3 R214, P3, R214, R2, RZ ;  /* 0x00000002d6d67210 */ /* 0x010fc80007f7e0ff */
[----:B------:R-:W-:Y:S02]  /*13c00*/  IADD3.X R215, R215, R0, RZ, P3, !PT ;  /* 0x00000000d7d77210 */ /* 0x000fe40001ffe4ff */
[----:B-1----:R-:W-:-:S04]  /*13c10*/  SEL R8, RZ, 0x4, !P2 ;  /* 0x00000004ff087807 */ /* 0x002fc80005000000 */
[----:B------:R-:W-:Y:S01]  /*13c20*/  SEL R8, R8, RZ, !P0 ;  /* 0x000000ff08087207 */ /* 0x000fe20004000000 */
[----:B------:R-:W-:-:S03]  /*13c30*/  IMAD.MOV.U32 R9, RZ, RZ, R215 ;  /* 0x000000ffff097224 */ /* 0x000fc600078e00d7 */
[----:B------:R-:W-:Y:S01]  /*13c40*/  ISETP.NE.U32.AND P2, PT, R8, RZ, PT ;  /* 0x000000ff0800720c */ /* 0x000fe20003f45070 */
[----:B------:R-:W-:Y:S01]  /*13c50*/  IMAD.MOV.U32 R8, RZ, RZ, R214 ;  /* 0x000000ffff087224 */ /* 0x000fe200078e00d6 */
[----:B---3--:R-:W-:Y:S01]  /*13c60*/  IADD3 R11, P4, R11, R2, RZ ;  /* 0x000000020b0b7210 */ /* 0x008fe20007f9e0ff */
[----:B------:R-:W-:Y:S04]  /*13c70*/  STL [R1+0x1c4], R214 ;  /* 0x0001c4d601007387 */ /* 0x000fe80000100800 */
[----:B------:R-:W-:Y:S01]  /*13c80*/  IMAD.X R212, R212, 0x1, R0, P4 ;  /* 0x00000001d4d47824 */ /* 0x000fe200020e0600 */
[----:B------:R-:W-:Y:S04]  /*13c90*/  STL [R1+0x1c0], R215 ;  /* 0x0001c0d701007387 */ /* 0x000fe80000100800 */
[----:B------:R-:W-:Y:S04]  /*13ca0*/  STL [R1+0x38c], R11 ;  /* 0x00038c0b01007387 */ /* 0x000fe80000100800 */
[----:B------:R1:W-:Y:S04]  /*13cb0*/  LDGSTS.E [R6+0x400c], desc[UR16][R8.64], P1 ;  /* 0x0400c00008067fae */ /* 0x0003e80008921850 */
[----:B------:R3:W-:Y:S01]  /*13cc0*/  STL [R1+0x388], R212 ;  /* 0x000388d401007387 */ /* 0x0007e20000100800 */
[----:B-1----:R-:W-:Y:S01]  /*13cd0*/  IMAD.MOV.U32 R9, RZ, RZ, R212 ;  /* 0x000000ffff097224 */ /* 0x002fe200078e00d4 */
[----:B------:R-:W-:-:S02]  /*13ce0*/  MOV R8, R11 ;  /* 0x0000000b00087202 */ /* 0x000fc40000000f00 */
[----:B---3--:R-:W3:Y:S04]  /*13cf0*/  LDL.LU R212, [R1+0x3a0] ;  /* 0x0003a00001d47983 */ /* 0x008ee80000300800 */
[----:B------:R-:W4:Y:S04]  /*13d00*/  LDL.LU R11, [R1+0x3a4] ;  /* 0x0003a400010b7983 */ /* 0x000f280000300800 */
[----:B------:R-:W3:Y:S04]  /*13d10*/  LDL.LU R215, [R1+0x3a8] ;  /* 0x0003a80001d77983 */ /* 0x000ee80000300800 */
        /* <DEDUP_REMOVED lines=8> */
[----:B------:R-:W-:Y:S01]  /*13da0*/  MOV R8, R14 ;  /* 0x0000000e00087202 */ /* 0x000fe20000000f00 */
[----:B------:R-:W-:Y:S02]  /*13db0*/  STL [R1+0x394], R14 ;  /* 0x0003940e01007387 */ /* 0x000fe40000100800 */
[----:B------:R-:W-:Y:S02]  /*13dc0*/  IMAD.MOV.U32 R9, RZ, RZ, R213 ;  /* 0x000000ffff097224 */ /* 0x000fe400078e00d5 */
[----:B------:R1:W-:Y:S04]  /*13dd0*/  STL [R1+0x390], R213 ;  /* 0x000390d501007387 */ /* 0x0003e80000100800 */
[----:B------:R1:W-:Y:S01]  /*13de0*/  LDGSTS.E [R6+0xc000], desc[UR16][R8.64], P2 ;  /* 0x0c00000008067fae */ /* 0x0003e20009121850 */
[----:B--2---:R-:W-:-:S05]  /*13df0*/  IADD3 R10, P4, R10, R2, RZ ;  /* 0x000000020a0a7210 */ /* 0x004fca0007f9e0ff */
[----:B------:R-:W-:Y:S01]  /*13e00*/  IMAD.X R12, R12, 0x1, R0, P4 ;  /* 0x000000010c0c7824 */ /* 0x000fe200020e0600 */
[----:B------:R-:W-:Y:S03]  /*13e10*/  STL [R1+0x39c], R10 ;  /* 0x00039c0a01007387 */ /* 0x000fe60000100800 */
[----:B-1----:R-:W-:Y:S01]  /*13e20*/  IMAD.MOV.U32 R9, RZ, RZ, R12 ;  /* 0x000000ffff097224 */ /* 0x002fe200078e000c */
[----:B------:R1:W-:Y:S04]  /*13e30*/  STL [R1+0x398], R12 ;  /* 0x0003980c01007387 */ /* 0x0003e80000100800 */
[----:B------:R-:W2:Y:S04]  /*13e40*/  LDL.LU R213, [R1+0x3b0] ;  /* 0x0003b00001d57983 */ /* 0x000ea80000300800 */
[----:B-1----:R-:W2:Y:S01]  /*13e50*/  LDL.LU R12, [R1+0x3b4] ;  /* 0x0003b400010c7983 */ /* 0x002ea20000300800 */
[----:B------:R-:W-:Y:S01]  /*13e60*/  IMAD.MOV.U32 R8, RZ, RZ, R10 ;  /* 0x000000ffff087224 */ /* 0x000fe200078e000a */
[----:B------:R-:W-:-:S02]  /*13e70*/  ISETP.GT.AND P2, PT, R5, 0x36, PT ;  /* 0x000000360500780c */ /* 0x000fc40003f44270 */
[----:B------:R-:W2:Y:S04]  /*13e80*/  LDL.LU R14, [R1+0x3bc] ;  /* 0x0003bc00010e7983 */ /* 0x000ea80000300800 */
[----:B------:R1:W-:Y:S04]  /*13e90*/  LDGSTS.E [R6+0x8004], desc[UR16][R8.64], P1 ;  /* 0x0800400008067fae */ /* 0x0003e80008921850 */
[----:B------:R-:W2:Y:S01]  /*13ea0*/  LDL.LU R10, [R1+0x3c4] ;  /* 0x0003c400010a7983 */ /* 0x000ea20000300800 */
[----:B-1----:R-:W-:-:S04]  /*13eb0*/  SEL R8, RZ, 0x4, !P2 ;  /* 0x00000004ff087807 */ /* 0x002fc80005000000 */
[----:B------:R-:W-:-:S04]  /*13ec0*/  SEL R8, R8, RZ, !P0 ;  /* 0x000000ff08087207 */ /* 0x000fc80004000000 */
[----:B------:R-:W-:Y:S02]  /*13ed0*/  ISETP.NE.U32.AND P2, PT, R8, RZ, PT ;  /* 0x000000ff0800720c */ /* 0x000fe40003f45070 */
[----:B----4-:R-:W-:-:S04]  /*13ee0*/  IADD3 R11, P3, R11, R2, RZ ;  /* 0x000000020b0b7210 */ /* 0x010fc80007f7e0ff */
[----:B---3--:R-:W-:Y:S02]  /*13ef0*/  IADD3.X R212, R212, R0, RZ, P3, !PT ;  /* 0x00000000d4d47210 */ /* 0x008fe40001ffe4ff */
[----:B------:R-:W-:Y:S01]  /*13f00*/  IADD3 R214, P4, R214, R2, RZ ;  /* 0x00000002d6d67210 */ /* 0x000fe20007f9e0ff */
[----:B------:R-:W-:Y:S02]  /*13f10*/  STL [R1+0x3a4], R11 ;  /* 0x0003a40b01007387 */ /* 0x000fe40000100800 */
[----:B------:R-:W-:Y:S02]  /*13f20*/  IMAD.MOV.U32 R9, RZ, RZ, R212 ;  /* 0x000000ffff097224 */ /* 0x000fe400078e00d4 */
[----:B------:R-:W-:Y:S01]  /*13f30*/  IMAD.X R215, R215, 0x1, R0, P4 ;  /* 0x00000001d7d77824 */ /* 0x000fe200020e0600 */
[----:B------:R1:W-:Y:S01]  /*13f40*/  STL [R1+0x3a0], R212 ;  /* 0x0003a0d401007387 */ /* 0x0003e20000100800 */
[----:B------:R-:W-:-:S03]  /*13f50*/  IMAD.MOV.U32 R8, RZ, RZ, R11 ;  /* 0x000000ffff087224 */ /* 0x000fc600078e000b */
[----:B------:R-:W-:Y:S04]  /*13f60*/  STL [R1+0x3ac], R214 ;  /* 0x0003acd601007387 */ /* 0x000fe80000100800 */
[----:B------:R3:W-:Y:S04]  /*13f70*/  LDGSTS.E [R6+0xc004], desc[UR16][R8.64], P1 ;  /* 0x0c00400008067fae */ /* 0x0007e80008921850 */
[----:B-1----:R-:W4:Y:S04]  /*13f80*/  LDL.LU R212, [R1+0x3b8] ;  /* 0x0003b80001d47983 */ /* 0x002f280000300800 */
[----:B------:R-:W-:Y:S04]  /*13f90*/  STL [R1+0x3a8], R215 ;  /* 0x0003a8d701007387 */ /* 0x000fe80000100800 */
[----:B------:R-:W4:Y:S01]  /*13fa0*/  LDL.LU R11, [R1+0x3c0] ;  /* 0x0003c000010b7983 */ /* 0x000f220000300800 */
[----:B---3--:R-:W-:Y:S01]  /*13fb0*/  MOV R8, R214 ;  /* 0x000000d600087202 */ /* 0x008fe20000000f00 */
[----:B------:R-:W-:Y:S01]  /*13fc0*/  IMAD.MOV.U32 R9, RZ, RZ, R215 ;  /* 0x000000ffff097224 */ /* 0x000fe200078e00d7 */
[----:B------:R-:W-:-:S04]  /*13fd0*/  ISETP.GT.AND P1, PT, R5, 0x37, PT ;  /* 0x000000370500780c */ /* 0x000fc80003f24270 */
[----:B------:R1:W-:Y:S02]  /*13fe0*/  LDGSTS.E [R6+0x8008], desc[UR16][R8.64], P2 ;  /* 0x0800800008067fae */ /* 0x0003e40009121850 */
[----:B-1----:R-:W-:-:S04]  /*13ff0*/  SEL R8, RZ, 0x4, !P1 ;  /* 0x00000004ff087807 */ /* 0x002fc80004800000 */
[----:B------:R-:W-:-:S04]  /*14000*/  SEL R8, R8, RZ, !P0 ;  /* 0x000000ff08087207 */ /* 0x000fc80004000000 */
[----:B------:R-:W-:Y:S02]  /*14010*/  ISETP.NE.U32.AND P1, PT, R8, RZ, PT ;  /* 0x000000ff0800720c */ /* 0x000fe40003f25070 */
[----:B--2---:R-:W-:-:S05]  /*14020*/  IADD3 R12, P3, R12, R2, RZ ;  /* 0x000000020c0c7210 */ /* 0x004fca0007f7e0ff */
[----:B------:R-:W-:Y:S01]  /*14030*/  IMAD.X R213, R213, 0x1, R0, P3 ;  /* 0x00000001d5d57824 */ /* 0x000fe200018e0600 */
[----:B------:R-:W-:Y:S01]  /*14040*/  STL [R1+0x3b4], R12 ;  /* 0x0003b40c01007387 */ /* 0x000fe20000100800 */
[----:B------:R-:W-:-:S03]  /*14050*/  IMAD.MOV.U32 R8, RZ, RZ, R12 ;  /* 0x000000ffff087224 */ /* 0x000fc600078e000c */
[----:B------:R1:W-:Y:S01]  /*14060*/  STL [R1+0x3b0], R213 ;  /* 0x0003b0d501007387 */ /* 0x0003e20000100800 */
[----:B------:R-:W-:-:S05]  /*14070*/  MOV R9, R213 ;  /* 0x000000d500097202 */ /* 0x000fca0000000f00 */
[----:B------:R2:W-:Y:S04]  /*14080*/  LDGSTS.E [R6+0xc008], desc[UR16][R8.64], P2 ;  /* 0x0c00800008067fae */ /* 0x0005e80009121850 */
[----:B-1----:R-:W3:Y:S04]  /*14090*/  LDL.LU R213, [R1+0x1c8] ;  /* 0x0001c80001d57983 */ /* 0x002ee80000300800 */
[----:B------:R-:W3:Y:S01]  /*140a0*/  LDL.LU R12, [R1+0x1cc] ;  /* 0x0001cc00010c7983 */ /* 0x000ee20000300800 */
[-C--:B------:R-:W-:Y:S02]  /*140b0*/  IADD3 R14, P2, R14, R2.reuse, RZ ;  /* 0x000000020e0e7210 */ /* 0x080fe40007f5e0ff */
[----:B------:R-:W-:-:S03]  /*140c0*/  IADD3 R10, P3, R10, R2, RZ ;  /* 0x000000020a0a7210 */ /* 0x000fc60007f7e0ff */
[----:B------:R-:W-:Y:S01]  /*140d0*/  STL [R1+0x3bc], R14 ;  /* 0x0003bc0e01007387 */ /* 0x000fe20000100800 */
[----:B--2---:R-:W-:Y:S02]  /*140e0*/  IMAD.MOV.U32 R8, RZ, RZ, R14 ;  /* 0x000000ffff087224 */ /* 0x004fe400078e000e */
[----:B----4-:R-:W-:-:S05]  /*140f0*/  IMAD.X R212, R212, 0x1, R0, P2 ;  /* 0x00000001d4d47824 */ /* 0x010fca00010e0600 */
[----:B------:R-:W-:Y:S01]  /*14100*/  MOV R9, R212 ;  /* 0x000000d400097202 */ /* 0x000fe20000000f00 */
[----:B------:R-:W-:Y:S01]  /*14110*/  IMAD.X R11, R11, 0x1, R0, P3 ;  /* 0x000000010b0b7824 */ /* 0x000fe200018e0600 */
[----:B------:R1:W-:Y:S04]  /*14120*/  STL [R1+0x3b8], R212 ;  /* 0x0003b8d401007387 */ /* 0x0003e80000100800 */
[----:B------:R-:W-:Y:S04]  /*14130*/  STL [R1+0x3c4], R10 ;  /* 0x0003c40a01007387 */ /* 0x000fe80000100800 */
[----:B------:R2:W-:Y:S04]  /*14140*/  STL [R1+0x3c0], R11 ;  /* 0x0003c00b01007387 */ /* 0x0005e80000100800 */
[----:B-1----:R-:W4:Y:S04]  /*14150*/  LDL.LU R212, [R1+0x1d0] ;  /* 0x0001d00001d47983 */ /* 0x002f280000300800 */
        /* <DEDUP_REMOVED lines=11> */
[----:B------:R-:W-:-:S04]  /*14210*/  LOP3.LUT R6, R7, 0x60, RZ, 0x3c, !PT ;  /* 0x0000006007067812 */ /* 0x000fc800078e3cff */
[----:B------:R-:W-:Y:S02]  /*14220*/  IADD3 R6, R6, UR4, RZ ;  /* 0x0000000406067c10 */ /* 0x000fe4000fffe0ff */
[----:B---3--:R-:W-:-:S05]  /*14230*/  IADD3 R12, P1, R12, R2, RZ ;  /* 0x000000020c0c7210 */ /* 0x008fca0007f3e0ff */
[----:B------:R-:W-:Y:S01]  /*14240*/  IMAD.X R213, R213, 0x1, R0, P1 ;  /* 0x00000001d5d57824 */ /* 0x000fe200008e0600 */
[----:B------:R-:W-:Y:S01]  /*14250*/  STL [R1+0x1cc], R12 ;  /* 0x0001cc0c01007387 */ /* 0x000fe20000100800 */
[----:B------:R-:W-:-:S03]  /*14260*/  IMAD.MOV.U32 R8, RZ, RZ, R12 ;  /* 0x000000ffff087224 */ /* 0x000fc600078e000c */
[----:B------:R1:W-:Y:S01]  /*14270*/  STL [R1+0x1c8], R213 ;  /* 0x0001c8d501007387 */ /* 0x0003e20000100800 */
[----:B------:R-:W-:-:S03]  /*14280*/  IMAD.MOV.U32 R9, RZ, RZ, R213 ;  /* 0x000000ffff097224 */ /* 0x000fc600078e00d5 */
[----:B------:R-:W3:Y:S04]  /*14290*/  LDL.LU R215, [R1+0x1e0] ;  /* 0x0001e00001d77983 */ /* 0x000ee80000300800 */
[----:B------:R-:W3:Y:S04]  /*142a0*/  LDL.LU R214, [R1+0x1e4] ;  /* 0x0001e40001d67983 */ /* 0x000ee80000300800 */
[----:B-1----:R-:W3:Y:S01]  /*142b0*/  LDL.LU R213, [R1+0x1e8] ;  /* 0x0001e80001d57983 */ /* 0x002ee20000300800 */
[----:B------:R-:W-:-:S03]  /*142c0*/  ISETP.GT.AND P1, PT, R5, 0x19, PT ;  /* 0x000000190500780c */ /* 0x000fc60003f24270 */
        /* <DEDUP_REMOVED lines=8> */
[----:B------:R-:W-:Y:S02]  /*14350*/  IMAD.MOV.U32 R8, RZ, RZ, R14 ;  /* 0x000000ffff087224 */ /* 0x000fe400078e000e */
[----:B------:R-:W-:Y:S01]  /*14360*/  IMAD.MOV.U32 R9, RZ, RZ, R212 ;  /* 0x000000ffff097224 */ /* 0x000fe200078e00d4 */
[----:B--2---:R-:W-:Y:S01]  /*14370*/  IADD3 R10, P4, R10, R2, RZ ;  /* 0x000000020a0a7210 */ /* 0x004fe20007f9e0ff */
[----:B------:R1:W-:Y:S03]  /*14380*/  STL [R1+0x1d0], R212 ;  /* 0x0001d0d401007387 */ /* 0x0003e60000100800 */
[----:B------:R-:W-:Y:S01]  /*14390*/  IADD3.X R11, R11, R0, RZ, P4, !PT ;  /* 0x000000000b0b7210 */ /* 0x000fe200027fe4ff */
[----:B------:R-:W-:Y:S04]  /*143a0*/  STL [R1+0x1dc], R10 ;  /* 0x0001dc0a01007387 */ /* 0x000fe80000100800 */
[----:B------:R2:W-:Y:S04]  /*143b0*/  STL [R1+0x1d8], R11 ;  /* 0x0001d80b01007387 */ /* 0x0005e80000100800 */
[----:B-1----:R-:W4:Y:S04]  /*143c0*/  LDL.LU R212, [R1+0x1f0] ;  /* 0x0001f00001d47983 */ /* 0x002f280000300800 */
[----:B------:R1:W-:Y:S04]  /*143d0*/  LDGSTS.E [R6+0x4000], desc[UR16][R8.64], P2 ;  /* 0x0400000008067fae */ /* 0x0003e80009121850 */
[----:B------:R-:W4:Y:S01]  /*143e0*/  LDL.LU R14, [R1+0x1f4] ;  /* 0x0001f400010e7983 */ /* 0x000f220000300800 */
[----:B-1----:R-:W-:Y:S01]  /*143f0*/  MOV R9, R11 ;  /* 0x0000000b00097202 */ /* 0x002fe20000000f00 */
[----:B------:R-:W-:-:S02]  /*14400*/  IMAD.MOV.U32 R8, RZ, RZ, R10 ;  /* 0x000000ffff087224 */ /* 0x000fc400078e000a */
        /* <DEDUP_REMOVED lines=8> */
[--C-:B------:R-:W-:Y:S01]  /*14490*/  IMAD.X R215, R215, 0x1, R0.reuse, P3 ;  /* 0x00000001d7d77824 */ /* 0x100fe200018e0600 */
[----:B------:R-:W-:Y:S01]  /*144a0*/  IADD3 R12, P4, R12, R2, RZ ;  /* 0x000000020c0c7210 */ /* 0x000fe20007f9e0ff */
[----:B------:R-:W-:Y:S04]  /*144b0*/  STL [R1+0x1e4], R214 ;  /* 0x0001e4d601007387 */ /* 0x000fe80000100800 */
[----:B------:R-:W-:Y:S01]  /*144c0*/  IMAD.X R213, R213, 0x1, R0, P4 ;  /* 0x00000001d5d57824 */ /* 0x000fe200020e0600 */
[----:B------:R1:W-:Y:S01]  /*144d0*/  STL [R1+0x1e0], R215 ;  /* 0x0001e0d701007387 */ /* 0x0003e20000100800 */
[----:B------:R-:W-:Y:S01]  /*144e0*/  IMAD.MOV.U32 R8, RZ, RZ, R214 ;  /* 0x000000ffff087224 */ /* 0x000fe200078e00d6 */
[----:B------:R-:W-:Y:S02]  /*144f0*/  MOV R9, R215 ;  /* 0x000000d700097202 */ /* 0x000fe40000000f00 */
[----:B------:R-:W-:Y:S04]  /*14500*/  STL [R1+0x1ec], R12 ;  /* 0x0001ec0c01007387 */ /* 0x000fe80000100800 */
[----:B------:R3:W-:Y:S04]  /*14510*/  STL [R1+0x1e8], R213 ;  /* 0x0001e8d501007387 */ /* 0x0007e80000100800 */
[----:B-1----:R-:W2:Y:S04]  /*14520*/  LDL.LU R215, [R1+0x200] ;  /* 0x0002000001d77983 */ /* 0x002ea80000300800 */
[----:B------:R-:W2:Y:S04]  /*14530*/  LDL.LU R214, [R1+0x204] ;  /* 0x0002040001d67983 */ /* 0x000ea80000300800 */
[----:B------:R1:W-:Y:S01]  /*14540*/  LDGSTS.E [R6+0x4004], desc[UR16][R8.64], P1 ;  /* 0x0400400008067fae */ /* 0x0003e20008921850 */
[----:B------:R-:W-:Y:S01]  /*14550*/  ISETP.GT.AND P1, PT, R5, 0x1b, PT ;  /* 0x0000001b0500780c */ /* 0x000fe20003f24270 */
[----:B-1----:R-:W-:-:S02]  /*14560*/  IMAD.MOV.U32 R9, RZ, RZ, R213 ;  /* 0x000000ffff097224 */ /* 0x002fc400078e00d5 */
[----:B------:R-:W-:Y:S01]  /*14570*/  IMAD.MOV.U32 R8, RZ, RZ, R12 ;  /* 0x000000ffff087224 */ /* 0x000fe200078e000c */
[----:B---3--:R-:W3:Y:S04]  /*14580*/  LDL.LU R213, [R1+0x3c8] ;  /* 0x0003c80001d57983 */ /* 0x008ee80000300800 */
[----:B------:R-:W3:Y:S04]  /*14590*/  LDL.LU R12, [R1+0x3cc] ;  /* 0x0003cc00010c7983 */ /* 0x000ee80000300800 */
[----:B------:R1:W-:Y:S02]  /*145a0*/  LDGSTS.E [R6+0x8], desc[UR16][R8.64], P2 ;  /* 0x0000800008067fae */ /* 0x0003e40009121850 */
[----:B-1----:R-:W-:-:S04]  /*145b0*/  SEL R8, RZ, 0x4, !P1 ;  /* 0x00000004ff087807 */ /* 0x002fc80004800000 */
[----:B------:R-:W-:-:S04]  /*145c0*/  SEL R8, R8, RZ, !P0 ;  /* 0x000000ff08087207 */ /* 0x000fc80004000000 */
[----:B------:R-:W-:Y:S02]  /*145d0*/  ISETP.NE.U32.AND P1, PT, R8, RZ, PT ;  /* 0x000000ff0800720c */ /* 0x000fe40003f25070 */
[----:B----4-:R-:W-:-:S05]  /*145e0*/  IADD3 R14, P3, R14, R2, RZ ;  /* 0x000000020e0e7210 */ /* 0x010fca0007f7e0ff */
[----:B------:R-:W-:Y:S01]  /*145f0*/  IMAD.X R212, R212, 0x1, R0, P3 ;  /* 0x00000001d4d47824 */ /* 0x000fe200018e0600 */
[----:B------:R-:W-:Y:S01]  /*14600*/  STL [R1+0x1f4], R14 ;  /* 0x0001f40e01007387 */ /* 0x000fe20000100800 */
[----:B--2---:R-:W-:-:S03]  /*14610*/  IADD3 R10, P4, R10, R2, RZ ;  /* 0x000000020a0a7210 */ /* 0x004fc60007f9e0ff */
[----:B------:R1:W-:Y:S01]  /*14620*/  STL [R1+0x1f0], R212 ;  /* 0x0001f0d401007387 */ /* 0x0003e20000100800 */
[----:B------:R-:W-:Y:S01]  /*14630*/  IADD3.X R11, R11, R0, RZ, P4, !PT ;  /* 0x000000000b0b7210 */ /* 0x000fe200027fe4ff */
[----:B------:R-:W-:Y:S02]  /*14640*/  IMAD.MOV.U32 R8, RZ, RZ, R14 ;  /* 0x000000ffff087224 */ /* 0x000fe400078e000e */
[----:B------:R-:W-:Y:S01]  /*14650*/  STL [R1+0x1fc], R10 ;  /* 0x0001fc0a01007387 */ /* 0x000fe20000100800 */
[----:B------:R-:W-:-:S03]  /*14660*/  IMAD.MOV.U32 R9, RZ, RZ, R212 ;  /* 0x000000ffff097224 */ /* 0x000fc600078e00d4 */
[----:B------:R2:W-:Y:S04]  /*14670*/  STL [R1+0x1f8], R11 ;  /* 0x0001f80b01007387 */ /* 0x0005e80000100800 */
[----:B-1----:R-:W4:Y:S04]  /*14680*/  LDL.LU R212, [R1+0x3d0] ;  /* 0x0003d00001d47983 */ /* 0x002f280000300800 */
[----:B------:R-:W4:Y:S04]  /*14690*/  LDL.LU R14, [R1+0x3d4] ;  /* 0x0003d400010e7983 */ /* 0x000f280000300800 */
[----:B------:R1:W-:Y:S02]  /*146a0*/  LDGSTS.E [R6+0x4008], desc[UR16][R8.64], P2 ;  /* 0x0400800008067fae */ /* 0x0003e40009121850 */
[----:B-1----:R-:W-:Y:S01]  /*146b0*/  MOV R9, R11 ;  /* 0x0000000b00097202 */ /* 0x002fe20000000f00 */
        /* <DEDUP_REMOVED lines=10> */
[----:B------:R-:W-:-:S03]  /*14760*/  IMAD.MOV.U32 R8, RZ, RZ, R214 ;  /* 0x000000ffff087224 */ /* 0x000fc600078e00d6 */
[----:B------:R-:W-:Y:S01]  /*14770*/  MOV R9, R215 ;  /* 0x000000d700097202 */ /* 0x000fe20000000f00 */
[----:B------:R-:W-:Y:S04]  /*14780*/  STL [R1+0x204], R214 ;  /* 0x000204d601007387 */ /* 0x000fe80000100800 */
[----:B------:R-:W-:Y:S04]  /*14790*/  STL [R1+0x200], R215 ;  /* 0x000200d701007387 */ /* 0x000fe80000100800 */
[----:B------:R1:W-:Y:S01]  /*147a0*/  LDGSTS.E [R6+0x400c], desc[UR16][R8.64], P1 ;  /* 0x0400c00008067fae */ /* 0x0003e20008921850 */
[----:B---3--:R-:W-:-:S05]  /*147b0*/  IADD3 R12, P4, R12, R2, RZ ;  /* 0x000000020c0c7210 */ /* 0x008fca0007f9e0ff */
[----:B------:R-:W-:Y:S01]  /*147c0*/  IMAD.X R213, R213, 0x1, R0, P4 ;  /* 0x00000001d5d57824 */ /* 0x000fe200020e0600 */
[----:B------:R-:W-:Y:S01]  /*147d0*/  STL [R1+0x3cc], R12 ;  /* 0x0003cc0c01007387 */ /* 0x000fe20000100800 */
[----:B-1----:R-:W-:-:S03]  /*147e0*/  IMAD.MOV.U32 R8, RZ, RZ, R12 ;  /* 0x000000ffff087224 */ /* 0x002fc600078e000c */
        /* <DEDUP_REMOVED lines=13> */
[----:B------:R-:W-:Y:S02]  /*148c0*/  IMAD.MOV.U32 R8, RZ, RZ, R14 ;  /* 0x000000ffff087224 */ /* 0x000fe400078e000e */
[----:B------:R-:W-:Y:S01]  /*148d0*/  IMAD.MOV.U32 R9, RZ, RZ, R212 ;  /* 0x000000ffff097224 */ /* 0x000fe200078e00d4 */
[----:B------:R1:W-:Y:S04]  /*148e0*/  STL [R1+0x3d4], R14 ;  /* 0x0003d40e01007387 */ /* 0x0003e80000100800 */
[----:B------:R-:W-:Y:S04]  /*148f0*/  STL [R1+0x3d0], R212 ;  /* 0x0003d0d401007387 */ /* 0x000fe80000100800 */
[----:B------:R4:W-:Y:S01]  /*14900*/  LDGSTS.E [R6+0xc000], desc[UR16][R8.64], P2 ;  /* 0x0c00000008067fae */ /* 0x0009e20009121850 */
[----:B--2---:R-:W-:-:S04]  /*14910*/  IADD3 R10, P4, R10, R2, RZ ;  /* 0x000000020a0a7210 */ /* 0x004fc80007f9e0ff */
[----:B------:R-:W-:Y:S01]  /*14920*/  IADD3.X R11, R11, R0, RZ, P4, !PT ;  /* 0x000000000b0b7210 */ /* 0x000fe200027fe4ff */
[----:B------:R-:W-:Y:S03]  /*14930*/  STL [R1+0x3dc], R10 ;  /* 0x0003dc0a01007387 */ /* 0x000fe60000100800 */
[----:B----4-:R-:W-:Y:S01]  /*14940*/  MOV R9, R11 ;  /* 0x0000000b00097202 */ /* 0x010fe20000000f00 */
        /* <DEDUP_REMOVED lines=14> */
[----:B------:R-:W-:Y:S01]  /*14a30*/  STL [R1+0x3e4], R12 ;  /* 0x0003e40c01007387 */ /* 0x000fe20000100800 */
[----:B------:R-:W-:Y:S02]  /*14a40*/  IMAD.MOV.U32 R8, RZ, RZ, R12 ;  /* 0x000000ffff087224 */ /* 0x000fe400078e000c */
[----:B------:R-:W-:Y:S01]  /*14a50*/  MOV R9, R213 ;  /* 0x000000d500097202 */ /* 0x000fe20000000f00 */
[----:B------:R-:W-:Y:S01]  /*14a60*/  IMAD.X R215, R215, 0x1, R0, P4 ;  /* 0x00000001d7d77824 */ /* 0x000fe200020e0600 */
[----:B------:R1:W-:Y:S04]  /*14a70*/  STL [R1+0x3e0], R213 ;  /* 0x0003e0d501007387 */ /* 0x0003e80000100800 */
[----:B------:R-:W-:Y:S04]  /*14a80*/  STL [R1+0x3ec], R214 ;  /* 0x0003ecd601007387 */ /* 0x000fe80000100800 */
[----:B------:R3:W-:Y:S04]  /*14a90*/  LDGSTS.E [R6+0xc004], desc[UR16][R8.64], P1 ;  /* 0x0c00400008067fae */ /* 0x0007e80008921850 */
[----:B-1----:R-:W4:Y:S04]  /*14aa0*/  LDL.LU R213, [R1+0x3f8] ;  /* 0x0003f80001d57983 */ /* 0x002f280000300800 */
[----:B------:R-:W-:Y:S01]  /*14ab0*/  STL [R1+0x3e8], R215 ;  /* 0x0003e8d701007387 */ /* 0x000fe20000100800 */
[----:B------:R-:W-:-:S03]  /*14ac0*/  ISETP.GT.AND P1, PT, R5, 0x3b, PT ;  /* 0x0000003b0500780c */ /* 0x000fc60003f24270 */
[----:B------:R-:W4:Y:S01]  /*14ad0*/  LDL.LU R12, [R1+0x400] ;  /* 0x00040000010c7983 */ /* 0x000f220000300800 */
[----:B---3--:R-:W-:Y:S02]  /*14ae0*/  IMAD.MOV.U32 R8, RZ, RZ, R214 ;  /* 0x000000ffff087224 */ /* 0x008fe400078e00d6 */
[----:B------:R-:W-:-:S05]  /*14af0*/  IMAD.MOV.U32 R9, RZ, RZ, R215 ;  /* 0x000000ffff097224 */ /* 0x000fca00078e00d7 */
[----:B------:R1:W-:Y:S02]  /*14b00*/  LDGSTS.E [R6+0x8008], desc[UR16][R8.64], P2 ;  /* 0x0800800008067fae */ /* 0x0003e40009121850 */
[----:B-1----:R-:W-:-:S04]  /*14b10*/  SEL R8, RZ, 0x4, !P1 ;  /* 0x00000004ff087807 */ /* 0x002fc80004800000 */
[----:B------:R-:W-:-:S04]  /*14b20*/  SEL R8, R8, RZ, !P0 ;  /* 0x000000ff08087207 */ /* 0x000fc80004000000 */
[----:B------:R-:W-:Y:S02]  /*14b30*/  ISETP.NE.U32.AND P1, PT, R8, RZ, PT ;  /* 0x000000ff0800720c */ /* 0x000fe40003f25070 */
[----:B--2---:R-:W-:-:S05]  /*14b40*/  IADD3 R11, P3, R11, R2, RZ ;  /* 0x000000020b0b7210 */ /* 0x004fca0007f7e0ff */
[----:B----4-:R-:W-:Y:S01]  /*14b50*/  IMAD.X R14, R14, 0x1, R0, P3 ;  /* 0x000000010e0e7824 */ /* 0x010fe200018e0600 */
[----:B------:R-:W-:Y:S01]  /*14b60*/  STL [R1+0x3f4], R11 ;  /* 0x0003f40b01007387 */ /* 0x000fe20000100800 */
[----:B------:R-:W-:Y:S02]  /*14b70*/  MOV R8, R11 ;  /* 0x0000000b00087202 */ /* 0x000fe40000000f00 */
[----:B------:R-:W-:Y:S01]  /*14b80*/  IMAD.MOV.U32 R9, RZ, RZ, R14 ;  /* 0x000000ffff097224 */ /* 0x000fe200078e000e */
[----:B------:R1:W-:Y:S04]  /*14b90*/  STL [R1+0x3f0], R14 ;  /* 0x0003f00e01007387 */ /* 0x0003e80000100800 */
[----:B------:R2:W-:Y:S04]  /*14ba0*/  LDGSTS.E [R6+0xc008], desc[UR16][R8.64], P2 ;  /* 0x0c00800008067fae */ /* 0x0005e80009121850 */
[----:B-1----:R-:W3:Y:S04]  /*14bb0*/  LDL.LU R14, [R1+0x208] ;  /* 0x00020800010e7983 */ /* 0x002ee80000300800 */
[----:B------:R-:W4:Y:S01]  /*14bc0*/  LDL.LU R11, [R1+0x20c] ;  /* 0x00020c00010b7983 */ /* 0x000f220000300800 */
[----:B------:R-:W-:-:S02]  /*14bd0*/  IADD3 R212, P2, R212, R2, RZ ;  /* 0x00000002d4d47210 */ /* 0x000fc40007f5e0ff */
[----:B------:R-:W-:Y:S02]  /*14be0*/  IADD3 R10, P3, R10, R2, RZ ;  /* 0x000000020a0a7210 */ /* 0x000fe40007f7e0ff */
[----:B--2---:R-:W-:Y:S01]  /*14bf0*/  MOV R8, R212 ;  /* 0x000000d400087202 */ /* 0x004fe20000000f00 */
[----:B------:R-:W-:Y:S01]  /*14c00*/  STL [R1+0x3fc], R212 ;  /* 0x0003fcd401007387 */ /* 0x000fe20000100800 */
[----:B------:R-:W-:-:S04]  /*14c10*/  IMAD.X R213, R213, 0x1, R0, P2 ;  /* 0x00000001d5d57824 */ /* 0x000fc800010e0600 */
[----:B------:R-:W-:Y:S01]  /*14c20*/  IMAD.MOV.U32 R9, RZ, RZ, R213 ;  /* 0x000000ffff097224 */ /* 0x000fe200078e00d5 */
[----:B------:R1:W-:Y:S01]  /*14c30*/  STL [R1+0x3f8], R213 ;  /* 0x0003f8d501007387 */ /* 0x0003e20000100800 */
[----:B------:R-:W-:-:S03]  /*14c40*/  IMAD.X R12, R12, 0x1, R0, P3 ;  /* 0x000000010c0c7824 */ /* 0x000fc600018e0600 */
[----:B------:R-:W-:Y:S04]  /*14c50*/  STL [R1+0x404], R10 ;  /* 0x0004040a01007387 */ /* 0x000fe80000100800 */
[----:B------:R2:W-:Y:S04]  /*14c60*/  LDGSTS.E [R6+0x800c], desc[UR16][R8.64], P1 ;  /* 0x0800c00008067fae */ /* 0x0005e80008921850 */
[----:B------:R2:W-:Y:S04]  /*14c70*/  STL [R1+0x400], R12 ;  /* 0x0004000c01007387 */ /* 0x0005e80000100800 */
[----:B-1----:R-:W3:Y:S01]  /*14c80*/  LDL.LU R213, [R1+0x210] ;  /* 0x0002100001d57983 */ /* 0x002ee20000300800 */
[----:B--2---:R-:W-:-:S03]  /*14c90*/  IMAD.MOV.U32 R8, RZ, RZ, R10 ;  /* 0x000000ffff087224 */ /* 0x004fc600078e000a */
[----:B------:R-:W2:Y:S01]  /*14ca0*/  LDL.LU R212, [R1+0x214] ;  /* 0x0002140001d47983 */ /* 0x000ea20000300800 */
[----:B------:R-:W-:-:S03]  /*14cb0*/  IMAD.MOV.U32 R9, RZ, RZ, R12 ;  /* 0x000000ffff097224 */ /* 0x000fc600078e000c */
[----:B------:R-:W2:Y:S04]  /*14cc0*/  LDL.LU R12, [R1+0x218] ;  /* 0x00021800010c7983 */ /* 0x000ea80000300800 */
[----:B------:R-:W2:Y:S04]  /*14cd0*/  LDL.LU R10, [R1+0x21c] ;  /* 0x00021c00010a7983 */ /* 0x000ea80000300800 */
[----:B------:R1:W-:Y:S01]  /*14ce0*/  LDGSTS.E [R6+0xc00c], desc[UR16][R8.64], P1 ;  /* 0x0c00c00008067fae */ /* 0x0003e20008921850 */
[----:B------:R-:W-:-:S04]  /*14cf0*/  ISETP.GT.AND P1, PT, R5, 0x1c, PT ;  /* 0x0000001c0500780c */ /* 0x000fc80003f24270 */
[----:B-1----:R-:W-:Y:S02]  /*14d00*/  SEL R6, RZ, 0x4, !P1 ;  /* 0x00000004ff067807 */ /* 0x002fe40004800000 */
[----:B----4-:R-:W-:-:S04]  /*14d10*/  IADD3 R11, P1, R11, R2, RZ ;  /* 0x000000020b0b7210 */ /* 0x010fc80007f3e0ff */
[----:B---3--:R-:W-:Y:S01]  /*14d20*/  IADD3.X R14, R14, R0, RZ, P1, !PT ;  /* 0x000000000e0e7210 */ /* 0x008fe20000ffe4ff */
[----:B------:R-:W-:Y:S04]  /*14d30*/  STL [R1+0x20c], R11 ;  /* 0x00020c0b01007387 */ /* 0x000fe80000100800 */
[----:B------:R1:W-:Y:S01]  /*14d40*/  STL [R1+0x208], R14 ;  /* 0x0002080e01007387 */ /* 0x0003e20000100800 */
[----:B------:R-:W-:-:S03]  /*14d50*/  IMAD.MOV.U32 R9, RZ, RZ, R14 ;  /* 0x000000ffff097224 */ /* 0x000fc600078e000e */
[----:B------:R-:W3:Y:S01]  /*14d60*/  LDL.LU R215, [R1+0x220] ;  /* 0x0002200001d77983 */ /* 0x000ee20000300800 */
[----:B------:R-:W-:-:S03]  /*14d70*/  IMAD.MOV.U32 R8, RZ, RZ, R11 ;  /* 0x000000ffff087224 */ /* 0x000fc600078e000b */
        /* <DEDUP_REMOVED lines=12> */
[----:B--2---:R-:W-:-:S04]  /*14e40*/  IADD3 R212, P3, R212, R2, RZ ;  /* 0x00000002d4d47210 */ /* 0x004fc80007f7e0ff */
[----:B------:R-:W-:Y:S02]  /*14e50*/  IADD3.X R213, R213, R0, RZ, P3, !PT ;  /* 0x00000000d5d57210 */ /* 0x000fe40001ffe4ff */
[----:B------:R-:W-:Y:S01]  /*14e60*/  IADD3 R10, P4, R10, R2, RZ ;  /* 0x000000020a0a7210 */ /* 0x000fe20007f9e0ff */
[----:B------:R-:W-:Y:S01]  /*14e70*/  IMAD.MOV.U32 R8, RZ, RZ, R212 ;  /* 0x000000ffff087224 */ /* 0x000fe200078e00d4 */
[----:B------:R-:W-:Y:S01]  /*14e80*/  STL [R1+0x214], R212 ;  /* 0x000214d401007387 */ /* 0x000fe20000100800 */
[----:B------:R-:W-:Y:S02]  /*14e90*/  IMAD.MOV.U32 R9, RZ, RZ, R213 ;  /* 0x000000ffff097224 */ /* 0x000fe400078e00d5 */
[----:B------:R-:W-:Y:S01]  /*14ea0*/  IMAD.X R12, R12, 0x1, R0, P4 ;  /* 0x000000010c0c7824 */ /* 0x000fe200020e0600 */
[----:B------:R1:W-:Y:S04]  /*14eb0*/  STL [R1+0x210], R213 ;  /* 0x000210d501007387 */ /* 0x0003e80000100800 */
[----:B------:R-:W-:Y:S04]  /*14ec0*/  STL [R1+0x21c], R10 ;  /* 0x00021c0a01007387 */ /* 0x000fe80000100800 */
[----:B------:R2:W-:Y:S04]  /*14ed0*/  STL [R1+0x218], R12 ;  /* 0x0002180c01007387 */ /* 0x0005e80000100800 */
[----:B------:R2:W-:Y:S01]  /*14ee0*/  LDGSTS.E [R6+0x4000], desc[UR16][R8.64], P2 ;  /* 0x0400000008067fae */ /* 0x0005e20009121850 */
[----:B------:R-:W-:-:S03]  /*14ef0*/  ISETP.GT.AND P2, PT, R5, 0x1e, PT ;  /* 0x0000001e0500780c */ /* 0x000fc60003f44270 */
[----:B-1----:R-:W3:Y:S04]  /*14f00*/  LDL.LU R213, [R1+0x230] ;  /* 0x0002300001d57983 */ /* 0x002ee80000300800 */
[----:B------:R-:W3:Y:S01]  /*14f10*/  LDL.LU R212, [R1+0x234] ;  /* 0x0002340001d47983 */ /* 0x000ee20000300800 */
[----:B--2---:R-:W-:Y:S01]  /*14f20*/  MOV R8, R10 ;  /* 0x0000000a00087202 */ /* 0x004fe20000000f00 */
[----:B------:R-:W-:Y:S02]  /*14f30*/  IMAD.MOV.U32 R9, RZ, RZ, R12 ;  /* 0x000000ffff097224 */ /* 0x000fe400078e000c */
[----:B------:R-:W2:Y:S04]  /*14f40*/  LDL.LU R12, [R1+0x238] ;  /* 0x00023800010c7983 */ /* 0x000ea80000300800 */
[----:B------:R-:W2:Y:S04]  /*14f50*/  LDL.LU R10, [R1+0x23c] ;  /* 0x00023c00010a7983 */ /* 0x000ea80000300800 */
[----:B------:R1:W-:Y:S02]  /*14f60*/  LDGSTS.E [R6+0x4], desc[UR16][R8.64], P1 ;  /* 0x0000400008067fae */ /* 0x0003e40008921850 */
[----:B-1----:R-:W-:-:S04]  /*14f70*/  SEL R8, RZ, 0x4, !P2 ;  /* 0x00000004ff087807 */ /* 0x002fc80005000000 */
[----:B------:R-:W-:Y:S02]  /*14f80*/  SEL R8, R8, RZ, !P0 ;  /* 0x000000ff08087207 */ /* 0x000fe40004000000 */
[----:B----4-:R-:W-:Y:S02]  /*14f90*/  IADD3 R214, P3, R214, R2, RZ ;  /* 0x00000002d6d67210 */ /* 0x010fe40007f7e0ff */
[----:B------:R-:W-:-:S03]  /*14fa0*/  ISETP.NE.U32.AND P2, PT, R8, RZ, PT ;  /* 0x000000ff0800720c */ /* 0x000fc60003f45070 */
[----:B---3--:R-:W-:Y:S01]  /*14fb0*/  IMAD.X R215, R215, 0x1, R0, P3 ;  /* 0x00000001d7d77824 */ /* 0x008fe200018e0600 */
[----:B------:R-:W-:-:S03]  /*14fc0*/  IADD3 R11, P4, R11, R2, RZ ;  /* 0x000000020b0b7210 */ /* 0x000fc60007f9e0ff */
[----:B------:R-:W-:Y:S01]  /*14fd0*/  IMAD.MOV.U32 R9, RZ, RZ, R215 ;  /* 0x000000ffff097224 */ /* 0x000fe200078e00d7 */
[----:B------:R-:W-:Y:S01]  /*14fe0*/  MOV R8, R214 ;  /* 0x000000d600087202 */ /* 0x000fe20000000f00 */
[----:B------:R1:W-:Y:S01]  /*14ff0*/  STL [R1+0x224], R214 ;  /* 0x000224d601007387 */ /* 0x0003e20000100800 */
[----:B------:R-:W-:-:S03]  /*15000*/  IMAD.X R14, R14, 0x1, R0, P4 ;  /* 0x000000010e0e7824 */ /* 0x000fc600020e0600 */
[----:B------:R-:W-:Y:S04]  /*15010*/  STL [R1+0x220], R215 ;  /* 0x000220d701007387 */ /* 0x000fe80000100800 */
[----:B------:R3:W-:Y:S04]  /*15020*/  STL [R1+0x22c], R11 ;  /* 0x00022c0b01007387 */ /* 0x0007e80000100800 */
[----:B------:R4:W-:Y:S04]  /*15030*/  LDGSTS.E [R6+0x4004], desc[UR16][R8.64], P1 ;  /* 0x0400400008067fae */ /* 0x0009e80008921850 */
[----:B------:R3:W-:Y:S04]  /*15040*/  STL [R1+0x228], R14 ;  /* 0x0002280e01007387 */ /* 0x0007e80000100800 */
[----:B-1----:R-:W2:Y:S01]  /*15050*/  LDL.LU R214, [R1+0x240] ;  /* 0x0002400001d67983 */ /* 0x002ea20000300800 */
[----:B----4-:R-:W-:-:S03]  /*15060*/  IMAD.MOV.U32 R8, RZ, RZ, R11 ;  /* 0x000000ffff087224 */ /* 0x010fc600078e000b */
[----:B---3--:R-:W3:Y:S01]  /*15070*/  LDL.LU R11, [R1+0x244] ;  /* 0x00024400010b7983 */ /* 0x008ee20000300800 */
[----:B------:R-:W-:-:S03]  /*15080*/  IMAD.MOV.U32 R9, RZ, RZ, R14 ;  /* 0x000000ffff097224 */ /* 0x000fc600078e000e */
[----:B------:R-:W4:Y:S04]  /*15090*/  LDL.LU R14, [R1+0x408] ;  /* 0x00040800010e7983 */ /* 0x000f280000300800 */
[----:B------:R-:W4:Y:S01]  /*150a0*/  LDL.LU R215, [R1+0x40c] ;  /* 0x00040c0001d77983 */ /* 0x000f220000300800 */
[----:B------:R-:W-:-:S03]  /*150b0*/  ISETP.GT.AND P1, PT, R5, 0x1f, PT ;  /* 0x0000001f0500780c */ /* 0x000fc60003f24270 */
[----:B------:R1:W-:Y:S02]  /*150c0*/  LDGSTS.E [R6+0x8], desc[UR16][R8.64], P2 ;  /* 0x0000800008067fae */ /* 0x0003e40009121850 */
[----:B-1----:R-:W-:-:S04]  /*150d0*/  SEL R8, RZ, 0x4, !P1 ;  /* 0x00000004ff087807 */ /* 0x002fc80004800000 */
[----:B------:R-:W-:-:S04]  /*150e0*/  SEL R8, R8, RZ, !P0 ;  /* 0x000000ff08087207 */ /* 0x000fc80004000000 */
[----:B------:R-:W-:Y:S02]  /*150f0*/  ISETP.NE.U32.AND P1, PT, R8, RZ, PT ;  /* 0x000000ff0800720c */ /* 0x000fe40003f25070 */
[----:B------:R-:W-:-:S04]  /*15100*/  IADD3 R212, P3, R212, R2, RZ ;  /* 0x00000002d4d47210 */ /* 0x000fc80007f7e0ff */
[----:B------:R-:W-:Y:S02]  /*15110*/  IADD3.X R213, R213, R0, RZ, P3, !PT ;  /* 0x00000000d5d57210 */ /* 0x000fe40001ffe4ff */
[----:B--2---:R-:W-:Y:S01]  /*15120*/  IADD3 R10, P4, R10, R2, RZ ;  /* 0x000000020a0a7210 */ /* 0x004fe20007f9e0ff */
[----:B------:R-:W-:Y:S04]  /*15130*/  STL [R1+0x234], R212 ;  /* 0x000234d401007387 */ /* 0x000fe80000100800 */
[----:B------:R-:W-:Y:S01]  /*15140*/  IMAD.X R12, R12, 0x1, R0, P4 ;  /* 0x000000010c0c7824 */ /* 0x000fe200020e0600 */
[----:B------:R1:W-:Y:S01]  /*15150*/  STL [R1+0x230], R213 ;  /* 0x000230d501007387 */ /* 0x0003e20000100800 */
[----:B------:R-:W-:-:S03]  /*15160*/  IMAD.MOV.U32 R9, RZ, RZ, R213 ;  /* 0x000000ffff097224 */ /* 0x000fc600078e00d5 */
[----:B------:R-:W-:Y:S01]  /*15170*/  STL [R1+0x23c], R10 ;  /* 0x00023c0a01007387 */ /* 0x000fe20000100800 */
[----:B------:R-:W-:-:S03]  /*15180*/  IMAD.MOV.U32 R8, RZ, RZ, R212 ;  /* 0x000000ffff087224 */ /* 0x000fc600078e00d4 */
[----:B------:R2:W-:Y:S04]  /*15190*/  STL [R1+0x238], R12 ;  /* 0x0002380c01007387 */ /* 0x0005e80000100800 */
[----:B-1----:R-:W4:Y:S04]  /*151a0*/  LDL.LU R213, [R1+0x410] ;  /* 0x0004100001d57983 */ /* 0x002f280000300800 */
[----:B------:R-:W4:Y:S04]  /*151b0*/  LDL.LU R212, [R1+0x414] ;  /* 0x0004140001d47983 */ /* 0x000f280000300800 */
[----:B------:R1:W-:Y:S01]  /*151c0*/  LDGSTS.E [R6+0x4008], desc[UR16][R8.64], P2 ;  /* 0x0400800008067fae */ /* 0x0003e20009121850 */
[----:B------:R-:W-:-:S02]  /*151d0*/  ISETP.GT.AND P2, PT, R5, 0x3c, PT ;  /* 0x0000003c0500780c */ /* 0x000fc40003f44270 */
[----:B-1----:R-:W-:Y:S01]  /*151e0*/  MOV R8, R10 ;  /* 0x0000000a00087202 */ /* 0x002fe20000000f00 */
[----:B------:R-:W-:Y:S02]  /*151f0*/  IMAD.MOV.U32 R9, RZ, RZ, R12 ;  /* 0x000000ffff097224 */ /* 0x000fe400078e000c */
[----:B--2---:R-:W2:Y:S04]  /*15200*/  LDL.LU R12, [R1+0x41c] ;  /* 0x00041c00010c7983 */ /* 0x004ea80000300800 */
[----:B------:R1:W-:Y:S04]  /*15210*/  LDGSTS.E [R6+0xc], desc[UR16][R8.64], P1 ;  /* 0x0000c00008067fae */ /* 0x0003e80008921850 */
[----:B------:R-:W2:Y:S01]  /*15220*/  LDL.LU R10, [R1+0x424] ;  /* 0x00042400010a7983 */ /* 0x000ea20000300800 */
[----:B-1----:R-:W-:-:S02]  /*15230*/  SEL R8, RZ, 0x4, !P2 ;  /* 0x00000004ff087807 */ /* 0x002fc40005000000 */
[----:B---3--:R-:W-:-:S05]  /*15240*/  IADD3 R11, P3, R11, R2, RZ ;  /* 0x000000020b0b7210 */ /* 0x008fca0007f7e0ff */
[----:B------:R-:W-:Y:S01]  /*15250*/  IMAD.X R214, R214, 0x1, R0, P3 ;  /* 0x00000001d6d67824 */ /* 0x000fe200018e0600 */
[----:B----4-:R-:W-:Y:S01]  /*15260*/  IADD3 R215, P4, R215, R2, RZ ;  /* 0x00000002d7d77210 */ /* 0x010fe20007f9e0ff */
[----:B------:R-:W-:Y:S01]  /*15270*/  STL [R1+0x244], R11 ;  /* 0x0002440b01007387 */ /* 0x000fe20000100800 */
[----:B------:R-:W-:Y:S01]  /*15280*/  SEL R8, R8, RZ, !P0 ;  /* 0x000000ff08087207 */ /* 0x000fe20004000000 */
[----:B------:R-:W-:Y:S02]  /*15290*/  IMAD.MOV.U32 R9, RZ, RZ, R214 ;  /* 0x000000ffff097224 */ /* 0x000fe400078e00d6 */
[----:B------:R-:W-:Y:S01]  /*152a0*/  IMAD.X R14, R14, 0x1, R0, P4 ;  /* 0x000000010e0e7824 */ /* 0x000fe200020e0600 */
[----:B------:R1:W-:Y:S01]  /*152b0*/  STL [R1+0x240], R214 ;  /* 0x000240d601007387 */ /* 0x0003e20000100800 */
[----:B------:R-:W-:-:S03]  /*152c0*/  ISETP.NE.U32.AND P2, PT, R8, RZ, PT ;  /* 0x000000ff0800720c */ /* 0x000fc60003f45070 */
[----:B------:R-:W-:Y:S01]  /*152d0*/  STL [R1+0x40c], R215 ;  /* 0x00040cd701007387 */ /* 0x000fe20000100800 */
[----:B------:R-:W-:-:S03]  /*152e0*/  MOV R8, R11 ;  /* 0x0000000b00087202 */ /* 0x000fc60000000f00 */
[----:B-1----:R-:W3:Y:S04]  /*152f0*/  LDL.LU R214, [R1+0x418] ;  /* 0x0004180001d67983 */ /* 0x002ee80000300800 */
[----:B------:R1:W-:Y:S04]  /*15300*/  STL [R1+0x408], R14 ;  /* 0x0004080e01007387 */ /* 0x0003e80000100800 */
[----:B------:R-:W4:Y:S04]  /*15310*/  LDL.LU R11, [R1+0x420] ;  /* 0x00042000010b7983 */ /* 0x000f280000300800 */
[----:B------:R1:W-:Y:S01]  /*15320*/  LDGSTS.E [R6+0x400c], desc[UR16][R8.64], P1 ;  /* 0x0400c00008067fae */ /* 0x0003e20008921850 */
[----:B------:R-:W-:Y:S01]  /*15330*/  ISETP.GT.AND P1, PT, R5, 0x3d, PT ;  /* 0x0000003d0500780c */ /* 0x000fe20003f24270 */
[----:B-1----:R-:W-:-:S02]  /*15340*/  IMAD.MOV.U32 R8, RZ, RZ, R215 ;  /* 0x000000ffff087224 */ /* 0x002fc400078e00d7 */
[----:B------:R-:W-:Y:S02]  /*15350*/  IMAD.MOV.U32 R9, RZ, RZ, R14 ;  /* 0x000000ffff097224 */ /* 0x000fe400078e000e */
[----:B------:R-:W4:Y:S04]  /*15360*/  LDL.LU R14, [R1+0x778] ;  /* 0x00077800010e7983 */ /* 0x000f280000300800 */
[----:B------:R1:W-:Y:S02]  /*15370*/  LDGSTS.E [R6+0x8000], desc[UR16][R8.64], P2 ;  /* 0x0800000008067fae */ /* 0x0003e40009121850 */
[----:B-1----:R-:W-:-:S04]  /*15380*/  SEL R8, RZ, 0x4, !P1 ;  /* 0x00000004ff087807 */ /* 0x002fc80004800000 */
[----:B------:R-:W-:-:S04]  /*15390*/  SEL R8, R8, RZ, !P0 ;  /* 0x000000ff08087207 */ /* 0x000fc80004000000 */
[----:B------:R-:W-:Y:S02]  /*153a0*/  ISETP.NE.U32.AND P1, PT, R8, RZ, PT ;  /* 0x000000ff0800720c */ /* 0x000fe40003f25070 */
[----:B------:R-:W-:-:S04]  /*153b0*/  IADD3 R212, P3, R212, R2, RZ ;  /* 0x00000002d4d47210 */ /* 0x000fc80007f7e0ff */
[----:B------:R-:W-:Y:S01]  /*153c0*/  IADD3.X R213, R213, R0, RZ, P3, !PT ;  /* 0x00000000d5d57210 */ /* 0x000fe20001ffe4ff */
[----:B------:R-:W-:-:S04]  /*153d0*/  IMAD.MOV.U32 R8, RZ, RZ, R212 ;  /* 0x000000ffff087224 */ /* 0x000fc800078e00d4 */
[----:B------:R-:W-:-:S05]  /*153e0*/  IMAD.MOV.U32 R9, RZ, RZ, R213 ;  /* 0x000000ffff097224 */ /* 0x000fca00078e00d5 */
[----:B------:R1:W-:Y:S01]  /*153f0*/  LDGSTS.E [R6+0xc000], desc[UR16][R8.64], P2 ;  /* 0x0c00000008067fae */ /* 0x0003e20009121850 */
[----:B--2---:R-:W-:-:S03]  /*15400*/  IADD3 R12, P2, R12, R2, RZ ;  /* 0x000000020c0c7210 */ /* 0x004fc60007f5e0ff */
[----:B------:R-:W-:Y:S04]  /*15410*/  STL [R1+0x414], R212 ;  /* 0x000414d401007387 */ /* 0x000fe80000100800 */
[----:B------:R2:W-:Y:S01]  /*15420*/  STL [R1+0x410], R213 ;  /* 0x000410d501007387 */ /* 0x0005e20000100800 */
[----:B------:R-:W-:Y:S01]  /*15430*/  IADD3 R10, P3, R10, R2, RZ ;  /* 0x000000020a0a7210 */ /* 0x000fe20007f7e0ff */
[----:B-1----:R-:W-:Y:S02]  /*15440*/  IMAD.MOV.U32 R8, RZ, RZ, R12 ;  /* 0x000000ffff087224 */ /* 0x002fe400078e000c */
[----:B--2---:R-:W2:Y:S04]  /*15450*/  LDL.LU R213, [R1+0x428] ;  /* 0x0004280001d57983 */ /* 0x004ea80000300800 */
[----:B------:R-:W2:Y:S04]  /*15460*/  LDL.LU R212, [R1+0x42c] ;  /* 0x00042c0001d47983 */ /* 0x000ea80000300800 */
[----:B------:R1:W-:Y:S01]  /*15470*/  STL [R1+0x41c], R12 ;  /* 0x00041c0c01007387 */ /* 0x0003e20000100800 */
[----:B---3--:R-:W-:-:S04]  /*15480*/  IMAD.X R214, R214, 0x1, R0, P2 ;  /* 0x00000001d6d67824 */ /* 0x008fc800010e0600 */
[----:B------:R-:W-:Y:S01]  /*15490*/  IMAD.MOV.U32 R9, RZ, RZ, R214 ;  /* 0x000000ffff097224 */ /* 0x000fe200078e00d6 */
[----:B------:R-:W-:Y:S01]  /*154a0*/  STL [R1+0x418], R214 ;  /* 0x000418d601007387 */ /* 0x000fe20000100800 */
[----:B----4-:R-:W-:-:S03]  /*154b0*/  IADD3.X R11, R11, R0, RZ, P3, !PT ;  /* 0x000000000b0b7210 */ /* 0x010fc60001ffe4ff */
[----:B------:R3:W-:Y:S04]  /*154c0*/  STL [R1+0x424], R10 ;  /* 0x0004240a01007387 */ /* 0x0007e80000100800 */
[----:B------:R4:W-:Y:S04]  /*154d0*/  LDGSTS.E [R6+0x8004], desc[UR16][R8.64], P1 ;  /* 0x0800400008067fae */ /* 0x0009e80008921850 */
[----:B------:R3:W-:Y:S04]  /*154e0*/  STL [R1+0x420], R11 ;  /* 0x0004200b01007387 */ /* 0x0007e80000100800 */
[----:B-1----:R-:W2:Y:S01]  /*154f0*/  LDL.LU R12, [R1+0x430] ;  /* 0x00043000010c7983 */ /* 0x002ea20000300800 */
[----:B----4-:R-:W-:-:S03]  /*15500*/  IMAD.MOV.U32 R8, RZ, RZ, R10 ;  /* 0x000000ffff087224 */ /* 0x010fc600078e000a */
[----:B---3--:R-:W3:Y:S01]  /*15510*/  LDL.LU R10, [R1+0x434] ;  /* 0x00043400010a7983 */ /* 0x008ee20000300800 */
[----:B------:R-:W-:Y:S02]  /*15520*/  MOV R9, R11 ;  /* 0x0000000b00097202 */ /* 0x000fe40000000f00 */
[----:B------:R-:W1:Y:S03]  /*15530*/  S2R R11, SR_TID.X ;  /* 0x00000000000b7919 */ /* 0x000e660000002100 */
[----:B------:R4:W-:Y:S01]  /*15540*/  LDGSTS.E [R6+0xc004], desc[UR16][R8.64], P1 ;  /* 0x0c00400008067fae */ /* 0x0009e20008921850 */
[C---:B------:R-:W-:Y:S02]  /*15550*/  ISETP.GT.AND P1, PT, R5.reuse, 0x3e, PT ;  /* 0x0000003e0500780c */ /* 0x040fe40003f24270 */
[----:B------:R-:W-:Y:S01]  /*15560*/  ISETP.GT.AND P2, PT, R5, 0x3f, PT ;  /* 0x0000003f0500780c */ /* 0x000fe20003f44270 */
[----:B------:R-:W3:Y:S01]  /*15570*/  LDL.LU R214, [R1+0x43c] ;  /* 0x00043c0001d67983 */ /* 0x000ee20000300800 */
[----:B----4-:R-:W-:-:S04]  /*15580*/  SEL R8, RZ, 0x4, !P1 ;  /* 0x00000004ff087807 */ /* 0x010fc80004800000 */
[----:B------:R-:W-:-:S04]  /*15590*/  SEL R8, R8, RZ, !P0 ;  /* 0x000000ff08087207 */ /* 0x000fc80004000000 */
[----:B------:R-:W-:Y:S02]  /*155a0*/  ISETP.NE.U32.AND P3, PT, R8, RZ, PT ;  /* 0x000000ff0800720c */ /* 0x000fe40003f65070 */
[----:B-1----:R-:W-:Y:S02]  /*155b0*/  LOP3.LUT R8, R11, 0x3f, RZ, 0xc0, !PT ;  /* 0x0000003f0b087812 */ /* 0x002fe400078ec0ff */
[----:B--2---:R-:W-:-:S05]  /*155c0*/  IADD3 R212, P1, R212, R2, RZ ;  /* 0x00000002d4d47210 */ /* 0x004fca0007f3e0ff */
[----:B------:R-:W-:Y:S01]  /*155d0*/  IMAD.X R213, R213, 0x1, R0, P1 ;  /* 0x00000001d5d57824 */ /* 0x000fe200008e0600 */
[----:B------:R-:W-:Y:S02]  /*155e0*/  ISETP.GE.AND P1, PT, R8, R5, PT ;  /* 0x000000050800720c */ /* 0x000fe40003f26270 */
[----:B------:R-:W-:Y:S01]  /*155f0*/  SEL R5, RZ, 0x4, !P2 ;  /* 0x00000004ff057807 */ /* 0x000fe20005000000 */
[----:B------:R-:W-:Y:S01]  /*15600*/  STL [R1+0x42c], R212 ;  /* 0x00042cd401007387 */ /* 0x000fe20000100800 */
[----:B------:R-:W-:Y:S02]  /*15610*/  IMAD.MOV.U32 R9, RZ, RZ, R213 ;  /* 0x000000ffff097224 */ /* 0x000fe400078e00d5 */
[----:B------:R-:W-:Y:S01]  /*15620*/  SEL R5, R5, RZ, !P0 ;  /* 0x000000ff05057207 */ /* 0x000fe20004000000 */
[----:B------:R1:W-:Y:S04]  /*15630*/  STL [R1+0x428], R213 ;  /* 0x000428d501007387 */ /* 0x0003e80000100800 */
[----:B------:R-:W2:Y:S01]  /*15640*/  LDL.LU R11, [R1+0x444] ;  /* 0x00044400010b7983 */ /* 0x000ea20000300800 */
[----:B------:R-:W-:-:S03]  /*15650*/  ISETP.NE.U32.AND P2, PT, R5, RZ, PT ;  /* 0x000000ff0500720c */ /* 0x000fc60003f45070 */
[----:B-1----:R-:W4:Y:S01]  /*15660*/  LDL.LU R213, [R1+0x440] ;  /* 0x0004400001d57983 */ /* 0x002f220000300800 */
[----:B---3--:R-:W-:-:S04]  /*15670*/  IADD3 R10, P4, R10, R2, RZ ;  /* 0x000000020a0a7210 */ /* 0x008fc80007f9e0ff */
[----:B------:R-:W-:Y:S01]  /*15680*/  IADD3.X R12, R12, R0, RZ, P4, !PT ;  /* 0x000000000c0c7210 */ /* 0x000fe200027fe4ff */
[----:B------:R1:W-:Y:S04]  /*15690*/  STL [R1+0x434], R10 ;  /* 0x0004340a01007387 */ /* 0x0003e80000100800 */
[----:B------:R3:W-:Y:S04]  /*156a0*/  STL [R1+0x430], R12 ;  /* 0x0004300c01007387 */ /* 0x0007e80000100800 */
[----:B------:R-:W4:Y:S01]  /*156b0*/  LDL.LU R5, [R1+0x438] ;  /* 0x0004380001057983 */ /* 0x000f220000300800 */
[----:B------:R-:W-:-:S03]  /*156c0*/  IMAD.MOV.U32 R8, RZ, RZ, R212 ;  /* 0x000000ffff087224 */ /* 0x000fc600078e00d4 */
[----:B------:R-:W4:Y:S04]  /*156d0*/  LDL.LU R212, [R1+0x448] ;  /* 0x0004480001d47983 */ /* 0x000f280000300800 */
[----:B------:R1:W-:Y:S02]  /*156e0*/  LDGSTS.E [R6+0x8008], desc[UR16][R8.64], P3 ;  /* 0x0800800008067fae */ /* 0x0003e40009921850 */
[----:B-1----:R-:W-:Y:S02]  /*156f0*/  IMAD.MOV.U32 R8, RZ, RZ, R10 ;  /* 0x000000ffff087224 */ /* 0x002fe400078e000a */
[----:B------:R-:W-:Y:S01]  /*15700*/  IMAD.MOV.U32 R9, RZ, RZ, R12 ;  /* 0x000000ffff097224 */ /* 0x000fe200078e000c */
[----:B------:R-:W4:Y:S04]  /*15710*/  LDL.LU R10, [R1+0x44c] ;  /* 0x00044c00010a7983 */ /* 0x000f280000300800 */
[----:B------:R1:W-:Y:S01]  /*15720*/  LDGSTS.E [R6+0xc008], desc[UR16][R8.64], P3 ;  /* 0x0c00800008067fae */ /* 0x0003e20009921850 */
[----:B------:R-:W-:-:S03]  /*15730*/  IADD3 R214, P3, R214, R2, RZ ;  /* 0x00000002d6d67210 */ /* 0x000fc60007f7e0ff */
[----:B------:R-:W4:Y:S04]  /*15740*/  LDL.LU R215, [R1+0x468] ;  /* 0x0004680001d77983 */ /* 0x000f280000300800 */
[----:B---3--:R-:W3:Y:S01]  /*15750*/  LDL.LU R12, [R1+0x46c] ;  /* 0x00046c00010c7983 */ /* 0x008ee20000300800 */
[----:B-1----:R-:W-:-:S03]  /*15760*/  IMAD.MOV.U32 R8, RZ, RZ, R214 ;  /* 0x000000ffff087224 */ /* 0x002fc600078e00d6 */
[----:B------:R-:W-:Y:S01]  /*15770*/  STL [R1+0x43c], R214 ;  /* 0x00043cd601007387 */ /* 0x000fe20000100800 */
[----:B--2---:R-:W-:-:S04]  /*15780*/  IADD3 R11, P4, R11, R2, RZ ;  /* 0x000000020b0b7210 */ /* 0x004fc80007f9e0ff */
[----:B----4-:R-:W-:Y:S01]  /*15790*/  IADD3.X R213, R213, R0, RZ, P4, !PT ;  /* 0x00000000d5d57210 */ /* 0x010fe200027fe4ff */
[----:B------:R-:W-:-:S04]  /*157a0*/  IMAD.X R5, R5, 0x1, R0, P3 ;  /* 0x0000000105057824 */ /* 0x000fc800018e0600 */
[----:B------:R-:W-:Y:S01]  /*157b0*/  IMAD.MOV.U32 R9, RZ, RZ, R5 ;  /* 0x000000ffff097224 */ /* 0x000fe200078e0005 */
[----:B------:R-:W-:Y:S04]  /*157c0*/  STL [R1+0x438], R5 ;  /* 0x0004380501007387 */ /* 0x000fe80000100800 */
[----:B------:R1:W-:Y:S04]  /*157d0*/  LDGSTS.E [R6+0x800c], desc[UR16][R8.64], P2 ;  /* 0x0800c00008067fae */ /* 0x0003e80009121850 */
[----:B------:R-:W-:Y:S04]  /*157e0*/  STL [R1+0x444], R11 ;  /* 0x0004440b01007387 */ /* 0x000fe80000100800 */
[----:B------:R2:W-:Y:S01]  /*157f0*/  STL [R1+0x440], R213 ;  /* 0x000440d501007387 */ /* 0x0005e20000100800 */
[----:B-1----:R-:W-:Y:S01]  /*15800*/  IMAD.MOV.U32 R8, RZ, RZ, R11 ;  /* 0x000000ffff087224 */ /* 0x002fe200078e000b */
[----:B------:R-:W-:-:S02]  /*15810*/  MOV R9, R213 ;  /* 0x000000d500097202 */ /* 0x000fc40000000f00 */
[----:B--2---:R-:W2:Y:S04]  /*15820*/  LDL.LU R213, [R1+0x48c] ;  /* 0x00048c0001d57983 */ /* 0x004ea80000300800 */
[----:B------:R-:W4:Y:S04]  /*15830*/  LDL.LU R214, [R1+0x4a8] ;  /* 0x0004a80001d67983 */ /* 0x000f280000300800 */
[----:B------:R-:W4:Y:S04]  /*15840*/  LDL.LU R11, [R1+0x4ac] ;  /* 0x0004ac00010b7983 */ /* 0x000f280000300800 */
[----:B------:R1:W-:Y:S04]  /*15850*/  LDGSTS.E [R6+0xc00c], desc[UR16][R8.64], P2 ;  /* 0x0c00c00008067fae */ /* 0x0003e80009121850 */
[----:B------:R-:W4:Y:S01]  /*15860*/  LDL.LU R6, [R1+0x488] ;  /* 0x0004880001067983 */ /* 0x000f220000300800 */
[----:B------:R-:W-:-:S02]  /*15870*/  SEL R5, RZ, 0x4, P1 ;  /* 0x00000004ff057807 */ /* 0x000fc40000800000 */
[-C--:B------:R-:W-:Y:S01]  /*15880*/  IADD3 R10, P1, R10, R4.reuse, RZ ;  /* 0x000000040a0a7210 */ /* 0x080fe20007f3e0ff */
[----:B------:R-:W-:Y:S01]  /*15890*/  ULEA UR4, UR14, UR12, 0xf ;  /* 0x0000000c0e047291 */ /* 0x000fe2000f8e783f */
[----:B------:R-:W-:Y:S01]  /*158a0*/  SEL R5, R5, RZ, !P0 ;  /* 0x000000ff05057207 */ /* 0x000fe20004000000 */
[----:B------:R-:W0:Y:S01]  /*158b0*/  LDGDEPBAR ;  /* 0x00000000000079af */ /* 0x000e220000000000 */
[----:B---3--:R-:W-:Y:S02]  /*158c0*/  IADD3 R12, P2, R12, R4, RZ ;  /* 0x000000040c0c7210 */ /* 0x008fe40007f5e0ff */
[----:B------:R-:W-:Y:S01]  /*158d0*/  ISETP.NE.U32.AND P0, PT, R5, RZ, PT ;  /* 0x000000ff0500720c */ /* 0x000fe20003f05070 */
[--C-:B------:R-:W-:Y:S02]  /*158e0*/  IMAD.X R212, R212, 0x1, R3.reuse, P1 ;  /* 0x00000001d4d47824 */ /* 0x100fe400008e0603 */
[----:B------:R-:W-:Y:S01]  /*158f0*/  IMAD.X R215, R215, 0x1, R3, P2 ;  /* 0x00000001d7d77824 */ /* 0x000fe200010e0603 */
[----:B------:R3:W-:Y:S01]  /*15900*/  STL [R1+0x44c], R10 ;  /* 0x00044c0a01007387 */ /* 0x0007e20000100800 */
[----:B------:R-:W-:Y:S01]  /*15910*/  VIADD R5, R14, UR4 ;  /* 0x000000040e057c36 */ /* 0x000fe20008000000 */
[----:B-1----:R-:W-:Y:S01]  /*15920*/  MOV R8, R10 ;  /* 0x0000000a00087202 */ /* 0x002fe20000000f00 */
[----:B------:R-:W-:Y:S01]  /*15930*/  IMAD.MOV.U32 R9, RZ, RZ, R212 ;  /* 0x000000ffff097224 */ /* 0x000fe200078e00d4 */
[----:B------:R1:W-:Y:S04]  /*15940*/  STL [R1+0x448], R212 ;  /* 0x000448d401007387 */ /* 0x0003e80000100800 */
[----:B------:R1:W-:Y:S04]  /*15950*/  STL [R1+0x46c], R12 ;  /* 0x00046c0c01007387 */ /* 0x0003e80000100800 */
[----:B------:R1:W-:Y:S04]  /*15960*/  STL [R1+0x468], R215 ;  /* 0x000468d701007387 */ /* 0x0003e80000100800 */
[----:B---3--:R-:W3:Y:S04]  /*15970*/  LDL.LU R10, [R1+0x4cc] ;  /* 0x0004cc00010a7983 */ /* 0x008ee80000300800 */
[----:B------:R1:W-:Y:S04]  /*15980*/  LDGSTS.E [R5+0x30000], desc[UR16][R8.64], P0 ;  /* 0x3000000008057fae */ /* 0x0003e80008121850 */
[----:B-1----:R-:W3:Y:S01]  /*15990*/  LDL.LU R212, [R1+0x4ec] ;  /* 0x0004ec0001d47983 */ /* 0x002ee20000300800 */
[----:B------:R-:W-:-:S02]  /*159a0*/  IMAD.MOV.U32 R8, RZ, RZ, R12 ;  /* 0x000000ffff087224 */ /* 0x000fc400078e000c */
[----:B------:R-:W-:Y:S01]  /*159b0*/  IMAD.MOV.U32 R9, RZ, RZ, R215 ;  /* 0x000000ffff097224 */ /* 0x000fe200078e00d7 */
[----:B------:R-:W3:Y:S04]  /*159c0*/  LDL.LU R12, [R1+0x4c8] ;  /* 0x0004c800010c7983 */ /* 0x000ee80000300800 */
[----:B------:R-:W3:Y:S04]  /*159d0*/  LDL.LU R215, [R1+0x4e8] ;  /* 0x0004e80001d77983 */ /* 0x000ee80000300800 */
[----:B------:R1:W-:Y:S01]  /*159e0*/  LDGSTS.E [R5+0x30400], desc[UR16][R8.64], P0 ;  /* 0x3040000008057fae */ /* 0x0003e20008121850 */
[----:B--2---:R-:W-:-:S02]  /*159f0*/  IADD3 R213, P1, R213, R4, RZ ;  /* 0x00000004d5d57210 */ /* 0x004fc40007f3e0ff */
[----:B----4-:R-:W-:-:S03]  /*15a00*/  IADD3 R11, P2, R11, R4, RZ ;  /* 0x000000040b0b7210 */ /* 0x010fc60007f5e0ff */
[----:B------:R-:W-:Y:S01]  /*15a10*/  STL [R1+0x48c], R213 ;  /* 0x00048cd501007387 */ /* 0x000fe20000100800 */
[----:B-1----:R-:W-:Y:S02]  /*15a20*/  IMAD.MOV.U32 R8, RZ, RZ, R213 ;  /* 0x000000ffff087224 */ /* 0x002fe400078e00d5 */
[----:B------:R-:W-:Y:S01]  /*15a30*/  IMAD.X R214, R214, 0x1, R3, P2 ;  /* 0x00000001d6d67824 */ /* 0x000fe200010e0603 */
[----:B------:R-:W-:-:S05]  /*15a40*/  IADD3.X R6, R6, R3, RZ, P1, !PT ;  /* 0x0000000306067210 */ /* 0x000fca0000ffe4ff */
[----:B------:R-:W-:Y:S01]  /*15a50*/  IMAD.MOV.U32 R9, RZ, RZ, R6 ;  /* 0x000000ffff097224 */ /* 0x000fe200078e0006 */
[----:B------:R1:W-:Y:S04]  /*15a60*/  STL [R1+0x488], R6 ;  /* 0x0004880601007387 */ /* 0x0003e80000100800 */
[----:B------:R2:W-:Y:S04]  /*15a70*/  STL [R1+0x4ac], R11 ;  /* 0x0004ac0b01007387 */ /* 0x0005e80000100800 */
[----:B------:R4:W-:Y:S04]  /*15a80*/  LDGSTS.E [R5+0x30800], desc[UR16][R8.64], P0 ;  /* 0x3080000008057fae */ /* 0x0009e80008121850 */
[----:B-1----:R-:W3:Y:S04]  /*15a90*/  LDL.LU R6, [R1+0x50c] ;  /* 0x00050c0001067983 */ /* 0x002ee80000300800 */
[----:B------:R1:W-:Y:S04]  /*15aa0*/  STL [R1+0x4a8], R214 ;  /* 0x0004a8d601007387 */ /* 0x0003e80000100800 */
[----:B------:R-:W3:Y:S01]  /*15ab0*/  LDL.LU R213, [R1+0x52c] ;  /* 0x00052c0001d57983 */ /* 0x000ee20000300800 */
[----:B----4-:R-:W-:-:S03]  /*15ac0*/  MOV R8, R11 ;  /* 0x0000000b00087202 */ /* 0x010fc60000000f00 */
[----:B--2---:R-:W2:Y:S01]  /*15ad0*/  LDL.LU R11, [R1+0x508] ;  /* 0x00050800010b7983 */ /* 0x004ea20000300800 */
[----:B------:R-:W-:-:S03]  /*15ae0*/  IMAD.MOV.U32 R9, RZ, RZ, R214 ;  /* 0x000000ffff097224 */ /* 0x000fc600078e00d6 */
[----:B-1----:R-:W4:Y:S01]  /*15af0*/  LDL.LU R214, [R1+0x528] ;  /* 0x0005280001d67983 */ /* 0x002f220000300800 */
[-C--:B---3--:R-:W-:Y:S02]  /*15b00*/  IADD3 R10, P1, R10, R4.reuse, RZ ;  /* 0x000000040a0a7210 */ /* 0x088fe40007f3e0ff */
[----:B------:R-:W-:Y:S01]  /*15b10*/  IADD3 R212, P2, R212, R4, RZ ;  /* 0x00000004d4d47210 */ /* 0x000fe20007f5e0ff */
[----:B------:R1:W-:Y:S04]  /*15b20*/  LDGSTS.E [R5+0x30c00], desc[UR16][R8.64], P0 ;  /* 0x30c0000008057fae */ /* 0x0003e80008121850 */
[----:B------:R3:W-:Y:S01]  /*15b30*/  STL [R1+0x4cc], R10 ;  /* 0x0004cc0a01007387 */ /* 0x0007e20000100800 */
[----:B------:R-:W-:Y:S01]  /*15b40*/  IMAD.X R12, R12, 0x1, R3, P1 ;  /* 0x000000010c0c7824 */ /* 0x000fe200008e0603 */
[----:B-1----:R-:W-:-:S03]  /*15b50*/  MOV R8, R10 ;  /* 0x0000000a00087202 */ /* 0x002fc60000000f00 */
[----:B------:R-:W-:Y:S01]  /*15b60*/  IMAD.MOV.U32 R9, RZ, RZ, R12 ;  /* 0x000000ffff097224 */ /* 0x000fe200078e000c */
[----:B------:R1:W-:Y:S01]  /*15b70*/  STL [R1+0x4c8], R12 ;  /* 0x0004c80c01007387 */ /* 0x0003e20000100800 */
[----:B------:R-:W-:-:S03]  /*15b80*/  IMAD.X R215, R215, 0x1, R3, P2 ;  /* 0x00000001d7d77824 */ /* 0x000fc600010e0603 */
[----:B------:R1:W-:Y:S04]  /*15b90*/  STL [R1+0x4ec], R212 ;  /* 0x0004ecd401007387 */ /* 0x0003e80000100800 */
[----:B---3--:R-:W3:Y:S04]  /*15ba0*/  LDL.LU R10, [R1+0x54c] ;  /* 0x00054c00010a7983 */ /* 0x008ee80000300800 */
[----:B------:R1:W-:Y:S04]  /*15bb0*/  LDGSTS.E [R5+0x31000], desc[UR16][R8.64], P0 ;  /* 0x3100000008057fae */ /* 0x0003e80008121850 */
[----:B------:R1:W-:Y:S04]  /*15bc0*/  STL [R1+0x4e8], R215 ;  /* 0x0004e8d701007387 */ /* 0x0003e80000100800 */
[----:B-1----:R-:W3:Y:S01]  /*15bd0*/  LDL.LU R12, [R1+0x56c] ;  /* 0x00056c00010c7983 */ /* 0x002ee20000300800 */
[----:B------:R-:W-:-:S02]  /*15be0*/  IMAD.MOV.U32 R8, RZ, RZ, R212 ;  /* 0x000000ffff087224 */ /* 0x000fc400078e00d4 */
[----:B------:R-:W-:Y:S01]  /*15bf0*/  IMAD.MOV.U32 R9, RZ, RZ, R215 ;  /* 0x000000ffff097224 */ /* 0x000fe200078e00d7 */
[----:B------:R-:W3:Y:S04]  /*15c00*/  LDL.LU R212, [R1+0x548] ;  /* 0x0005480001d47983 */ /* 0x000ee80000300800 */
[----:B------:R-:W3:Y:S04]  /*15c10*/  LDL.LU R215, [R1+0x568] ;  /* 0x0005680001d77983 */ /* 0x000ee80000300800 */
[----:B------:R1:W-:Y:S01]  /*15c20*/  LDGSTS.E [R5+0x31400], desc[UR16][R8.64], P0 ;  /* 0x3140000008057fae */ /* 0x0003e20008121850 */
[----:B------:R-:W-:-:S02]  /*15c30*/  IADD3 R6, P1, R6, R4, RZ ;  /* 0x0000000406067210 */ /* 0x000fc40007f3e0ff */
[----:B------:R-:W-:Y:S02]  /*15c40*/  IADD3 R213, P2, R213, R4, RZ ;  /* 0x00000004d5d57210 */ /* 0x000fe40007f5e0ff */
[----:B--2---:R-:W-:Y:S01]  /*15c50*/  IADD3.X R11, R11, R3, RZ, P1, !PT ;  /* 0x000000030b0b7210 */ /* 0x004fe20000ffe4ff */
[----:B------:R2:W-:Y:S01]  /*15c60*/  STL [R1+0x50c], R6 ;  /* 0x00050c0601007387 */ /* 0x0005e20000100800 */
[----:B-1----:R-:W-:Y:S02]  /*15c70*/  IMAD.MOV.U32 R8, RZ, RZ, R6 ;  /* 0x000000ffff087224 */ /* 0x002fe400078e0006 */
[----:B----4-:R-:W-:Y:S01]  /*15c80*/  IMAD.X R214, R214, 0x1, R3, P2 ;  /* 0x00000001d6d67824 */ /* 0x010fe200010e0603 */
[----:B------:R1:W-:Y:S01]  /*15c90*/  STL [R1+0x508], R11 ;  /* 0x0005080b01007387 */ /* 0x0003e20000100800 */
[----:B------:R-:W-:-:S03]  /*15ca0*/  IMAD.MOV.U32 R9, RZ, RZ, R11 ;  /* 0x000000ffff097224 */ /* 0x000fc600078e000b */
[----:B------:R4:W-:Y:S04]  /*15cb0*/  STL [R1+0x52c], R213 ;  /* 0x00052cd501007387 */ /* 0x0009e80000100800 */
[----:B--2---:R-:W2:Y:S04]  /*15cc0*/  LDL.LU R6, [R1+0x58c] ;  /* 0x00058c0001067983 */ /* 0x004ea80000300800 */
[----:B------:R4:W-:Y:S04]  /*15cd0*/  STL [R1+0x528], R214 ;  /* 0x000528d601007387 */ /* 0x0009e80000100800 */
[----:B------:R4:W-:Y:S04]  /*15ce0*/  LDGSTS.E [R5+0x31800], desc[UR16][R8.64], P0 ;  /* 0x3180000008057fae */ /* 0x0009e80008121850 */
[----:B-1----:R-:W2:Y:S01]  /*15cf0*/  LDL.LU R11, [R1+0x5ac] ;  /* 0x0005ac00010b7983 */ /* 0x002ea20000300800 */
[----:B----4-:R-:W-:-:S03]  /*15d00*/  MOV R8, R213 ;  /* 0x000000d500087202 */ /* 0x010fc60000000f00 */
[----:B------:R-:W4:Y:S01]  /*15d10*/  LDL.LU R213, [R1+0x588] ;  /* 0x0005880001d57983 */ /* 0x000f220000300800 */
[----:B------:R-:W-:-:S03]  /*15d20*/  IMAD.MOV.U32 R9, RZ, RZ, R214 ;  /* 0x000000ffff097224 */ /* 0x000fc600078e00d6 */
[----:B------:R-:W4:Y:S01]  /*15d30*/  LDL.LU R214, [R1+0x5a8] ;  /* 0x0005a80001d67983 */ /* 0x000f220000300800 */
[-C--:B---3--:R-:W-:Y:S02]  /*15d40*/  IADD3 R10, P1, R10, R4.reuse, RZ ;  /* 0x000000040a0a7210 */ /* 0x088fe40007f3e0ff */
[----:B------:R-:W-:Y:S01]  /*15d50*/  IADD3 R12, P2, R12, R4, RZ ;  /* 0x000000040c0c7210 */ /* 0x000fe20007f5e0ff */
[----:B------:R1:W-:Y:S02]  /*15d60*/  LDGSTS.E [R5+0x31c00], desc[UR16][R8.64], P0 ;  /* 0x31c0000008057fae */ /* 0x0003e40008121850 */
[--C-:B------:R-:W-:Y:S02]  /*15d70*/  IMAD.X R212, R212, 0x1, R3.reuse, P1 ;  /* 0x00000001d4d47824 */ /* 0x100fe400008e0603 */
[----:B------:R3:W-:Y:S01]  /*15d80*/  STL [R1+0x54c], R10 ;  /* 0x00054c0a01007387 */ /* 0x0007e20000100800 */
[----:B------:R-:W-:-:S03]  /*15d90*/  IMAD.X R215, R215, 0x1, R3, P2 ;  /* 0x00000001d7d77824 */ /* 0x000fc600010e0603 */
[----:B------:R3:W-:Y:S01]  /*15da0*/  STL [R1+0x548], R212 ;  /* 0x000548d401007387 */ /* 0x0007e20000100800 */
[----:B-1----:R-:W-:Y:S01]  /*15db0*/  MOV R8, R10 ;  /* 0x0000000a00087202 */ /* 0x002fe20000000f00 */
[----:B------:R-:W-:Y:S02]  /*15dc0*/  IMAD.MOV.U32 R9, RZ, RZ, R212 ;  /* 0x000000ffff097224 */ /* 0x000fe400078e00d4 */
[----:B------:R1:W-:Y:S04]  /*15dd0*/  STL [R1+0x56c], R12 ;  /* 0x00056c0c01007387 */ /* 0x0003e80000100800 */
[----:B---3--:R-:W3:Y:S04]  /*15de0*/  LDL.LU R10, [R1+0x5cc] ;  /* 0x0005cc00010a7983 */ /* 0x008ee80000300800 */
[----:B------:R1:W-:Y:S04]  /*15df0*/  LDGSTS.E [R5+0x32000], desc[UR16][R8.64], P0 ;  /* 0x3200000008057fae */ /* 0x0003e80008121850 */
[----:B------:R1:W-:Y:S04]  /*15e00*/  STL [R1+0x568], R215 ;  /* 0x000568d701007387 */ /* 0x0003e80000100800 */
[----:B------:R-:W3:Y:S01]  /*15e10*/  LDL.LU R212, [R1+0x5ec] ;  /* 0x0005ec0001d47983 */ /* 0x000ee20000300800 */
[----:B-1----:R-:W-:-:S02]  /*15e20*/  IMAD.MOV.U32 R8, RZ, RZ, R12 ;  /* 0x000000ffff087224 */ /* 0x002fc400078e000c */
[----:B------:R-:W-:Y:S01]  /*15e30*/  IMAD.MOV.U32 R9, RZ, RZ, R215 ;  /* 0x000000ffff097224 */ /* 0x000fe200078e00d7 */
[----:B------:R-:W3:Y:S04]  /*15e40*/  LDL.LU R12, [R1+0x5c8] ;  /* 0x0005c800010c7983 */ /* 0x000ee80000300800 */
[----:B------:R-:W3:Y:S04]  /*15e50*/  LDL.LU R215, [R1+0x5e8] ;  /* 0x0005e80001d77983 */ /* 0x000ee80000300800 */
[----:B------:R1:W-:Y:S01]  /*15e60*/  LDGSTS.E [R5+0x32400], desc[UR16][R8.64], P0 ;  /* 0x3240000008057fae */ /* 0x0003e20008121850 */
[----:B--2---:R-:W-:-:S05]  /*15e70*/  IADD3 R6, P1, R6, R4, RZ ;  /* 0x0000000406067210 */ /* 0x004fca0007f3e0ff */
[----:B------:R-:W-:Y:S01]  /*15e80*/  STL [R1+0x58c], R6 ;  /* 0x00058c0601007387 */ /* 0x000fe20000100800 */
[----:B-1----:R-:W-:Y:S01]  /*15e90*/  IMAD.MOV.U32 R8, RZ, RZ, R6 ;  /* 0x000000ffff087224 */ /* 0x002fe200078e0006 */
[----:B------:R-:W-:Y:S02]  /*15ea0*/  IADD3 R11, P2, R11, R4, RZ ;  /* 0x000000040b0b7210 */ /* 0x000fe40007f5e0ff */
[----:B----4-:R-:W-:-:S03]  /*15eb0*/  IADD3.X R213, R213, R3, RZ, P1, !PT ;  /* 0x00000003d5d57210 */ /* 0x010fc60000ffe4ff */
[----:B------:R-:W-:Y:S02]  /*15ec0*/  IMAD.X R214, R214, 0x1, R3, P2 ;  /* 0x00000001d6d67824 */ /* 0x000fe400010e0603 */
[----:B------:R1:W-:Y:S01]  /*15ed0*/  STL [R1+0x588], R213 ;  /* 0x000588d501007387 */ /* 0x0003e20000100800 */
[----:B------:R-:W-:-:S03]  /*15ee0*/  IMAD.MOV.U32 R9, RZ, RZ, R213 ;  /* 0x000000ffff097224 */ /* 0x000fc600078e00d5 */
[----:B------:R-:W-:Y:S04]  /*15ef0*/  STL [R1+0x5ac], R11 ;  /* 0x0005ac0b01007387 */ /* 0x000fe80000100800 */
[----:B------:R2:W-:Y:S04]  /*15f00*/  LDGSTS.E [R5+0x32800], desc[UR16][R8.64], P0 ;  /* 0x3280000008057fae */ /* 0x0005e80008121850 */
[----:B-1----:R-:W4:Y:S04]  /*15f10*/  LDL.LU R213, [R1+0x60c] ;  /* 0x00060c0001d57983 */ /* 0x002f280000300800 */
[----:B------:R1:W-:Y:S04]  /*15f20*/  STL [R1+0x5a8], R214 ;  /* 0x0005a8d601007387 */ /* 0x0003e80000100800 */
[----:B------:R-:W4:Y:S01]  /*15f30*/  LDL.LU R6, [R1+0x62c] ;  /* 0x00062c0001067983 */ /* 0x000f220000300800 */
[----:B--2---:R-:W-:Y:S01]  /*15f40*/  IMAD.MOV.U32 R9, RZ, RZ, R214 ;  /* 0x000000ffff097224 */ /* 0x004fe200078e00d6 */
[----:B------:R-:W-:-:S02]  /*15f50*/  MOV R8, R11 ;  /* 0x0000000b00087202 */ /* 0x000fc40000000f00 */
[----:B-1----:R-:W2:Y:S04]  /*15f60*/  LDL.LU R214, [R1+0x608] ;  /* 0x0006080001d67983 */ /* 0x002ea80000300800 */
[----:B------:R-:W2:Y:S01]  /*15f70*/  LDL.LU R11, [R1+0x628] ;  /* 0x00062800010b7983 */ /* 0x000ea20000300800 */
[----:B---3--:R-:W-:-:S03]  /*15f80*/  IADD3 R10, P1, R10, R4, RZ ;  /* 0x000000040a0a7210 */ /* 0x008fc60007f3e0ff */
[----:B------:R1:W-:Y:S01]  /*15f90*/  LDGSTS.E [R5+0x32c00], desc[UR16][R8.64], P0 ;  /* 0x32c0000008057fae */ /* 0x0003e20008121850 */
[----:B------:R-:W-:Y:S01]  /*15fa0*/  IADD3 R212, P2, R212, R4, RZ ;  /* 0x00000004d4d47210 */ /* 0x000fe20007f5e0ff */
[----:B------:R-:W-:Y:S01]  /*15fb0*/  IMAD.X R12, R12, 0x1, R3, P1 ;  /* 0x000000010c0c7824 */ /* 0x000fe200008e0603 */
[----:B-1----:R-:W-:-:S03]  /*15fc0*/  MOV R8, R10 ;  /* 0x0000000a00087202 */ /* 0x002fc60000000f00 */
[----:B------:R-:W-:Y:S02]  /*15fd0*/  IMAD.MOV.U32 R9, RZ, RZ, R12 ;  /* 0x000000ffff097224 */ /* 0x000fe400078e000c */
[----:B------:R-:W-:Y:S01]  /*15fe0*/  IMAD.X R215, R215, 0x1, R3, P2 ;  /* 0x00000001d7d77824 */ /* 0x000fe200010e0603 */
[----:B------:R1:W-:Y:S04]  /*15ff0*/  STL [R1+0x5cc], R10 ;  /* 0x0005cc0a01007387 */ /* 0x0003e80000100800 */
[----:B------:R3:W-:Y:S04]  /*16000*/  LDGSTS.E [R5+0x33000], desc[UR16][R8.64], P0 ;  /* 0x3300000008057fae */ /* 0x0007e80008121850 */
[----:B------:R1:W-:Y:S04]  /*16010*/  STL [R1+0x5c8], R12 ;  /* 0x0005c80c01007387 */ /* 0x0003e80000100800 */
[----:B------:R1:W-:Y:S01]  /*16020*/  STL [R1+0x5ec], R212 ;  /* 0x0005ecd401007387 */ /* 0x0003e20000100800 */
[----:B---3--:R-:W-:-:S03]  /*16030*/  IMAD.MOV.U32 R8, RZ, RZ, R212 ;  /* 0x000000ffff087224 */ /* 0x008fc600078e00d4 */
[----:B-1----:R-:W3:Y:S01]  /*16040*/  LDL.LU R10, [R1+0x454] ;  /* 0x00045400010a7983 */ /* 0x002ee20000300800 */
[----:B------:R-:W-:-:S03]  /*16050*/  IMAD.MOV.U32 R9, RZ, RZ, R215 ;  /* 0x000000ffff097224 */ /* 0x000fc600078e00d7 */
[----:B------:R1:W-:Y:S04]  /*16060*/  STL [R1+0x5e8], R215 ;  /* 0x0005e8d701007387 */ /* 0x0003e80000100800 */
[----:B------:R-:W3:Y:S04]  /*16070*/  LDL.LU R12, [R1+0x474] ;  /* 0x00047400010c7983 */ /* 0x000ee80000300800 */
[----:B------:R4:W-:Y:S04]  /*16080*/  LDGSTS.E [R5+0x33400], desc[UR16][R8.64], P0 ;  /* 0x3340000008057fae */ /* 0x0009e80008121850 */
[----:B------:R-:W3:Y:S04]  /*16090*/  LDL.LU R212, [R1+0x450] ;  /* 0x0004500001d47983 */ /* 0x000ee80000300800 */
[----:B-1----:R-:W3:Y:S01]  /*160a0*/  LDL.LU R215, [R1+0x470] ;  /* 0x0004700001d77983 */ /* 0x002ee20000300800 */
[----:B----4-:R-:W-:-:S02]  /*160b0*/  IADD3 R213, P1, R213, R4, RZ ;  /* 0x00000004d5d57210 */ /* 0x010fc40007f3e0ff */
[----:B------:R-:W-:-:S03]  /*160c0*/  IADD3 R6, P2, R6, R4, RZ ;  /* 0x0000000406067210 */ /* 0x000fc60007f5e0ff */
[----:B------:R-:W-:Y:S01]  /*160d0*/  IMAD.MOV.U32 R8, RZ, RZ, R213 ;  /* 0x000000ffff087224 */ /* 0x000fe200078e00d5 */
[----:B--2---:R-:W-:Y:S01]  /*160e0*/  IADD3.X R214, R214, R3, RZ, P1, !PT ;  /* 0x00000003d6d67210 */ /* 0x004fe20000ffe4ff */
[----:B------:R1:W-:Y:S01]  /*160f0*/  STL [R1+0x60c], R213 ;  /* 0x00060cd501007387 */ /* 0x0003e20000100800 */
[----:B------:R-:W-:-:S03]  /*16100*/  IMAD.X R11, R11, 0x1, R3, P2 ;  /* 0x000000010b0b7824 */ /* 0x000fc600010e0603 */
[----:B------:R-:W-:Y:S01]  /*16110*/  IMAD.MOV.U32 R9, RZ, RZ, R214 ;  /* 0x000000ffff097224 */ /* 0x000fe200078e00d6 */
[----:B------:R-:W-:Y:S04]  /*16120*/  STL [R1+0x608], R214 ;  /* 0x000608d601007387 */ /* 0x000fe80000100800 */
[----:B------:R2:W-:Y:S04]  /*16130*/  STL [R1+0x62c], R6 ;  /* 0x00062c0601007387 */ /* 0x0005e80000100800 */
[----:B------:R4:W-:Y:S04]  /*16140*/  LDGSTS.E [R5+0x33800], desc[UR16][R8.64], P0 ;  /* 0x3380000008057fae */ /* 0x0009e80008121850 */
[----:B------:R2:W-:Y:S04]  /*16150*/  STL [R1+0x628], R11 ;  /* 0x0006280b01007387 */ /* 0x0005e80000100800 */
[----:B-1----:R-:W3:Y:S01]  /*16160*/  LDL.LU R213, [R1+0x490] ;  /* 0x0004900001d57983 */ /* 0x002ee20000300800 */
[----:B----4-:R-:W-:-:S03]  /*16170*/  MOV R8, R6 ;  /* 0x0000000600087202 */ /* 0x010fc60000000f00 */
[----:B--2---:R-:W2:Y:S01]  /*16180*/  LDL.LU R6, [R1+0x494] ;  /* 0x0004940001067983 */ /* 0x004ea20000300800 */
[----:B------:R-:W-:-:S03]  /*16190*/  IMAD.MOV.U32 R9, RZ, RZ, R11 ;  /* 0x000000ffff097224 */ /* 0x000fc600078e000b */
[----:B------:R-:W4:Y:S04]  /*161a0*/  LDL.LU R214, [R1+0x4b0] ;  /* 0x0004b00001d67983 */ /* 0x000f280000300800 */
[----:B------:R-:W4:Y:S01]  /*161b0*/  LDL.LU R11, [R1+0x4b4] ;  /* 0x0004b400010b7983 */ /* 0x000f220000300800 */
[----:B---3--:R-:W-:-:S03]  /*161c0*/  IADD3 R10, P1, R10, R4, RZ ;  /* 0x000000040a0a7210 */ /* 0x008fc60007f3e0ff */
[----:B------:R1:W-:Y:S01]  /*161d0*/  LDGSTS.E [R5+0x33c00], desc[UR16][R8.64], P0 ;  /* 0x33c0000008057fae */ /* 0x0003e20008121850 */
[----:B------:R-:W-:Y:S02]  /*161e0*/  IADD3 R12, P2, R12, R4, RZ ;  /* 0x000000040c0c7210 */ /* 0x000fe40007f5e0ff */
[----:B-1----:R-:W-:Y:S01]  /*161f0*/  LOP3.LUT R5, R14, 0x20, RZ, 0x3c, !PT ;  /* 0x000000200e057812 */ /* 0x002fe200078e3cff */
[----:B------:R-:W-:Y:S01]  /*16200*/  IMAD.X R212, R212, 0x1, R3, P1 ;  /* 0x00000001d4d47824 */ /* 0x000fe200008e0603 */
[----:B------:R1:W-:Y:S03]  /*16210*/  STL [R1+0x454], R10 ;  /* 0x0004540a01007387 */ /* 0x0003e60000100800 */
[----:B------:R-:W-:Y:S02]  /*16220*/  VIADD R5, R5, UR4 ;  /* 0x0000000405057c36 */ /* 0x000fe40008000000 */
[----:B------:R-:W-:Y:S01]  /*16230*/  IMAD.MOV.U32 R8, RZ, RZ, R10 ;  /* 0x000000ffff087224 */ /* 0x000fe200078e000a */
[----:B------:R-:W-:Y:S01]  /*16240*/  STL [R1+0x474], R12 ;  /* 0x0004740c01007387 */ /* 0x000fe20000100800 */
[----:B------:R-:W-:Y:S01]  /*16250*/  IMAD.MOV.U32 R9, RZ, RZ, R212 ;  /* 0x000000ffff097224 */ /* 0x000fe200078e00d4 */
[----:B------:R-:W-:-:S02]  /*16260*/  IADD3.X R215, R215, R3, RZ, P2, !PT ;  /* 0x00000003d7d77210 */ /* 0x000fc400017fe4ff */
[----:B------:R3:W-:Y:S04]  /*16270*/  STL [R1+0x450], R212 ;  /* 0x000450d401007387 */ /* 0x0007e80000100800 */
[----:B-1----:R-:W4:Y:S04]  /*16280*/  LDL.LU R10, [R1+0x4d4] ;  /* 0x0004d400010a7983 */ /* 0x002f280000300800 */
[----:B------:R1:W-:Y:S04]  /*16290*/  LDGSTS.E [R5+0x30100], desc[UR16][R8.64], P0 ;  /* 0x3010000008057fae */ /* 0x0003e80008121850 */
[----:B---3--:R-:W3:Y:S04]  /*162a0*/  LDL.LU R212, [R1+0x4f4] ;  /* 0x0004f40001d47983 */ /* 0x008ee80000300800 */
[----:B------:R1:W-:Y:S02]  /*162b0*/  STL [R1+0x470], R215 ;  /* 0x000470d701007387 */ /* 0x0003e40000100800 */
[----:B-1----:R-:W-:Y:S01]  /*162c0*/  IMAD.MOV.U32 R8, RZ, RZ, R12 ;  /* 0x000000ffff087224 */ /* 0x002fe200078e000c */
[----:B------:R-:W-:Y:S01]  /*162d0*/  MOV R9, R215 ;  /* 0x000000d700097202 */ /* 0x000fe20000000f00 */
[----:B------:R-:W3:Y:S04]  /*162e0*/  LDL.LU R12, [R1+0x4d0] ;  /* 0x0004d000010c7983 */ /* 0x000ee80000300800 */
[----:B------:R-:W3:Y:S04]  /*162f0*/  LDL.LU R215, [R1+0x4f0] ;  /* 0x0004f00001d77983 */ /* 0x000ee80000300800 */
[----:B------:R1:W-:Y:S01]  /*16300*/  LDGSTS.E [R5+0x30500], desc[UR16][R8.64], P0 ;  /* 0x3050000008057fae */ /* 0x0003e20008121850 */
[----:B--2---:R-:W-:-:S05]  /*16310*/  IADD3 R6, P1, R6, R4, RZ ;  /* 0x0000000406067210 */ /* 0x004fca0007f3e0ff */
[--C-:B------:R-:W-:Y:S01]  /*16320*/  IMAD.X R213, R213, 0x1, R3.reuse, P1 ;  /* 0x00000001d5d57824 */ /* 0x100fe200008e0603 */
[----:B----4-:R-:W-:Y:S01]  /*16330*/  IADD3 R11, P2, R11, R4, RZ ;  /* 0x000000040b0b7210 */ /* 0x010fe20007f5e0ff */
[----:B------:R2:W-:Y:S01]  /*16340*/  STL [R1+0x494], R6 ;  /* 0x0004940601007387 */ /* 0x0005e20000100800 */
[----:B-1----:R-:W-:Y:S02]  /*16350*/  IMAD.MOV.U32 R8, RZ, RZ, R6 ;  /* 0x000000ffff087224 */ /* 0x002fe400078e0006 */
[----:B------:R-:W-:Y:S01]  /*16360*/  MOV R9, R213 ;  /* 0x000000d500097202 */ /* 0x000fe20000000f00 */
[----:B------:R-:W-:Y:S01]  /*16370*/  IMAD.X R214, R214, 0x1, R3, P2 ;  /* 0x00000001d6d67824 */ /* 0x000fe200010e0603 */
[----:B------:R1:W-:Y:S04]  /*16380*/  STL [R1+0x490], R213 ;  /* 0x000490d501007387 */ /* 0x0003e80000100800 */
[----:B------:R4:W-:Y:S04]  /*16390*/  STL [R1+0x4b4], R11 ;  /* 0x0004b40b01007387 */ /* 0x0009e80000100800 */
[----:B--2---:R-:W2:Y:S04]  /*163a0*/  LDL.LU R6, [R1+0x514] ;  /* 0x0005140001067983 */ /* 0x004ea80000300800 */
[----:B------:R4:W-:Y:S04]  /*163b0*/  STL [R1+0x4b0], R214 ;  /* 0x0004b0d601007387 */ /* 0x0009e80000100800 */
[----:B------:R4:W-:Y:S04]  /*163c0*/  LDGSTS.E [R5+0x30900], desc[UR16][R8.64], P0 ;  /* 0x3090000008057fae */ /* 0x0009e80008121850 */
[----:B-1----:R-:W2:Y:S01]  /*163d0*/  LDL.LU R213, [R1+0x534] ;  /* 0x0005340001d57983 */ /* 0x002ea20000300800 */
[----:B----4-:R-:W-:-:S03]  /*163e0*/  IMAD.MOV.U32 R8, RZ, RZ, R11 ;  /* 0x000000ffff087224 */ /* 0x010fc600078e000b */
[----:B------:R-:W4:Y:S01]  /*163f0*/  LDL.LU R11, [R1+0x510] ;  /* 0x00051000010b7983 */ /* 0x000f220000300800 */
[----:B------:R-:W-:-:S03]  /*16400*/  IMAD.MOV.U32 R9, RZ, RZ, R214 ;  /* 0x000000ffff097224 */ /* 0x000fc600078e00d6 */
[----:B------:R-:W4:Y:S01]  /*16410*/  LDL.LU R214, [R1+0x530] ;  /* 0x0005300001d67983 */ /* 0x000f220000300800 */
[-C--:B------:R-:W-:Y:S02]  /*16420*/  IADD3 R10, P1, R10, R4.reuse, RZ ;  /* 0x000000040a0a7210 */ /* 0x080fe40007f3e0ff */
[----:B---3--:R-:W-:Y:S01]  /*16430*/  IADD3 R212, P2, R212, R4, RZ ;  /* 0x00000004d4d47210 */ /* 0x008fe20007f5e0ff */
[----:B------:R1:W-:Y:S02]  /*16440*/  LDGSTS.E [R5+0x30d00], desc[UR16][R8.64], P0 ;  /* 0x30d0000008057fae */ /* 0x0003e40008121850 */
[----:B------:R-:W-:Y:S02]  /*16450*/  IMAD.X R12, R12, 0x1, R3, P1 ;  /* 0x000000010c0c7824 */ /* 0x000fe400008e0603 */
[----:B------:R3:W-:Y:S01]  /*16460*/  STL [R1+0x4d4], R10 ;  /* 0x0004d40a01007387 */ /* 0x0007e20000100800 */
[----:B------:R-:W-:Y:S01]  /*16470*/  IADD3.X R215, R215, R3, RZ, P2, !PT ;  /* 0x00000003d7d77210 */ /* 0x000fe200017fe4ff */
[----:B-1----:R-:W-:-:S02]  /*16480*/  IMAD.MOV.U32 R8, RZ, RZ, R10 ;  /* 0x000000ffff087224 */ /* 0x002fc400078e000a */
[----:B------:R1:W-:Y:S01]  /*16490*/  STL [R1+0x4d0], R12 ;  /* 0x0004d00c01007387 */ /* 0x0003e20000100800 */
[----:B------:R-:W-:-:S03]  /*164a0*/  IMAD.MOV.U32 R9, RZ, RZ, R12 ;  /* 0x000000ffff097224 */ /* 0x000fc600078e000c */
[----:B------:R1:W-:Y:S04]  /*164b0*/  STL [R1+0x4f4], R212 ;  /* 0x0004f4d401007387 */ /* 0x0003e80000100800 */
[----:B---3--:R-:W3:Y:S04]  /*164c0*/  LDL.LU R10, [R1+0x554] ;  /* 0x00055400010a7983 */ /* 0x008ee80000300800 */
[----:B------:R1:W-:Y:S04]  /*164d0*/  LDGSTS.E [R5+0x31100], desc[UR16][R8.64], P0 ;  /* 0x3110000008057fae */ /* 0x0003e80008121850 */
[----:B------:R1:W-:Y:S04]  /*164e0*/  STL [R1+0x4f0], R215 ;  /* 0x0004f0d701007387 */ /* 0x0003e80000100800 */
[----:B-1----:R-:W3:Y:S01]  /*164f0*/  LDL.LU R12, [R1+0x574] ;  /* 0x00057400010c7983 */ /* 0x002ee20000300800 */
[----:B------:R-:W-:Y:S01]  /*16500*/  IMAD.MOV.U32 R8, RZ, RZ, R212 ;  /* 0x000000ffff087224 */ /* 0x000fe200078e00d4 */
[----:B------:R-:W-:-:S02]  /*16510*/  MOV R9, R215 ;  /* 0x000000d700097202 */ /* 0x000fc40000000f00 */
[----:B------:R-:W3:Y:S04]  /*16520*/  LDL.LU R212, [R1+0x550] ;  /* 0x0005500001d47983 */ /* 0x000ee80000300800 */
[----:B------:R-:W3:Y:S04]  /*16530*/  LDL.LU R215, [R1+0x570] ;  /* 0x0005700001d77983 */ /* 0x000ee80000300800 */
[----:B------:R1:W-:Y:S01]  /*16540*/  LDGSTS.E [R5+0x31500], desc[UR16][R8.64], P0 ;  /* 0x3150000008057fae */ /* 0x0003e20008121850 */
[----:B--2---:R-:W-:-:S05]  /*16550*/  IADD3 R6, P1, R6, R4, RZ ;  /* 0x0000000406067210 */ /* 0x004fca0007f3e0ff */
[----:B------:R2:W-:Y:S01]  /*16560*/  STL [R1+0x514], R6 ;  /* 0x0005140601007387 */ /* 0x0005e20000100800 */
[----:B-1----:R-:W-:Y:S01]  /*16570*/  IMAD.MOV.U32 R8, RZ, RZ, R6 ;  /* 0x000000ffff087224 */ /* 0x002fe200078e0006 */
[----:B------:R-:W-:Y:S01]  /*16580*/  IADD3 R213, P2, R213, R4, RZ ;  /* 0x00000004d5d57210 */ /* 0x000fe20007f5e0ff */
[----:B----4-:R-:W-:-:S04]  /*16590*/  IMAD.X R11, R11, 0x1, R3, P1 ;  /* 0x000000010b0b7824 */ /* 0x010fc800008e0603 */
[----:B------:R-:W-:Y:S01]  /*165a0*/  IMAD.X R214, R214, 0x1, R3, P2 ;  /* 0x00000001d6d67824 */ /* 0x000fe200010e0603 */
[----:B------:R1:W-:Y:S01]  /*165b0*/  STL [R1+0x510], R11 ;  /* 0x0005100b01007387 */ /* 0x0003e20000100800 */
[----:B------:R-:W-:-:S03]  /*165c0*/  MOV R9, R11 ;  /* 0x0000000b00097202 */ /* 0x000fc60000000f00 */
        /* <DEDUP_REMOVED lines=9> */
[-C--:B---3--:R-:W-:Y:S02]  /*16660*/  IADD3 R10, P1, R10, R4.reuse, RZ ;  /* 0x000000040a0a7210 */ /* 0x088fe40007f3e0ff */
[----:B------:R-:W-:Y:S01]  /*16670*/  IADD3 R12, P2, R12, R4, RZ ;  /* 0x000000040c0c7210 */ /* 0x000fe20007f5e0ff */
[----:B------:R1:W-:Y:S02]  /*16680*/  LDGSTS.E [R5+0x31d00], desc[UR16][R8.64], P0 ;  /* 0x31d0000008057fae */ /* 0x0003e40008121850 */
[----:B------:R-:W-:Y:S02]  /*16690*/  IMAD.X R212, R212, 0x1, R3, P1 ;  /* 0x00000001d4d47824 */ /* 0x000fe400008e0603 */
[----:B------:R3:W-:Y:S01]  /*166a0*/  STL [R1+0x554], R10 ;  /* 0x0005540a01007387 */ /* 0x0007e20000100800 */
[----:B------:R-:W-:-:S03]  /*166b0*/  IADD3.X R215, R215, R3, RZ, P2, !PT ;  /* 0x00000003d7d77210 */ /* 0x000fc600017fe4ff */
[----:B------:R3:W-:Y:S01]  /*166c0*/  STL [R1+0x550], R212 ;  /* 0x000550d401007387 */ /* 0x0007e20000100800 */
[----:B-1----:R-:W-:Y:S02]  /*166d0*/  IMAD.MOV.U32 R8, RZ, RZ, R10 ;  /* 0x000000ffff087224 */ /* 0x002fe400078e000a */
[----:B------:R-:W-:Y:S01]  /*166e0*/  IMAD.MOV.U32 R9, RZ, RZ, R212 ;  /* 0x000000ffff097224 */ /* 0x000fe200078e00d4 */
[----:B------:R1:W-:Y:S04]  /*166f0*/  STL [R1+0x574], R12 ;  /* 0x0005740c01007387 */ /* 0x0003e80000100800 */
[----:B---3--:R-:W3:Y:S04]  /*16700*/  LDL.LU R10, [R1+0x5d4] ;  /* 0x0005d400010a7983 */ /* 0x008ee80000300800 */
[----:B------:R1:W-:Y:S04]  /*16710*/  LDGSTS.E [R5+0x32100], desc[UR16][R8.64], P0 ;  /* 0x3210000008057fae */ /* 0x0003e80008121850 */
[----:B------:R1:W-:Y:S04]  /*16720*/  STL [R1+0x570], R215 ;  /* 0x000570d701007387 */ /* 0x0003e80000100800 */
[----:B------:R-:W3:Y:S01]  /*16730*/  LDL.LU R212, [R1+0x5f4] ;  /* 0x0005f40001d47983 */ /* 0x000ee20000300800 */
[----:B-1----:R-:W-:Y:S01]  /*16740*/  IMAD.MOV.U32 R8, RZ, RZ, R12 ;  /* 0x000000ffff087224 */ /* 0x002fe200078e000c */
[----:B------:R-:W-:-:S02]  /*16750*/  MOV R9, R215 ;  /* 0x000000d700097202 */ /* 0x000fc40000000f00 */
[----:B------:R-:W3:Y:S04]  /*16760*/  LDL.LU R12, [R1+0x5d0] ;  /* 0x0005d000010c7983 */ /* 0x000ee80000300800 */
[----:B------:R-:W3:Y:S04]  /*16770*/  LDL.LU R215, [R1+0x5f0] ;  /* 0x0005f00001d77983 */ /* 0x000ee80000300800 */
[----:B------:R1:W-:Y:S01]  /*16780*/  LDGSTS.E [R5+0x32500], desc[UR16][R8.64], P0 ;  /* 0x3250000008057fae */ /* 0x0003e20008121850 */
[----:B--2---:R-:W-:-:S05]  /*16790*/  IADD3 R6, P1, R6, R4, RZ ;  /* 0x0000000406067210 */ /* 0x004fca0007f3e0ff */
[----:B------:R-:W-:Y:S01]  /*167a0*/  STL [R1+0x594], R6 ;  /* 0x0005940601007387 */ /* 0x000fe20000100800 */
[----:B-1----:R-:W-:Y:S01]  /*167b0*/  IMAD.MOV.U32 R8, RZ, RZ, R6 ;  /* 0x000000ffff087224 */ /* 0x002fe200078e0006 */
[----:B------:R-:W-:Y:S01]  /*167c0*/  IADD3 R11, P2, R11, R4, RZ ;  /* 0x000000040b0b7210 */ /* 0x000fe20007f5e0ff */
[----:B----4-:R-:W-:-:S04]  /*167d0*/  IMAD.X R213, R213, 0x1, R3, P1 ;  /* 0x00000001d5d57824 */ /* 0x010fc800008e0603 */
[----:B------:R-:W-:Y:S01]  /*167e0*/  IMAD.X R214, R214, 0x1, R3, P2 ;  /* 0x00000001d6d67824 */ /* 0x000fe200010e0603 */
[----:B------:R1:W-:Y:S01]  /*167f0*/  STL [R1+0x590], R213 ;  /* 0x000590d501007387 */ /* 0x0003e20000100800 */
[----:B------:R-:W-:-:S03]  /*16800*/  MOV R9, R213 ;  /* 0x000000d500097202 */ /* 0x000fc60000000f00 */
[----:B------:R-:W-:Y:S04]  /*16810*/  STL [R1+0x5b4], R11 ;  /* 0x0005b40b01007387 */ /* 0x000fe80000100800 */
[----:B------:R2:W-:Y:S04]  /*16820*/  LDGSTS.E [R5+0x32900], desc[UR16][R8.64], P0 ;  /* 0x3290000008057fae */ /* 0x0005e80008121850 */
[----:B-1----:R-:W4:Y:S04]  /*16830*/  LDL.LU R213, [R1+0x614] ;  /* 0x0006140001d57983 */ /* 0x002f280000300800 */
[----:B------:R1:W-:Y:S04]  /*16840*/  STL [R1+0x5b0], R214 ;  /* 0x0005b0d601007387 */ /* 0x0003e80000100800 */
[----:B------:R-:W4:Y:S01]  /*16850*/  LDL.LU R6, [R1+0x634] ;  /* 0x0006340001067983 */ /* 0x000f220000300800 */
[----:B--2---:R-:W-:-:S03]  /*16860*/  IMAD.MOV.U32 R9, RZ, RZ, R214 ;  /* 0x000000ffff097224 */ /* 0x004fc600078e00d6 */
[----:B-1----:R-:W2:Y:S01]  /*16870*/  LDL.LU R214, [R1+0x610] ;  /* 0x0006100001d67983 */ /* 0x002ea20000300800 */
[----:B------:R-:W-:-:S03]  /*16880*/  IMAD.MOV.U32 R8, RZ, RZ, R11 ;  /* 0x000000ffff087224 */ /* 0x000fc600078e000b */
[----:B------:R-:W2:Y:S01]  /*16890*/  LDL.LU R11, [R1+0x630] ;  /* 0x00063000010b7983 */ /* 0x000ea20000300800 */
[-C--:B---3--:R-:W-:Y:S02]  /*168a0*/  IADD3 R10, P1, R10, R4.reuse, RZ ;  /* 0x000000040a0a7210 */ /* 0x088fe40007f3e0ff */
[----:B------:R-:W-:Y:S01]  /*168b0*/  IADD3 R212, P2, R212, R4, RZ ;  /* 0x00000004d4d47210 */ /* 0x000fe20007f5e0ff */
[----:B------:R1:W-:Y:S02]  /*168c0*/  LDGSTS.E [R5+0x32d00], desc[UR16][R8.64], P0 ;  /* 0x32d0000008057fae */ /* 0x0003e40008121850 */
[----:B------:R-:W-:Y:S02]  /*168d0*/  IMAD.X R12, R12, 0x1, R3, P1 ;  /* 0x000000010c0c7824 */ /* 0x000fe400008e0603 */
[----:B------:R3:W-:Y:S01]  /*168e0*/  STL [R1+0x5d4], R10 ;  /* 0x0005d40a01007387 */ /* 0x0007e20000100800 */
[----:B------:R-:W-:Y:S01]  /*168f0*/  IADD3.X R215, R215, R3, RZ, P2, !PT ;  /* 0x00000003d7d77210 */ /* 0x000fe200017fe4ff */
[----:B-1----:R-:W-:-:S02]  /*16900*/  IMAD.MOV.U32 R8, RZ, RZ, R10 ;  /* 0x000000ffff087224 */ /* 0x002fc400078e000a */
[----:B------:R-:W-:Y:S01]  /*16910*/  IMAD.MOV.U32 R9, RZ, RZ, R12 ;  /* 0x000000ffff097224 */ /* 0x000fe200078e000c */
[----:B------:R1:W-:Y:S04]  /*16920*/  STL [R1+0x5d0], R12 ;  /* 0x0005d00c01007387 */ /* 0x0003e80000100800 */
[----:B------:R1:W-:Y:S04]  /*16930*/  STL [R1+0x5f4], R212 ;  /* 0x0005f4d401007387 */ /* 0x0003e80000100800 */
[----:B------:R1:W-:Y:S04]  /*16940*/  LDGSTS.E [R5+0x33100], desc[UR16][R8.64], P0 ;  /* 0x3310000008057fae */ /* 0x0003e80008121850 */
[----:B---3--:R-:W3:Y:S04]  /*16950*/  LDL.LU R10, [R1+0x45c] ;  /* 0x00045c00010a7983 */ /* 0x008ee80000300800 */
[----:B------:R1:W-:Y:S02]  /*16960*/  STL [R1+0x5f0], R215 ;  /* 0x0005f0d701007387 */ /* 0x0003e40000100800 */
[----:B-1----:R-:W-:Y:S01]  /*16970*/  IMAD.MOV.U32 R8, RZ, RZ, R212 ;  /* 0x000000ffff087224 */ /* 0x002fe200078e00d4 */
[----:B------:R-:W-:Y:S01]  /*16980*/  MOV R9, R215 ;  /* 0x000000d700097202 */ /* 0x000fe20000000f00 */
[----:B------:R-:W3:Y:S04]  /*16990*/  LDL.LU R12, [R1+0x47c] ;  /* 0x00047c00010c7983 */ /* 0x000ee80000300800 */
[----:B------:R-:W3:Y:S04]  /*169a0*/  LDL.LU R212, [R1+0x458] ;  /* 0x0004580001d47983 */ /* 0x000ee80000300800 */
[----:B------:R1:W-:Y:S04]  /*169b0*/  LDGSTS.E [R5+0x33500], desc[UR16][R8.64], P0 ;  /* 0x3350000008057fae */ /* 0x0003e80008121850 */
[----:B------:R-:W3:Y:S01]  /*169c0*/  LDL.LU R215, [R1+0x478] ;  /* 0x0004780001d77983 */ /* 0x000ee20000300800 */
[----:B----4-:R-:W-:-:S02]  /*169d0*/  IADD3 R213, P1, R213, R4, RZ ;  /* 0x00000004d5d57210 */ /* 0x010fc40007f3e0ff */
[----:B------:R-:W-:-:S03]  /*169e0*/  IADD3 R6, P2, R6, R4, RZ ;  /* 0x0000000406067210 */ /* 0x000fc60007f5e0ff */
[----:B-1----:R-:W-:Y:S02]  /*169f0*/  IMAD.MOV.U32 R8, RZ, RZ, R213 ;  /* 0x000000ffff087224 */ /* 0x002fe400078e00d5 */
[--C-:B--2---:R-:W-:Y:S01]  /*16a00*/  IMAD.X R214, R214, 0x1, R3.reuse, P1 ;  /* 0x00000001d6d67824 */ /* 0x104fe200008e0603 */
[----:B------:R1:W-:Y:S01]  /*16a10*/  STL [R1+0x614], R213 ;  /* 0x000614d501007387 */ /* 0x0003e20000100800 */
[----:B------:R-:W-:-:S03]  /*16a20*/  IMAD.X R11, R11, 0x1, R3, P2 ;  /* 0x000000010b0b7824 */ /* 0x000fc600010e0603 */
[----:B------:R-:W-:Y:S01]  /*16a30*/  MOV R9, R214 ;  /* 0x000000d600097202 */ /* 0x000fe20000000f00 */
[----:B------:R-:W-:Y:S04]  /*16a40*/  STL [R1+0x610], R214 ;  /* 0x000610d601007387 */ /* 0x000fe80000100800 */
[----:B------:R2:W-:Y:S04]  /*16a50*/  STL [R1+0x634], R6 ;  /* 0x0006340601007387 */ /* 0x0005e80000100800 */
[----:B------:R4:W-:Y:S04]  /*16a60*/  LDGSTS.E [R5+0x33900], desc[UR16][R8.64], P0 ;  /* 0x3390000008057fae */ /* 0x0009e80008121850 */
[----:B------:R2:W-:Y:S04]  /*16a70*/  STL [R1+0x630], R11 ;  /* 0x0006300b01007387 */ /* 0x0005e80000100800 */
[----:B-1----:R-:W3:Y:S01]  /*16a80*/  LDL.LU R213, [R1+0x498] ;  /* 0x0004980001d57983 */ /* 0x002ee20000300800 */
[----:B----4-:R-:W-:-:S03]  /*16a90*/  IMAD.MOV.U32 R8, RZ, RZ, R6 ;  /* 0x000000ffff087224 */ /* 0x010fc600078e0006 */
[----:B--2---:R-:W2:Y:S01]  /*16aa0*/  LDL.LU R6, [R1+0x49c] ;  /* 0x00049c0001067983 */ /* 0x004ea20000300800 */
[----:B------:R-:W-:-:S03]  /*16ab0*/  IMAD.MOV.U32 R9, RZ, RZ, R11 ;  /* 0x000000ffff097224 */ /* 0x000fc600078e000b */
[----:B------:R-:W4:Y:S04]  /*16ac0*/  LDL.LU R214, [R1+0x4b8] ;  /* 0x0004b80001d67983 */ /* 0x000f280000300800 */
[----:B------:R-:W4:Y:S01]  /*16ad0*/  LDL.LU R11, [R1+0x4bc] ;  /* 0x0004bc00010b7983 */ /* 0x000f220000300800 */
[----:B---3--:R-:W-:-:S03]  /*16ae0*/  IADD3 R10, P1, R10, R4, RZ ;  /* 0x000000040a0a7210 */ /* 0x008fc60007f3e0ff */
[----:B------:R1:W-:Y:S01]  /*16af0*/  LDGSTS.E [R5+0x33d00], desc[UR16][R8.64], P0 ;  /* 0x33d0000008057fae */ /* 0x0003e20008121850 */
[----:B------:R-:W-:Y:S01]  /*16b00*/  IADD3 R12, P2, R12, R4, RZ ;  /* 0x000000040c0c7210 */ /* 0x000fe20007f5e0ff */
[----:B------:R-:W-:Y:S01]  /*16b10*/  IMAD.X R212, R212, 0x1, R3, P1 ;  /* 0x00000001d4d47824 */ /* 0x000fe200008e0603 */
[----:B-1----:R-:W-:Y:S01]  /*16b20*/  LOP3.LUT R9, R14, 0x40, RZ, 0x3c, !PT ;  /* 0x000000400e097812 */ /* 0x002fe200078e3cff */
[----:B------:R1:W-:Y:S01]  /*16b30*/  STL [R1+0x45c], R10 ;  /* 0x00045c0a01007387 */ /* 0x0003e20000100800 */
[----:B------:R-:W-:Y:S01]  /*16b40*/  IMAD.MOV.U32 R8, RZ, RZ, R10 ;  /* 0x000000ffff087224 */ /* 0x000fe200078e000a */
[----:B------:R-:W-:Y:S02]  /*16b50*/  IADD3.X R215, R215, R3, RZ, P2, !PT ;  /* 0x00000003d7d77210 */ /* 0x000fe400017fe4ff */
[----:B------:R-:W-:Y:S01]  /*16b60*/  VIADD R5, R9, UR4 ;  /* 0x0000000409057c36 */ /* 0x000fe20008000000 */
[----:B------:R3:W-:Y:S01]  /*16b70*/  STL [R1+0x458], R212 ;  /* 0x000458d401007387 */ /* 0x0007e20000100800 */
[----:B------:R-:W-:-:S03]  /*16b80*/  IMAD.MOV.U32 R9, RZ, RZ, R212 ;  /* 0x000000ffff097224 */ /* 0x000fc600078e00d4 */
[----:B------:R3:W-:Y:S04]  /*16b90*/  STL [R1+0x47c], R12 ;  /* 0x00047c0c01007387 */ /* 0x0007e80000100800 */
[----:B------:R3:W-:Y:S04]  /*16ba0*/  STL [R1+0x478], R215 ;  /* 0x000478d701007387 */ /* 0x0007e80000100800 */
[----:B-1----:R-:W4:Y:S04]  /*16bb0*/  LDL.LU R10, [R1+0x4dc] ;  /* 0x0004dc00010a7983 */ /* 0x002f280000300800 */
[----:B------:R1:W-:Y:S04]  /*16bc0*/  LDGSTS.E [R5+0x30200], desc[UR16][R8.64], P0 ;  /* 0x3020000008057fae */ /* 0x0003e80008121850 */
[----:B---3--:R-:W3:Y:S01]  /*16bd0*/  LDL.LU R212, [R1+0x4fc] ;  /* 0x0004fc0001d47983 */ /* 0x008ee20000300800 */
[----:B-1----:R-:W-:Y:S01]  /*16be0*/  MOV R8, R12 ;  /* 0x0000000c00087202 */ /* 0x002fe20000000f00 */
[----:B------:R-:W-:-:S02]  /*16bf0*/  IMAD.MOV.U32 R9, RZ, RZ, R215 ;  /* 0x000000ffff097224 */ /* 0x000fc400078e00d7 */
[----:B------:R-:W3:Y:S04]  /*16c00*/  LDL.LU R12, [R1+0x4d8] ;  /* 0x0004d800010c7983 */ /* 0x000ee80000300800 */
[----:B------:R-:W3:Y:S04]  /*16c10*/  LDL.LU R215, [R1+0x4f8] ;  /* 0x0004f80001d77983 */ /* 0x000ee80000300800 */
[----:B------:R1:W-:Y:S01]  /*16c20*/  LDGSTS.E [R5+0x30600], desc[UR16][R8.64], P0 ;  /* 0x3060000008057fae */ /* 0x0003e20008121850 */
[----:B--2---:R-:W-:-:S05]  /*16c30*/  IADD3 R6, P1, R6, R4, RZ ;  /* 0x0000000406067210 */ /* 0x004fca0007f3e0ff */
[----:B------:R-:W-:Y:S01]  /*16c40*/  IMAD.X R213, R213, 0x1, R3, P1 ;  /* 0x00000001d5d57824 */ /* 0x000fe200008e0603 */
[----:B----4-:R-:W-:Y:S01]  /*16c50*/  IADD3 R11, P2, R11, R4, RZ ;  /* 0x000000040b0b7210 */ /* 0x010fe20007f5e0ff */
[----:B------:R2:W-:Y:S01]  /*16c60*/  STL [R1+0x49c], R6 ;  /* 0x00049c0601007387 */ /* 0x0005e20000100800 */
[----:B-1----:R-:W-:Y:S01]  /*16c70*/  MOV R8, R6 ;  /* 0x0000000600087202 */ /* 0x002fe20000000f00 */
[----:B------:R-:W-:Y:S02]  /*16c80*/  IMAD.MOV.U32 R9, RZ, RZ, R213 ;  /* 0x000000ffff097224 */ /* 0x000fe400078e00d5 */
        /* <DEDUP_REMOVED lines=13> */
[----:B------:R1:W-:Y:S04]  /*16d60*/  LDGSTS.E [R5+0x30e00], desc[UR16][R8.64], P0 ;  /* 0x30e0000008057fae */ /* 0x0003e80008121850 */
[----:B------:R3:W-:Y:S01]  /*16d70*/  STL [R1+0x4dc], R10 ;  /* 0x0004dc0a01007387 */ /* 0x0007e20000100800 */
[----:B------:R-:W-:Y:S01]  /*16d80*/  IADD3.X R12, R12, R3, RZ, P1, !PT ;  /* 0x000000030c0c7210 */ /* 0x000fe20000ffe4ff */
[----:B-1----:R-:W-:-:S02]  /*16d90*/  IMAD.MOV.U32 R8, RZ, RZ, R10 ;  /* 0x000000ffff087224 */ /* 0x002fc400078e000a */
[----:B------:R-:W-:Y:S02]  /*16da0*/  IMAD.X R215, R215, 0x1, R3, P2 ;  /* 0x00000001d7d77824 */ /* 0x000fe400010e0603 */
[----:B------:R1:W-:Y:S01]  /*16db0*/  STL [R1+0x4d8], R12 ;  /* 0x0004d80c01007387 */ /* 0x0003e20000100800 */
[----:B------:R-:W-:-:S03]  /*16dc0*/  IMAD.MOV.U32 R9, RZ, RZ, R12 ;  /* 0x000000ffff097224 */ /* 0x000fc600078e000c */
[----:B------:R1:W-:Y:S04]  /*16dd0*/  STL [R1+0x4fc], R212 ;  /* 0x0004fcd401007387 */ /* 0x0003e80000100800 */
[----:B---3--:R-:W3:Y:S04]  /*16de0*/  LDL.LU R10, [R1+0x55c] ;  /* 0x00055c00010a7983 */ /* 0x008ee80000300800 */
[----:B------:R1:W-:Y:S04]  /*16df0*/  STL [R1+0x4f8], R215 ;  /* 0x0004f8d701007387 */ /* 0x0003e80000100800 */
[----:B------:R1:W-:Y:S04]  /*16e00*/  LDGSTS.E [R5+0x31200], desc[UR16][R8.64], P0 ;  /* 0x3120000008057fae */ /* 0x0003e80008121850 */
[----:B-1----:R-:W3:Y:S01]  /*16e10*/  LDL.LU R12, [R1+0x57c] ;  /* 0x00057c00010c7983 */ /* 0x002ee20000300800 */
[----:B------:R-:W-:Y:S01]  /*16e20*/  MOV R8, R212 ;  /* 0x000000d400087202 */ /* 0x000fe20000000f00 */
[----:B------:R-:W-:-:S02]  /*16e30*/  IMAD.MOV.U32 R9, RZ, RZ, R215 ;  /* 0x000000ffff097224 */ /* 0x000fc400078e00d7 */
[----:B------:R-:W3:Y:S04]  /*16e40*/  LDL.LU R212, [R1+0x558] ;  /* 0x0005580001d47983 */ /* 0x000ee80000300800 */
[----:B------:R-:W3:Y:S04]  /*16e50*/  LDL.LU R215, [R1+0x578] ;  /* 0x0005780001d77983 */ /* 0x000ee80000300800 */
[----:B------:R1:W-:Y:S01]  /*16e60*/  LDGSTS.E [R5+0x31600], desc[UR16][R8.64], P0 ;  /* 0x3160000008057fae */ /* 0x0003e20008121850 */
[----:B--2---:R-:W-:-:S04]  /*16e70*/  IADD3 R6, P1, R6, R4, RZ ;  /* 0x0000000406067210 */ /* 0x004fc80007f3e0ff */
[----:B-1----:R-:W-:Y:S01]  /*16e80*/  MOV R8, R6 ;  /* 0x0000000600087202 */ /* 0x002fe20000000f00 */
[----:B------:R1:W-:Y:S01]  /*16e90*/  STL [R1+0x51c], R6 ;  /* 0x00051c0601007387 */ /* 0x0003e20000100800 */
[----:B------:R-:W-:Y:S01]  /*16ea0*/  IADD3 R213, P2, R213, R4, RZ ;  /* 0x00000004d5d57210 */ /* 0x000fe20007f5e0ff */
[----:B----4-:R-:W-:-:S04]  /*16eb0*/  IMAD.X R11, R11, 0x1, R3, P1 ;  /* 0x000000010b0b7824 */ /* 0x010fc800008e0603 */
[----:B------:R-:W-:Y:S01]  /*16ec0*/  IMAD.X R214, R214, 0x1, R3, P2 ;  /* 0x00000001d6d67824 */ /* 0x000fe200010e0603 */
[----:B------:R2:W-:Y:S01]  /*16ed0*/  STL [R1+0x518], R11 ;  /* 0x0005180b01007387 */ /* 0x0005e20000100800 */
[----:B------:R-:W-:-:S03]  /*16ee0*/  IMAD.MOV.U32 R9, RZ, RZ, R11 ;  /* 0x000000ffff097224 */ /* 0x000fc600078e000b */
[----:B------:R4:W-:Y:S04]  /*16ef0*/  STL [R1+0x53c], R213 ;  /* 0x00053cd501007387 */ /* 0x0009e80000100800 */
[----:B-1----:R-:W3:Y:S04]  /*16f00*/  LDL.LU R6, [R1+0x59c] ;  /* 0x00059c0001067983 */ /* 0x002ee80000300800 */
[----:B------:R1:W-:Y:S04]  /*16f10*/  STL [R1+0x538], R214 ;  /* 0x000538d601007387 */ /* 0x0003e80000100800 */
[----:B------:R4:W-:Y:S04]  /*16f20*/  LDGSTS.E [R5+0x31a00], desc[UR16][R8.64], P0 ;  /* 0x31a0000008057fae */ /* 0x0009e80008121850 */
[----:B--2---:R-:W2:Y:S01]  /*16f30*/  LDL.LU R11, [R1+0x5bc] ;  /* 0x0005bc00010b7983 */ /* 0x004ea20000300800 */
[----:B----4-:R-:W-:-:S03]  /*16f40*/  IMAD.MOV.U32 R8, RZ, RZ, R213 ;  /* 0x000000ffff087224 */ /* 0x010fc600078e00d5 */
[----:B------:R-:W4:Y:S01]  /*16f50*/  LDL.LU R213, [R1+0x598] ;  /* 0x0005980001d57983 */ /* 0x000f220000300800 */
[----:B------:R-:W-:-:S03]  /*16f60*/  IMAD.MOV.U32 R9, RZ, RZ, R214 ;  /* 0x000000ffff097224 */ /* 0x000fc600078e00d6 */
[----:B-1----:R-:W4:Y:S01]  /*16f70*/  LDL.LU R214, [R1+0x5b8] ;  /* 0x0005b80001d67983 */ /* 0x002f220000300800 */
[----:B---3--:R-:W-:-:S03]  /*16f80*/  IADD3 R10, P1, R10, R4, RZ ;  /* 0x000000040a0a7210 */ /* 0x008fc60007f3e0ff */
[----:B------:R1:W-:Y:S01]  /*16f90*/  LDGSTS.E [R5+0x31e00], desc[UR16][R8.64], P0 ;  /* 0x31e0000008057fae */ /* 0x0003e20008121850 */
[----:B------:R-:W-:-:S03]  /*16fa0*/  IADD3 R12, P2, R12, R4, RZ ;  /* 0x000000040c0c7210 */ /* 0x000fc60007f5e0ff */
[----:B------:R3:W-:Y:S01]  /*16fb0*/  STL [R1+0x55c], R10 ;  /* 0x00055c0a01007387 */ /* 0x0007e20000100800 */
[----:B------:R-:W-:Y:S01]  /*16fc0*/  IADD3.X R212, R212, R3, RZ, P1, !PT ;  /* 0x00000003d4d47210 */ /* 0x000fe20000ffe4ff */
[----:B-1----:R-:W-:Y:S02]  /*16fd0*/  IMAD.MOV.U32 R8, RZ, RZ, R10 ;  /* 0x000000ffff087224 */ /* 0x002fe400078e000a */
        /* <DEDUP_REMOVED lines=13> */
[----:B------:R-:W-:-:S04]  /*170b0*/  IADD3 R6, P1, R6, R4, RZ ;  /* 0x0000000406067210 */ /* 0x000fc80007f3e0ff */
[----:B-1----:R-:W-:Y:S01]  /*170c0*/  MOV R8, R6 ;  /* 0x0000000600087202 */ /* 0x002fe20000000f00 */
[----:B------:R-:W-:Y:S01]  /*170d0*/  STL [R1+0x59c], R6 ;  /* 0x00059c0601007387 */ /* 0x000fe20000100800 */
[----:B--2---:R-:W-:Y:S01]  /*170e0*/  IADD3 R11, P2, R11, R4, RZ ;  /* 0x000000040b0b7210 */ /* 0x004fe20007f5e0ff */
[----:B----4-:R-:W-:-:S04]  /*170f0*/  IMAD.X R213, R213, 0x1, R3, P1 ;  /* 0x00000001d5d57824 */ /* 0x010fc800008e0603 */
[----:B------:R-:W-:Y:S01]  /*17100*/  IMAD.X R214, R214, 0x1, R3, P2 ;  /* 0x00000001d6d67824 */ /* 0x000fe200010e0603 */
[----:B------:R1:W-:Y:S01]  /*17110*/  STL [R1+0x598], R213 ;  /* 0x000598d501007387 */ /* 0x0003e20000100800 */
[----:B------:R-:W-:-:S03]  /*17120*/  IMAD.MOV.U32 R9, RZ, RZ, R213 ;  /* 0x000000ffff097224 */ /* 0x000fc600078e00d5 */
[----:B------:R-:W-:Y:S04]  /*17130*/  STL [R1+0x5bc], R11 ;  /* 0x0005bc0b01007387 */ /* 0x000fe80000100800 */
[----:B------:R2:W-:Y:S04]  /*17140*/  LDGSTS.E [R5+0x32a00], desc[UR16][R8.64], P0 ;  /* 0x32a0000008057fae */ /* 0x0005e80008121850 */
[----:B-1----:R-:W4:Y:S04]  /*17150*/  LDL.LU R213, [R1+0x61c] ;  /* 0x00061c0001d57983 */ /* 0x002f280000300800 */
[----:B------:R1:W-:Y:S04]  /*17160*/  STL [R1+0x5b8], R214 ;  /* 0x0005b8d601007387 */ /* 0x0003e80000100800 */
[----:B------:R-:W4:Y:S01]  /*17170*/  LDL.LU R6, [R1+0x63c] ;  /* 0x00063c0001067983 */ /* 0x000f220000300800 */
[----:B--2---:R-:W-:-:S02]  /*17180*/  IMAD.MOV.U32 R9, RZ, RZ, R214 ;  /* 0x000000ffff097224 */ /* 0x004fc400078e00d6 */
[----:B------:R-:W-:Y:S01]  /*17190*/  IMAD.MOV.U32 R8, RZ, RZ, R11 ;  /* 0x000000ffff087224 */ /* 0x000fe200078e000b */
[----:B-1----:R-:W2:Y:S04]  /*171a0*/  LDL.LU R214, [R1+0x618] ;  /* 0x0006180001d67983 */ /* 0x002ea80000300800 */
[----:B------:R-:W2:Y:S01]  /*171b0*/  LDL.LU R11, [R1+0x638] ;  /* 0x00063800010b7983 */ /* 0x000ea20000300800 */
[----:B---3--:R-:W-:-:S03]  /*171c0*/  IADD3 R10, P1, R10, R4, RZ ;  /* 0x000000040a0a7210 */ /* 0x008fc60007f3e0ff */
[----:B------:R1:W-:Y:S01]  /*171d0*/  LDGSTS.E [R5+0x32e00], desc[UR16][R8.64], P0 ;  /* 0x32e0000008057fae */ /* 0x0003e20008121850 */
[----:B------:R-:W-:-:S03]  /*171e0*/  IADD3 R212, P2, R212, R4, RZ ;  /* 0x00000004d4d47210 */ /* 0x000fc60007f5e0ff */
[----:B------:R3:W-:Y:S01]  /*171f0*/  STL [R1+0x5dc], R10 ;  /* 0x0005dc0a01007387 */ /* 0x0007e20000100800 */
[----:B------:R-:W-:Y:S01]  /*17200*/  IADD3.X R12, R12, R3, RZ, P1, !PT ;  /* 0x000000030c0c7210 */ /* 0x000fe20000ffe4ff */
[----:B-1----:R-:W-:Y:S02]  /*17210*/  IMAD.MOV.U32 R8, RZ, RZ, R10 ;  /* 0x000000ffff087224 */ /* 0x002fe400078e000a */
[----:B------:R-:W-:Y:S02]  /*17220*/  IMAD.X R215, R215, 0x1, R3, P2 ;  /* 0x00000001d7d77824 */ /* 0x000fe400010e0603 */
[----:B------:R-:W-:Y:S01]  /*17230*/  IMAD.MOV.U32 R9, RZ, RZ, R12 ;  /* 0x000000ffff097224 */ /* 0x000fe200078e000c */
[----:B------:R1:W-:Y:S04]  /*17240*/  STL [R1+0x5d8], R12 ;  /* 0x0005d80c01007387 */ /* 0x0003e80000100800 */
[----:B------:R-:W-:Y:S04]  /*17250*/  STL [R1+0x5fc], R212 ;  /* 0x0005fcd401007387 */ /* 0x000fe80000100800 */
[----:B---3--:R-:W3:Y:S04]  /*17260*/  LDL.LU R10, [R1+0x464] ;  /* 0x00046400010a7983 */ /* 0x008ee80000300800 */
[----:B------:R1:W-:Y:S04]  /*17270*/  LDGSTS.E [R5+0x33200], desc[UR16][R8.64], P0 ;  /* 0x3320000008057fae */ /* 0x0003e80008121850 */
[----:B------:R1:W-:Y:S04]  /*17280*/  STL [R1+0x5f8], R215 ;  /* 0x0005f8d701007387 */ /* 0x0003e80000100800 */
[----:B-1----:R-:W3:Y:S01]  /*17290*/  LDL.LU R12, [R1+0x484] ;  /* 0x00048400010c7983 */ /* 0x002ee20000300800 */
[----:B------:R-:W-:Y:S01]  /*172a0*/  MOV R8, R212 ;  /* 0x000000d400087202 */ /* 0x000fe20000000f00 */
[----:B------:R-:W-:-:S02]  /*172b0*/  IMAD.MOV.U32 R9, RZ, RZ, R215 ;  /* 0x000000ffff097224 */ /* 0x000fc400078e00d7 */
[----:B------:R-:W3:Y:S04]  /*172c0*/  LDL.LU R215, [R1+0x460] ;  /* 0x0004600001d77983 */ /* 0x000ee80000300800 */
[----:B------:R1:W-:Y:S04]  /*172d0*/  LDGSTS.E [R5+0x33600], desc[UR16][R8.64], P0 ;  /* 0x3360000008057fae */ /* 0x0003e80008121850 */
[----:B------:R-:W3:Y:S01]  /*172e0*/  LDL.LU R212, [R1+0x480] ;  /* 0x0004800001d47983 */ /* 0x000ee20000300800 */
[-C--:B----4-:R-:W-:Y:S02]  /*172f0*/  IADD3 R213, P1, R213, R4.reuse, RZ ;  /* 0x00000004d5d57210 */ /* 0x090fe40007f3e0ff */
[----:B------:R-:W-:-:S02]  /*17300*/  IADD3 R6, P2, R6, R4, RZ ;  /* 0x0000000406067210 */ /* 0x000fc40007f5e0ff */
[----:B-1----:R-:W-:Y:S01]  /*17310*/  MOV R8, R213 ;  /* 0x000000d500087202 */ /* 0x002fe20000000f00 */
[--C-:B--2---:R-:W-:Y:S01]  /*17320*/  IMAD.X R214, R214, 0x1, R3.reuse, P1 ;  /* 0x00000001d6d67824 */ /* 0x104fe200008e0603 */
[----:B------:R-:W-:Y:S01]  /*17330*/  STL [R1+0x61c], R213 ;  /* 0x00061cd501007387 */ /* 0x000fe20000100800 */
[----:B------:R-:W-:Y:S02]  /*17340*/  IMAD.X R11, R11, 0x1, R3, P2 ;  /* 0x000000010b0b7824 */ /* 0x000fe400010e0603 */
[----:B------:R-:W-:Y:S01]  /*17350*/  IMAD.MOV.U32 R9, RZ, RZ, R214 ;  /* 0x000000ffff097224 */ /* 0x000fe200078e00d6 */
[----:B------:R1:W-:Y:S04]  /*17360*/  STL [R1+0x618], R214 ;  /* 0x000618d601007387 */ /* 0x0003e80000100800 */
        /* <DEDUP_REMOVED lines=11> */
[----:B------:R-:W-:Y:S02]  /*17420*/  IADD3 R12, P2, R12, R4, RZ ;  /* 0x000000040c0c7210 */ /* 0x000fe40007f5e0ff */
[----:B-1----:R-:W-:Y:S02]  /*17430*/  LOP3.LUT R9, R14, 0x60, RZ, 0x3c, !PT ;  /* 0x000000600e097812 */ /* 0x002fe400078e3cff */
[----:B------:R-:W-:Y:S01]  /*17440*/  IADD3.X R215, R215, R3, RZ, P1, !PT ;  /* 0x00000003d7d77210 */ /* 0x000fe20000ffe4ff */
[----:B------:R1:W-:Y:S02]  /*17450*/  STL [R1+0x464], R10 ;  /* 0x0004640a01007387 */ /* 0x0003e40000100800 */
[----:B------:R-:W-:Y:S02]  /*17460*/  VIADD R5, R9, UR4 ;  /* 0x0000000409057c36 */ /* 0x000fe40008000000 */
[----:B------:R-:W-:Y:S01]  /*17470*/  IMAD.MOV.U32 R8, RZ, RZ, R10 ;  /* 0x000000ffff087224 */ /* 0x000fe200078e000a */
[----:B------:R3:W-:Y:S01]  /*17480*/  STL [R1+0x460], R215 ;  /* 0x000460d701007387 */ /* 0x0007e20000100800 */
[----:B------:R-:W-:-:S03]  /*17490*/  IMAD.X R212, R212, 0x1, R3, P2 ;  /* 0x00000001d4d47824 */ /* 0x000fc600010e0603 */
[----:B------:R3:W-:Y:S01]  /*174a0*/  STL [R1+0x484], R12 ;  /* 0x0004840c01007387 */ /* 0x0007e20000100800 */
[----:B------:R-:W-:-:S03]  /*174b0*/  MOV R9, R215 ;  /* 0x000000d700097202 */ /* 0x000fc60000000f00 */
[----:B------:R3:W-:Y:S04]  /*174c0*/  STL [R1+0x480], R212 ;  /* 0x000480d401007387 */ /* 0x0007e80000100800 */
[----:B-1----:R-:W4:Y:S04]  /*174d0*/  LDL.LU R10, [R1+0x4e4] ;  /* 0x0004e400010a7983 */ /* 0x002f280000300800 */
[----:B------:R1:W-:Y:S04]  /*174e0*/  LDGSTS.E [R5+0x30300], desc[UR16][R8.64], P0 ;  /* 0x3030000008057fae */ /* 0x0003e80008121850 */
[----:B---3--:R-:W3:Y:S01]  /*174f0*/  LDL.LU R215, [R1+0x504] ;  /* 0x0005040001d77983 */ /* 0x008ee20000300800 */
[----:B-1----:R-:W-:-:S02]  /*17500*/  IMAD.MOV.U32 R8, RZ, RZ, R12 ;  /* 0x000000ffff087224 */ /* 0x002fc400078e000c */
[----:B------:R-:W-:Y:S01]  /*17510*/  IMAD.MOV.U32 R9, RZ, RZ, R212 ;  /* 0x000000ffff097224 */ /* 0x000fe200078e00d4 */
[----:B------:R-:W3:Y:S04]  /*17520*/  LDL.LU R12, [R1+0x4e0] ;  /* 0x0004e000010c7983 */ /* 0x000ee80000300800 */
[----:B------:R-:W3:Y:S04]  /*17530*/  LDL.LU R212, [R1+0x500] ;  /* 0x0005000001d47983 */ /* 0x000ee80000300800 */
[----:B------:R1:W-:Y:S01]  /*17540*/  LDGSTS.E [R5+0x30700], desc[UR16][R8.64], P0 ;  /* 0x3070000008057fae */ /* 0x0003e20008121850 */
[----:B--2---:R-:W-:-:S05]  /*17550*/  IADD3 R6, P1, R6, R4, RZ ;  /* 0x0000000406067210 */ /* 0x004fca0007f3e0ff */
[----:B------:R-:W-:Y:S01]  /*17560*/  IMAD.X R214, R214, 0x1, R3, P1 ;  /* 0x00000001d6d67824 */ /* 0x000fe200008e0603 */
[----:B----4-:R-:W-:Y:S01]  /*17570*/  IADD3 R11, P2, R11, R4, RZ ;  /* 0x000000040b0b7210 */ /* 0x010fe20007f5e0ff */
[----:B------:R2:W-:Y:S01]  /*17580*/  STL [R1+0x4a4], R6 ;  /* 0x0004a40601007387 */ /* 0x0005e20000100800 */
[----:B-1----:R-:W-:Y:S02]  /*17590*/  IMAD.MOV.U32 R8, RZ, RZ, R6 ;  /* 0x000000ffff087224 */ /* 0x002fe400078e0006 */
[----:B------:R-:W-:Y:S01]  /*175a0*/  IADD3.X R213, R213, R3, RZ, P2, !PT ;  /* 0x00000003d5d57210 */ /* 0x000fe200017fe4ff */
[----:B------:R1:W-:Y:S01]  /*175b0*/  STL [R1+0x4a0], R214 ;  /* 0x0004a0d601007387 */ /* 0x0003e20000100800 */
[----:B------:R-:W-:-:S03]  /*175c0*/  IMAD.MOV.U32 R9, RZ, RZ, R214 ;  /* 0x000000ffff097224 */ /* 0x000fc600078e00d6 */
[----:B------:R4:W-:Y:S04]  /*175d0*/  STL [R1+0x4c4], R11 ;  /* 0x0004c40b01007387 */ /* 0x0009e80000100800 */
[----:B--2---:R-:W2:Y:S04]  /*175e0*/  LDL.LU R6, [R1+0x524] ;  /* 0x0005240001067983 */ /* 0x004ea80000300800 */
[----:B------:R4:W-:Y:S04]  /*175f0*/  STL [R1+0x4c0], R213 ;  /* 0x0004c0d501007387 */ /* 0x0009e80000100800 */
[----:B------:R4:W-:Y:S04]  /*17600*/  LDGSTS.E [R5+0x30b00], desc[UR16][R8.64], P0 ;  /* 0x30b0000008057fae */ /* 0x0009e80008121850 */
[----:B-1----:R-:W2:Y:S01]  /*17610*/  LDL.LU R214, [R1+0x544] ;  /* 0x0005440001d67983 */ /* 0x002ea20000300800 */
[----:B----4-:R-:W-:-:S03]  /*17620*/  IMAD.MOV.U32 R8, RZ, RZ, R11 ;  /* 0x000000ffff087224 */ /* 0x010fc600078e000b */
[----:B------:R-:W4:Y:S01]  /*17630*/  LDL.LU R11, [R1+0x520] ;  /* 0x00052000010b7983 */ /* 0x000f220000300800 */
[----:B------:R-:W-:-:S03]  /*17640*/  MOV R9, R213 ;  /* 0x000000d500097202 */ /* 0x000fc60000000f00 */
[----:B------:R-:W4:Y:S01]  /*17650*/  LDL.LU R213, [R1+0x540] ;  /* 0x0005400001d57983 */ /* 0x000f220000300800 */
[----:B------:R-:W-:-:S03]  /*17660*/  IADD3 R10, P1, R10, R4, RZ ;  /* 0x000000040a0a7210 */ /* 0x000fc60007f3e0ff */
[----:B------:R1:W-:Y:S01]  /*17670*/  LDGSTS.E [R5+0x30f00], desc[UR16][R8.64], P0 ;  /* 0x30f0000008057fae */ /* 0x0003e20008121850 */
[----:B---3--:R-:W-:Y:S01]  /*17680*/  IADD3 R215, P2, R215, R4, RZ ;  /* 0x00000004d7d77210 */ /* 0x008fe20007f5e0ff */
[----:B------:R-:W-:Y:S02]  /*17690*/  IMAD.X R12, R12, 0x1, R3, P1 ;  /* 0x000000010c0c7824 */ /* 0x000fe400008e0603 */
[----:B-1----:R-:W-:-:S03]  /*176a0*/  IMAD.MOV.U32 R8, RZ, RZ, R10 ;  /* 0x000000ffff087224 */ /* 0x002fc600078e000a */
[----:B------:R-:W-:Y:S01]  /*176b0*/  MOV R9, R12 ;  /* 0x0000000c00097202 */ /* 0x000fe20000000f00 */
[----:B------:R-:W-:Y:S01]  /*176c0*/  IMAD.X R212, R212, 0x1, R3, P2 ;  /* 0x00000001d4d47824 */ /* 0x000fe200010e0603 */
[----:B------:R-:W-:Y:S04]  /*176d0*/  STL [R1+0x4e4], R10 ;  /* 0x0004e40a01007387 */ /* 0x000fe80000100800 */
[----:B------:R1:W-:Y:S04]  /*176e0*/  LDGSTS.E [R5+0x31300], desc[UR16][R8.64], P0 ;  /* 0x3130000008057fae */ /* 0x0003e80008121850 */
[----:B------:R3:W-:Y:S04]  /*176f0*/  STL [R1+0x4e0], R12 ;  /* 0x0004e00c01007387 */ /* 0x0007e80000100800 */
[----:B------:R-:W-:Y:S01]  /*17700*/  STL [R1+0x504], R215 ;  /* 0x000504d701007387 */ /* 0x000fe20000100800 */
[----:B-1----:R-:W-:-:S02]  /*17710*/  IMAD.MOV.U32 R8, RZ, RZ, R215 ;  /* 0x000000ffff087224 */ /* 0x002fc400078e00d7 */
[----:B------:R-:W-:Y:S01]  /*17720*/  IMAD.MOV.U32 R9, RZ, RZ, R212 ;  /* 0x000000ffff097224 */ /* 0x000fe200078e00d4 */
[----:B---3--:R-:W3:Y:S04]  /*17730*/  LDL.LU R12, [R1+0x564] ;  /* 0x00056400010c7983 */ /* 0x008ee80000300800 */
[----:B------:R1:W-:Y:S04]  /*17740*/  LDGSTS.E [R5+0x31700], desc[UR16][R8.64], P0 ;  /* 0x3170000008057fae */ /* 0x0003e80008121850 */
[----:B------:R1:W-:Y:S04]  /*17750*/  STL [R1+0x500], R212 ;  /* 0x000500d401007387 */ /* 0x0003e80000100800 */
[----:B------:R-:W3:Y:S04]  /*17760*/  LDL.LU R10, [R1+0x584] ;  /* 0x00058400010a7983 */ /* 0x000ee80000300800 */
[----:B-1----:R-:W5:Y:S04]  /*17770*/  LDL.LU R212, [R1+0x774] ;  /* 0x0007740001d47983 */ /* 0x002f680000300800 */
[----:B------:R-:W3:Y:S01]  /*17780*/  LDL.LU R215, [R1+0x580] ;  /* 0x0005800001d77983 */ /* 0x000ee20000300800 */
[----:B--2---:R-:W-:-:S05]  /*17790*/  IADD3 R6, P1, R6, R4, RZ ;  /* 0x0000000406067210 */ /* 0x004fca0007f3e0ff */
[----:B------:R-:W-:Y:S01]  /*177a0*/  IMAD.MOV.U32 R8, RZ, RZ, R6 ;  /* 0x000000ffff087224 */ /* 0x000fe200078e0006 */
[----:B------:R-:W-:Y:S01]  /*177b0*/  STL [R1+0x524], R6 ;  /* 0x0005240601007387 */ /* 0x000fe20000100800 */
[----:B------:R-:W-:Y:S01]  /*177c0*/  IADD3 R214, P2, R214, R4, RZ ;  /* 0x00000004d6d67210 */ /* 0x000fe20007f5e0ff */
[----:B----4-:R-:W-:-:S04]  /*177d0*/  IMAD.X R11, R11, 0x1, R3, P1 ;  /* 0x000000010b0b7824 */ /* 0x010fc800008e0603 */
[----:B------:R-:W-:Y:S01]  /*177e0*/  IMAD.MOV.U32 R9, RZ, RZ, R11 ;  /* 0x000000ffff097224 */ /* 0x000fe200078e000b */
[----:B------:R-:W-:Y:S01]  /*177f0*/  IADD3.X R213, R213, R3, RZ, P2, !PT ;  /* 0x00000003d5d57210 */ /* 0x000fe200017fe4ff */
[----:B------:R1:W-:Y:S04]  /*17800*/  STL [R1+0x520], R11 ;  /* 0x0005200b01007387 */ /* 0x0003e80000100800 */
[----:B------:R2:W-:Y:S04]  /*17810*/  LDGSTS.E [R5+0x31b00], desc[UR16][R8.64], P0 ;  /* 0x31b0000008057fae */ /* 0x0005e80008121850 */
[----:B------:R-:W-:Y:S04]  /*17820*/  STL [R1+0x544], R214 ;  /* 0x000544d601007387 */ /* 0x000fe80000100800 */
[----:B-1----:R-:W4:Y:S01]  /*17830*/  LDL.LU R11, [R1+0x5a4] ;  /* 0x0005a400010b7983 */ /* 0x002f220000300800 */
[----:B--2---:R-:W-:Y:S01]  /*17840*/  IMAD.MOV.U32 R8, RZ, RZ, R214 ;  /* 0x000000ffff087224 */ /* 0x004fe200078e00d6 */
[----:B------:R-:W-:-:S02]  /*17850*/  MOV R9, R213 ;  /* 0x000000d500097202 */ /* 0x000fc40000000f00 */
[----:B------:R1:W-:Y:S04]  /*17860*/  STL [R1+0x540], R213 ;  /* 0x000540d501007387 */ /* 0x0003e80000100800 */
[----:B------:R-:W2:Y:S04]  /*17870*/  LDL.LU R6, [R1+0x5c4] ;  /* 0x0005c40001067983 */ /* 0x000ea80000300800 */
[----:B------:R3:W-:Y:S04]  /*17880*/  LDGSTS.E [R5+0x31f00], desc[UR16][R8.64], P0 ;  /* 0x31f0000008057fae */ /* 0x0007e80008121850 */
[----:B-1----:R-:W5:Y:S04]  /*17890*/  LDL.LU R213, [R1+0x770] ;  /* 0x0007700001d57983 */ /* 0x002f680000300800 */
[----:B------:R-:W2:Y:S04]  /*178a0*/  LDL.LU R214, [R1+0x5c0] ;  /* 0x0005c00001d67983 */ /* 0x000ea80000300800 */
[----:B------:R-:W4:Y:S01]  /*178b0*/  LDL.LU R9, [R1+0x560] ;  /* 0x0005600001097983 */ /* 0x000f220000300800 */
[----:B---3--:R-:W-:-:S05]  /*178c0*/  IADD3 R12, P1, R12, R4, RZ ;  /* 0x000000040c0c7210 */ /* 0x008fca0007f3e0ff */
[----:B------:R-:W-:Y:S01]  /*178d0*/  IMAD.MOV.U32 R8, RZ, RZ, R12 ;  /* 0x000000ffff087224 */ /* 0x000fe200078e000c */
[----:B------:R-:W-:Y:S01]  /*178e0*/  IADD3 R10, P2, R10, R4, RZ ;  /* 0x000000040a0a7210 */ /* 0x000fe20007f5e0ff */
[----:B------:R1:W-:Y:S04]  /*178f0*/  STL [R1+0x564], R12 ;  /* 0x0005640c01007387 */ /* 0x0003e80000100800 */
[--C-:B------:R-:W-:Y:S02]  /*17900*/  IMAD.X R215, R215, 0x1, R3.reuse, P2 ;  /* 0x00000001d7d77824 */ /* 0x100fe400010e0603 */
[----:B----4-:R-:W-:-:S05]  /*17910*/  IMAD.X R9, R9, 0x1, R3, P1 ;  /* 0x0000000109097824 */ /* 0x010fca00008e0603 */
[----:B------:R3:W-:Y:S04]  /*17920*/  STL [R1+0x560], R9 ;  /* 0x0005600901007387 */ /* 0x0007e80000100800 */
[----:B------:R4:W-:Y:S04]  /*17930*/  LDGSTS.E [R5+0x32300], desc[UR16][R8.64], P0 ;  /* 0x3230000008057fae */ /* 0x0009e80008121850 */
[----:B------:R-:W-:Y:S04]  /*17940*/  STL [R1+0x584], R10 ;  /* 0x0005840a01007387 */ /* 0x000fe80000100800 */
[----:B-1----:R-:W2:Y:S01]  /*17950*/  LDL.LU R12, [R1+0x604] ;  /* 0x00060400010c7983 */ /* 0x002ea20000300800 */
[----:B----4-:R-:W-:Y:S01]  /*17960*/  MOV R8, R10 ;  /* 0x0000000a00087202 */ /* 0x010fe20000000f00 */
[----:B---3--:R-:W-:-:S02]  /*17970*/  IMAD.MOV.U32 R9, RZ, RZ, R215 ;  /* 0x000000ffff097224 */ /* 0x008fc400078e00d7 */
[----:B------:R1:W-:Y:S04]  /*17980*/  STL [R1+0x580], R215 ;  /* 0x000580d701007387 */ /* 0x0003e80000100800 */
[----:B------:R3:W-:Y:S04]  /*17990*/  LDGSTS.E [R5+0x32700], desc[UR16][R8.64], P0 ;  /* 0x3270000008057fae */ /* 0x0007e80008121850 */
[----:B-1----:R-:W4:Y:S04]  /*179a0*/  LDL.LU R215, [R1+0x600] ;  /* 0x0006000001d77983 */ /* 0x002f280000300800 */
[----:B------:R-:W4:Y:S04]  /*179b0*/  LDL.LU R10, [R1+0x644] ;  /* 0x00064400010a7983 */ /* 0x000f280000300800 */
[----:B------:R-:W4:Y:S01]  /*179c0*/  LDL.LU R9, [R1+0x5a0] ;  /* 0x0005a00001097983 */ /* 0x000f220000300800 */
[----:B------:R-:W-:-:S02]  /*179d0*/  IADD3 R11, P1, R11, R4, RZ ;  /* 0x000000040b0b7210 */ /* 0x000fc40007f3e0ff */
[----:B--2---:R-:W-:Y:S02]  /*179e0*/  IADD3 R6, P2, R6, R4, RZ ;  /* 0x0000000406067210 */ /* 0x004fe40007f5e0ff */
[----:B---3--:R-:W-:Y:S01]  /*179f0*/  MOV R8, R11 ;  /* 0x0000000b00087202 */ /* 0x008fe20000000f00 */
[----:B------:R1:W-:Y:S02]  /*17a00*/  STL [R1+0x5a4], R11 ;  /* 0x0005a40b01007387 */ /* 0x0003e40000100800 */
[--C-:B------:R-:W-:Y:S02]  /*17a10*/  IMAD.X R214, R214, 0x1, R3.reuse, P2 ;  /* 0x00000001d6d67824 */ /* 0x100fe400010e0603 */
[----:B----4-:R-:W-:-:S05]  /*17a20*/  IMAD.X R9, R9, 0x1, R3, P1 ;  /* 0x0000000109097824 */ /* 0x010fca00008e0603 */
[----:B------:R2:W-:Y:S04]  /*17a30*/  STL [R1+0x5a0], R9 ;  /* 0x0005a00901007387 */ /* 0x0005e80000100800 */
[----:B------:R3:W-:Y:S04]  /*17a40*/  LDGSTS.E [R5+0x32b00], desc[UR16][R8.64], P0 ;  /* 0x32b0000008057fae */ /* 0x0007e80008121850 */
[----:B------:R-:W-:Y:S04]  /*17a50*/  STL [R1+0x5c4], R6 ;  /* 0x0005c40601007387 */ /* 0x000fe80000100800 */
[----:B-1----:R-:W4:Y:S01]  /*17a60*/  LDL.LU R11, [R1+0x640] ;  /* 0x00064000010b7983 */ /* 0x002f220000300800 */
[----:B---3--:R-:W-:-:S02]  /*17a70*/  IMAD.MOV.U32 R8, RZ, RZ, R6 ;  /* 0x000000ffff087224 */ /* 0x008fc400078e0006 */
[----:B--2---:R-:W-:Y:S01]  /*17a80*/  IMAD.MOV.U32 R9, RZ, RZ, R214 ;  /* 0x000000ffff097224 */ /* 0x004fe200078e00d6 */
[----:B------:R1:W-:Y:S04]  /*17a90*/  STL [R1+0x5c0], R214 ;  /* 0x0005c0d601007387 */ /* 0x0003e80000100800 */
[----:B------:R2:W-:Y:S04]  /*17aa0*/  LDGSTS.E [R5+0x32f00], desc[UR16][R8.64], P0 ;  /* 0x32f0000008057fae */ /* 0x0005e80008121850 */
[----:B-1----:R-:W5:Y:S04]  /*17ab0*/  LDL.LU R214, [R1+0x76c] ;  /* 0x00076c0001d67983 */ /* 0x002f680000300800 */
[----:B------:R-:W3:Y:S04]  /*17ac0*/  LDL R6, [R1+0x648] ;  /* 0x0006480001067983 */ /* 0x000ee80000100800 */
[----:B------:R-:W4:Y:S04]  /*17ad0*/  LDL.LU R8, [R1+0x5e0] ;  /* 0x0005e00001087983 */ /* 0x000f280000300800 */
[----:B------:R-:W2:Y:S01]  /*17ae0*/  LDL.LU R9, [R1+0x5e4] ;  /* 0x0005e40001097983 */ /* 0x000ea20000300800 */
[----:B------:R-:W-:-:S04]  /*17af0*/  IADD3 R12, P2, R12, R4, RZ ;  /* 0x000000040c0c7210 */ /* 0x000fc80007f5e0ff */
[----:B------:R-:W-:Y:S02]  /*17b00*/  IADD3.X R215, R215, R3, RZ, P2, !PT ;  /* 0x00000003d7d77210 */ /* 0x000fe400017fe4ff */
[----:B--2---:R-:W-:-:S05]  /*17b10*/  IADD3 R9, P1, R9, R4, RZ ;  /* 0x0000000409097210 */ /* 0x004fca0007f3e0ff */
[----:B----4-:R-:W-:Y:S01]  /*17b20*/  IMAD.X R8, R8, 0x1, R3, P1 ;  /* 0x0000000108087824 */ /* 0x010fe200008e0603 */
[----:B------:R1:W-:Y:S04]  /*17b30*/  STL [R1+0x5e4], R9 ;  /* 0x0005e40901007387 */ /* 0x0003e80000100800 */
[----:B------:R2:W-:Y:S01]  /*17b40*/  STL [R1+0x5e0], R8 ;  /* 0x0005e00801007387 */ /* 0x0005e20000100800 */
[----:B-1----:R-:W-:-:S04]  /*17b50*/  LOP3.LUT R9, R9, R8, RZ, 0x3c, !PT ;  /* 0x0000000809097212 */ /* 0x002fc800078e3cff */
[----:B--2---:R-:W-:-:S04]  /*17b60*/  LOP3.LUT R8, R9, R8, RZ, 0x3c, !PT ;  /* 0x0000000809087212 */ /* 0x004fc800078e3cff */
[----:B------:R-:W-:Y:S01]  /*17b70*/  LOP3.LUT R9, R9, R8, RZ, 0x3c, !PT ;  /* 0x0000000809097212 */ /* 0x000fe200078e3cff */
[----:B------:R-:W-:Y:S04]  /*17b80*/  STL [R1+0x604], R12 ;  /* 0x0006040c01007387 */ /* 0x000fe80000100800 */
[----:B------:R1:W-:Y:S04]  /*17b90*/  LDGSTS.E [R5+0x33300], desc[UR16][R8.64], P0 ;  /* 0x3330000008057fae */ /* 0x0003e80008121850 */
[----:B------:R2:W-:Y:S01]  /*17ba0*/  STL [R1+0x600], R215 ;  /* 0x000600d701007387 */ /* 0x0005e20000100800 */
[----:B-1----:R-:W-:-:S02]  /*17bb0*/  IMAD.MOV.U32 R8, RZ, RZ, R12 ;  /* 0x000000ffff087224 */ /* 0x002fc400078e000c */
[----:B------:R-:W-:Y:S02]  /*17bc0*/  IMAD.MOV.U32 R9, RZ, RZ, R215 ;  /* 0x000000ffff097224 */ /* 0x000fe400078e00d7 */
[----:B--2---:R-:W5:Y:S04]  /*17bd0*/  LDL.LU R215, [R1+0x768] ;  /* 0x0007680001d77983 */ /* 0x004f680000300800 */
[----:B------:R-:W5:Y:S04]  /*17be0*/  LDL.LU R12, [R1+0x764] ;  /* 0x00076400010c7983 */ /* 0x000f680000300800 */
[----:B------:R1:W-:Y:S04]  /*17bf0*/  LDGSTS.E [R5+0x33700], desc[UR16][R8.64], P0 ;  /* 0x3370000008057fae */ /* 0x0003e80008121850 */
[----:B------:R-:W2:Y:S04]  /*17c00*/  LDL.LU R8, [R1+0x620] ;  /* 0x0006200001087983 */ /* 0x000ea80000300800 */
[----:B------:R-:W1:Y:S01]  /*17c10*/  LDL.LU R9, [R1+0x624] ;  /* 0x0006240001097983 */ /* 0x000e620000300800 */
[----:B------:R-:W-:-:S04]  /*17c20*/  IADD3 R10, P2, R10, R4, RZ ;  /* 0x000000040a0a7210 */ /* 0x000fc80007f5e0ff */
[----:B------:R-:W-:Y:S02]  /*17c30*/  IADD3.X R11, R11, R3, RZ, P2, !PT ;  /* 0x000000030b0b7210 */ /* 0x000fe400017fe4ff */
[----:B-1----:R-:W-:-:S05]  /*17c40*/  IADD3 R9, P1, R9, R4, RZ ;  /* 0x0000000409097210 */ /* 0x002fca0007f3e0ff */
[----:B--2---:R-:W-:Y:S01]  /*17c50*/  IMAD.X R8, R8, 0x1, R3, P1 ;  /* 0x0000000108087824 */ /* 0x004fe200008e0603 */
        /* <DEDUP_REMOVED lines=9> */
[----:B------:R-:W-:Y:S01]  /*17cf0*/  IMAD.MOV.U32 R8, RZ, RZ, R10 ;  /* 0x000000ffff087224 */ /* 0x000fe200078e000a */
[----:B--2---:R1:W5:Y:S04]  /*17d00*/  LDL.LU R11, [R1+0x760] ;  /* 0x00076000010b7983 */ /* 0x0043680000300800 */
[----:B------:R1:W5:Y:S01]  /*17d10*/  LDL.LU R10, [R1+0x75c] ;  /* 0x00075c00010a7983 */ /* 0x0003620000300800 */
[----:B------:R-:W-:-:S03]  /*17d20*/  VIADD R13, R13, 0x1 ;  /* 0x000000010d0d7836 */ /* 0x000fc60000000000 */
[----:B------:R1:W-:Y:S02]  /*17d30*/  LDGSTS.E [R5+0x33f00], desc[UR16][R8.64], P0 ;  /* 0x33f0000008057fae */ /* 0x0003e40008121850 */
[----:B---3--:R-:W-:Y:S02]  /*17d40*/  ISETP.NE.U32.AND P0, PT, R13, R6, PT ;  /* 0x000000060d00720c */ /* 0x008fe40003f05070 */
[----:B------:R-:W0:Y:S11]  /*17d50*/  LDGDEPBAR ;  /* 0x00000000000079af */ /* 0x000e360000000000 */
[----:B-1----:R-:W-:Y:S05]  /*17d60*/  @P0 BRA `(.L_x_1) ;  /* 0xffffff7000e80947 */ /* 0x002fea000383ffff */
.L_x_0:
[----:B------:R-:W2:Y:S01]  /*17d70*/  LDL.LU R8, [R1+0x654] ;  /* 0x0006540001087983 */ /* 0x000ea20000300800 */
[----:B------:R-:W-:-:S04]  /*17d80*/  DEPBAR.LE SB0, 0x0 ;  /* 0x000080000000791a */ /* 0x000fc80000000000 */
[----:B------:R-:W3:Y:S01]  /*17d90*/  LDL.LU R5, [R1+0x650] ;  /* 0x0006500001057983 */ /* 0x000ee20000300800 */
[----:B------:R-:W1:Y:S01]  /*17da0*/  S2R R6, SR_TID.X ;  /* 0x0000000000067919 */ /* 0x000e620000002100 */
[----:B------:R-:W-:Y:S01]  /*17db0*/  IMAD.MOV.U32 R7, RZ, RZ, R154 ;  /* 0x000000ffff077224 */ /* 0x000fe200078e009a */
[----:B------:R-:W4:Y:S01]  /*17dc0*/  S2R R252, SR_TID.X ;  /* 0x0000000000fc7919 */ /* 0x000f220000002100 */
[----:B------:R-:W-:Y:S01]  /*17dd0*/  IMAD.MOV.U32 R16, RZ, RZ, R88 ;  /* 0x000000ffff107224 */ /* 0x000fe200078e0058 */
[----:B------:R-:W-:Y:S01]  /*17de0*/  MOV R18, R24 ;  /* 0x0000001800127202 */ /* 0x000fe20000000f00 */
[----:B------:R-:W-:Y:S01]  /*17df0*/  IMAD.MOV.U32 R17, RZ, RZ, R90 ;  /* 0x000000ffff117224 */ /* 0x000fe200078e005a */
[----:B-----5:R-:W-:Y:S01]  /*17e00*/  IADD3 R3, R10, 0x1, RZ ;  /* 0x000000010a037810 */ /* 0x020fe20007ffe0ff */
[----:B------:R-:W-:Y:S01]  /*17e10*/  IMAD.MOV.U32 R19, RZ, RZ, R26 ;  /* 0x000000ffff137224 */ /* 0x000fe200078e001a */
[----:B------:R-:W-:Y:S01]  /*17e20*/  ULDC UR4, c[0x0][0x22c] ;  /* 0x00008b0000047ab9 */ /* 0x000fe20000000800 */
[----:B------:R-:W-:Y:S01]  /*17e30*/  IMAD.MOV.U32 R218, RZ, RZ, R193 ;  /* 0x000000ffffda7224 */ /* 0x000fe200078e00c1 */
[----:B------:R-:W-:Y:S01]  /*17e40*/  ULDC.64 UR28, c[0x0][0x228] ;  /* 0x00008a00001c7ab9 */ /* 0x000fe20000000a00 */
[----:B------:R-:W-:Y:S01]  /*17e50*/  IMAD.MOV.U32 R219, RZ, RZ, R195 ;  /* 0x000000ffffdb7224 */ /* 0x000fe200078e00c3 */
[----:B------:R-:W-:Y:S01]  /*17e60*/  ULDC UR5, c[0x0][0x22c] ;  /* 0x00008b0000057ab9 */ /* 0x000fe20000000800 */
[----:B------:R-:W-:-:S02]  /*17e70*/  IMAD.MOV.U32 R222, RZ, RZ, R197 ;  /* 0x000000ffffde7224 */ /* 0x000fc400078e00c5 */
[----:B------:R-:W-:Y:S02]  /*17e80*/  IMAD.MOV.U32 R223, RZ, RZ, R199 ;  /* 0x000000ffffdf7224 */ /* 0x000fe400078e00c7 */
[----:B------:R-:W-:Y:S02]  /*17e90*/  IMAD.MOV.U32 R226, RZ, RZ, R201 ;  /* 0x000000ffffe27224 */ /* 0x000fe400078e00c9 */
[----:B------:R-:W-:Y:S02]  /*17ea0*/  IMAD.MOV.U32 R227, RZ, RZ, R203 ;  /* 0x000000ffffe37224 */ /* 0x000fe400078e00cb */
[----:B------:R-:W-:Y:S02]  /*17eb0*/  IMAD.MOV.U32 R230, RZ, RZ, R205 ;  /* 0x000000ffffe67224 */ /* 0x000fe400078e00cd */
[----:B------:R-:W-:Y:S02]  /*17ec0*/  IMAD.MOV.U32 R231, RZ, RZ, R207 ;  /* 0x000000ffffe77224 */ /* 0x000fe400078e00cf */
[----:B------:R-:W-:-:S02]  /*17ed0*/  IMAD.MOV.U32 R234, RZ, RZ, R209 ;  /* 0x000000ffffea7224 */ /* 0x000fc400078e00d1 */
[----:B------:R-:W-:Y:S01]  /*17ee0*/  IMAD.MOV.U32 R235, RZ, RZ, R211 ;  /* 0x000000ffffeb7224 */ /* 0x000fe200078e00d3 */
[----:B------:R-:W-:Y:S01]  /*17ef0*/  MOV R244, R145 ;  /* 0x0000009100f47202 */ /* 0x000fe20000000f00 */
[----:B------:R-:W-:Y:S01]  /*17f00*/  IMAD.MOV.U32 R245, RZ, RZ, R147 ;  /* 0x000000fffff57224 */ /* 0x000fe200078e0093 */
[C---:B-1----:R-:W-:Y:S01]  /*17f10*/  SHF.L.U32 R2, R6.reuse, 0x4, RZ ;  /* 0x0000000406027819 */ /* 0x042fe200000006ff */
[----:B------:R-:W-:Y:S02]  /*17f20*/  IMAD.SHL.U32 R0, R6, 0x40, RZ ;  /* 0x0000004006007824 */ /* 0x000fe400078e00ff */
[----:B------:R-:W-:Y:S01]  /*17f30*/  IMAD.MOV.U32 R246, RZ, RZ, R81 ;  /* 0x000000fffff67224 */ /* 0x000fe200078e0051 */
[----:B------:R-:W-:Y:S01]  /*17f40*/  LOP3.LUT R2, R2, 0xf0, RZ, 0xc0, !PT ;  /* 0x000000f002027812 */ /* 0x000fe200078ec0ff */
[----:B------:R-:W-:Y:S01]  /*17f50*/  IMAD.SHL.U32 R4, R6, 0x8, RZ ;  /* 0x0000000806047824 */ /* 0x000fe200078e00ff */
[----:B------:R-:W-:Y:S01]  /*17f60*/  LOP3.LUT R0, R0, 0x400, RZ, 0xc0, !PT ;  /* 0x0000040000007812 */ /* 0x000fe200078ec0ff */
[----:B------:R-:W-:Y:S01]  /*17f70*/  IMAD.MOV.U32 R247, RZ, RZ, R83 ;  /* 0x000000fffff77224 */ /* 0x000fe200078e0053 */
[----:B------:R-:W-:Y:S01]  /*17f80*/  MOV R238, R212 ;  /* 0x000000d400ee7202 */ /* 0x000fe20000000f00 */
[----:B------:R-:W-:Y:S01]  /*17f90*/  IMAD.MOV.U32 R239, RZ, RZ, R214 ;  /* 0x000000ffffef7224 */ /* 0x000fe200078e00d6 */
[----:B------:R-:W-:Y:S01]  /*17fa0*/  IADD3 R0, R0, UR12, R2 ;  /* 0x0000000c00007c10 */ /* 0x000fe2000fffe002 */
[----:B------:R-:W1:Y:S01]  /*17fb0*/  LDC R9, c[0x0][0x244] ;  /* 0x00009100ff097b82 */ /* 0x000e620000000800 */
[----:B------:R-:W-:Y:S01]  /*17fc0*/  LOP3.LUT R4, R4, 0x300, RZ, 0xc0, !PT ;  /* 0x0000030004047812 */ /* 0x000fe200078ec0ff */
[----:B------:R-:W-:Y:S01]  /*17fd0*/  ULDC.64 UR30, c[0x0][0x228] ;  /* 0x00008a00001e7ab9 */ /* 0x000fe20000000a00 */
[----:B------:R-:W-:Y:S01]  /*17fe0*/  ULDC UR26, c[0x0][0x248] ;  /* 0x00009200001a7ab9 */ /* 0x000fe20000000800 */
[----:B------:R-:W-:Y:S01]  /*17ff0*/  ULDC.64 UR6, c[0x0][0x228] ;  /* 0x00008a0000067ab9 */ /* 0x000fe20000000a00 */
[----:B------:R-:W-:Y:S01]  /*18000*/  ULDC.64 UR14, c[0x0][0x228] ;  /* 0x00008a00000e7ab9 */ /* 0x000fe20000000a00 */
[----:B------:R-:W-:-:S02]  /*18010*/  IMAD.IADD R0, R4, 0x1, R0 ;  /* 0x0000000104007824 */ /* 0x000fc400078e0200 */
[----:B------:R-:W-:Y:S06]  /*18020*/  BAR.SYNC.DEFER_BLOCKING 0x0 ;  /* 0x0000000000007b1d */ /* 0x000fec0000010000 */
[----:B------:R-:W-:Y:S01]  /*18030*/  ULDC.64 UR10, c[0x0][0x228] ;  /* 0x00008a00000a7ab9 */ /* 0x000fe20000000a00 */
[----:B------:R-:W-:Y:S01]  /*18040*/  ULDC.64 UR8, c[0x0][0x228] ;  /* 0x00008a0000087ab9 */ /* 0x000fe20000000a00 */
[----:B------:R-:W2:Y:S01]  /*18050*/  LDL.LU R4, [R1] ;  /* 0x0000000001047983 */ /* 0x000ea20000300800 */
[----:B------:R-:W-:Y:S01]  /*18060*/  ULDC.64 UR18, c[0x0][0x228] ;  /* 0x00008a0000127ab9 */ /* 0x000fe20000000a00 */
[----:B------:R-:W-:Y:S01]  /*18070*/  ULDC.64 UR24, c[0x0][0x228] ;  /* 0x00008a0000187ab9 */ /* 0x000fe20000000a00 */
[----:B------:R-:W-:Y:S01]  /*18080*/  ULDC.64 UR22, c[0x0][0x228] ;  /* 0x00008a0000167ab9 */ /* 0x000fe20000000a00 */
[----:B------:R-:W-:Y:S01]  /*18090*/  ULDC.64 UR20, c[0x0][0x228] ;  /* 0x00008a0000147ab9 */ /* 0x000fe20000000a00 */
[----:B---3--:R-:W-:-:S02]  /*180a0*/  ISETP.GE.AND P6, PT, R11, R5, PT ;  /* 0x000000050b00720c */ /* 0x008fc40003fc6270 */
[----:B------:R-:W2:Y:S01]  /*180b0*/  LDL.LU R5, [R1+0x8] ;  /* 0x0000080001057983 */ /* 0x000ea20000300800 */
[----:B------:R-:W-:Y:S02]  /*180c0*/  MOV R6, R152 ;  /* 0x0000009800067202 */ /* 0x000fe40000000f00 */
[----:B----4-:R-:W-:-:S04]  /*180d0*/  LOP3.LUT R252, R252, 0x7f, RZ, 0xc0, !PT ;  /* 0x0000007ffcfc7812 */ /* 0x010fc800078ec0ff */
[----:B------:R-:W-:Y:S01]  /*180e0*/  LEA R252, R252, UR12, 0x4 ;  /* 0x0000000cfcfc7c11 */ /* 0x000fe2000f8e20ff */
[----:B------:R-:W-:Y:S02]  /*180f0*/  IMAD.MOV.U32 R154, RZ, RZ, R173 ;  /* 0x000000ffff9a7224 */ /* 0x000fe400078e00ad */
[C---:B------:R-:W-:Y:S01]  /*18100*/  VIADD R2, R10.reuse, 0x7f ;  /* 0x0000007f0a027836 */ /* 0x040fe20000000000 */
[----:B------:R-:W-:Y:S01]  /*18110*/  ISETP.GE.AND P3, PT, R3, UR4, PT ;  /* 0x0000000403007c0c */ /* 0x000fe2000bf66270 */
[----:B--2---:R2:W-:Y:S01]  /*18120*/  STSM.16.M88.4 [R0], R4 ;  /* 0x0000000400007844 */ /* 0x0045e20000000200 */
[----:B------:R-:W-:Y:S02]  /*18130*/  VIADD R3, R10, 0x3 ;  /* 0x000000030a037836 */ /* 0x000fe40000000000 */
[----:B------:R-:W-:Y:S01]  /*18140*/  ISETP.GE.AND P0, PT, R2, UR29, PT ;  /* 0x0000001d02007c0c */ /* 0x000fe2000bf06270 */
[----:B------:R-:W-:Y:S01]  /*18150*/  ULDC UR4, c[0x0][0x22c] ;  /* 0x00008b0000047ab9 */ /* 0x000fe20000000800 */
[----:B------:R-:W-:Y:S01]  /*18160*/  BAR.SYNC.DEFER_BLOCKING 0x0 ;  /* 0x0000000000007b1d */ /* 0x000fe20000010000 */
[----:B------:R-:W-:-:S02]  /*18170*/  ISETP.LT.AND P6, PT, R10, UR31, !P6 ;  /* 0x0000001f0a007c0c */ /* 0x000fc4000f7c1270 */
[----:B------:R-:W-:-:S03]  /*18180*/  ISETP.GE.AND P5, PT, R10, R8, PT ;  /* 0x000000080a00720c */ /* 0x000fc60003fa6270 */
[----:B------:R-:W-:Y:S01]  /*18190*/  ULDC.64 UR12, c[0x0][0x228] ;  /* 0x00008a00000c7ab9 */ /* 0x000fe20000000a00 */
[----:B--2---:R-:W2:Y:S04]  /*181a0*/  LDL.LU R4, [R1+0x4] ;  /* 0x0000040001047983 */ /* 0x004ea80000300800 */
[----:B------:R-:W2:Y:S04]  /*181b0*/  LDL.LU R5, [R1+0xc] ;  /* 0x00000c0001057983 */ /* 0x000ea80000300800 */
[----:B------:R-:W3:Y:S01]  /*181c0*/  LDS.128 R20, [R252] ;  /* 0x00000000fc147984 */ /* 0x000ee20000000c00 */
[----:B------:R-:W-:Y:S06]  /*181d0*/  BAR.SYNC.DEFER_BLOCKING 0x0 ;  /* 0x0000000000007b1d */ /* 0x000fec0000010000 */
[----:B------:R-:W-:Y:S02]  /*181e0*/  STSM.16.M88.4 [R0], R16 ;  /* 0x0000001000007844 */ /* 0x000fe40000000200 */
[----:B------:R-:W-:Y:S06]  /*181f0*/  BAR.SYNC.DEFER_BLOCKING 0x0 ;  /* 0x0000000000007b1d */ /* 0x000fec0000010000 */
[----:B------:R-:W4:Y:S01]  /*18200*/  LDS.128 R16, [R252] ;  /* 0x00000000fc107984 */ /* 0x000f220000000c00 */
[----:B------:R-:W-:-:S02]  /*18210*/  IMAD.MOV.U32 R6, RZ, RZ, R153 ;  /* 0x000000ffff067224 */ /* 0x000fc400078e0099 */
[----:B------:R-:W-:Y:S01]  /*18220*/  IMAD.MOV.U32 R7, RZ, RZ, R155 ;  /* 0x000000ffff077224 */ /* 0x000fe200078e009b */
[----:B------:R-:W-:Y:S06]  /*18230*/  BAR.SYNC.DEFER_BLOCKING 0x0 ;  /* 0x0000000000007b1d */ /* 0x000fec0000010000 */
[----:B---3--:R-:W-:Y:S04]  /*18240*/  STL.64 [R1+0x130], R20 ;  /* 0x0001301401007387 */ /* 0x008fe80000100a00 */
[----:B------:R-:W-:Y:S04]  /*18250*/  STL.64 [R1+0x138], R22 ;  /* 0x0001381601007387 */ /* 0x000fe80000100a00 */
[----:B----4-:R-:W-:Y:S04]  /*18260*/  STL.64 [R1+0x120], R16 ;  /* 0x0001201001007387 */ /* 0x010fe80000100a00 */
[----:B------:R-:W-:Y:S04]  /*18270*/  STL.64 [R1+0x128], R18 ;  /* 0x0001281201007387 */ /* 0x000fe80000100a00 */
[----:B--2---:R2:W-:Y:S01]  /*18280*/  STSM.16.M88.4 [R0], R4 ;  /* 0x0000000400007844 */ /* 0x0045e20000000200 */
[----:B------:R-:W-:Y:S06]  /*18290*/  BAR.SYNC.DEFER_BLOCKING 0x0 ;  /* 0x0000000000007b1d */ /* 0x000fec0000010000 */
[----:B--2---:R-:W2:Y:S04]  /*182a0*/  LDL.LU R4, [R1+0x10] ;  /* 0x0000100001047983 */ /* 0x004ea80000300800 */
[----:B------:R-:W2:Y:S04]  /*182b0*/  LDL.LU R5, [R1+0x18] ;  /* 0x0000180001057983 */ /* 0x000ea80000300800 */
[----:B------:R-:W3:Y:S01]  /*182c0*/  LDS.128 R20, [R252] ;  /* 0x00000000fc147984 */ /* 0x000ee20000000c00 */
[----:B------:R-:W-:Y:S01]  /*182d0*/  MOV R16, R89 ;  /* 0x0000005900107202 */ /* 0x000fe20000000f00 */
[----:B------:R-:W-:Y:S01]  /*182e0*/  IMAD.MOV.U32 R17, RZ, RZ, R91 ;  /* 0x000000ffff117224 */ /* 0x000fe200078e005b */
[----:B------:R-:W-:Y:S01]  /*182f0*/  BAR.SYNC.DEFER_BLOCKING 0x0 ;  /* 0x0000000000007b1d */ /* 0x000fe20000010000 */
[----:B------:R-:W-:-:S02]  /*18300*/  IMAD.MOV.U32 R18, RZ, RZ, R25 ;  /* 0x000000ffff127224 */ /* 0x000fc400078e0019 */
[----:B------:R-:W-:-:S05]  /*18310*/  IMAD.MOV.U32 R19, RZ, RZ, R27 ;  /* 0x000000ffff137224 */ /* 0x000fca00078e001b */
[----:B------:R-:W-:Y:S01]  /*18320*/  STSM.16.M88.4 [R0], R16 ;  /* 0x0000001000007844 */ /* 0x000fe20000000200 */
[----:B------:R-:W-:Y:S01]  /*18330*/  BAR.SYNC.DEFER_BLOCKING 0x0 ;  /* 0x0000000000007b1d */ /* 0x000fe20000010000 */
[----:B------:R-:W-:Y:S01]  /*18340*/  MOV R6, R156 ;  /* 0x0000009c00067202 */ /* 0x000fe20000000f00 */
[----:B------:R-:W-:-:S04]  /*18350*/  IMAD.MOV.U32 R7, RZ, RZ, R158 ;  /* 0x000000ffff077224 */ /* 0x000fc800078e009e */
[----:B------:R-:W4:Y:S02]  /*18360*/  LDS.128 R16, [R252] ;  /* 0x00000000fc107984 */ /* 0x000f240000000c00 */
[----:B------:R-:W-:Y:S06]  /*18370*/  BAR.SYNC.DEFER_BLOCKING 0x0 ;  /* 0x0000000000007b1d */ /* 0x000fec0000010000 */
[----:B---3--:R-:W-:Y:S04]  /*18380*/  STL.64 [R1+0x110], R20 ;  /* 0x0001101401007387 */ /* 0x008fe80000100a00 */
[----:B------:R-:W-:Y:S04]  /*18390*/  STL.64 [R1+0x118], R22 ;  /* 0x0001181601007387 */ /* 0x000fe80000100a00 */
[----:B----4-:R3:W-:Y:S04]  /*183a0*/  STL.64 [R1+0x100], R16 ;  /* 0x0001001001007387 */ /* 0x0107e80000100a00 */
[----:B------:R4:W-:Y:S01]  /*183b0*/  STL.64 [R1+0x108], R18 ;  /* 0x0001081201007387 */ /* 0x0009e20000100a00 */
[----:B---3--:R-:W-:-:S02]  /*183c0*/  IMAD.MOV.U32 R16, RZ, RZ, R92 ;  /* 0x000000ffff107224 */ /* 0x008fc400078e005c */
[----:B------:R-:W-:Y:S01]  /*183d0*/  IMAD.MOV.U32 R17, RZ, RZ, R94 ;  /* 0x000000ffff117224 */ /* 0x000fe200078e005e */
[----:B----4-:R-:W-:Y:S01]  /*183e0*/  MOV R18, R28 ;  /* 0x0000001c00127202 */ /* 0x010fe20000000f00 */
[----:B------:R-:W-:Y:S01]  /*183f0*/  IMAD.MOV.U32 R19, RZ, RZ, R30 ;  /* 0x000000ffff137224 */ /* 0x000fe200078e001e */
[----:B--2---:R2:W-:Y:S01]  /*18400*/  STSM.16.M88.4 [R0], R4 ;  /* 0x0000000400007844 */ /* 0x0045e20000000200 */
[----:B------:R-:W-:Y:S06]  /*18410*/  BAR.SYNC.DEFER_BLOCKING 0x0 ;  /* 0x0000000000007b1d */ /* 0x000fec0000010000 */
[----:B--2---:R-:W2:Y:S04]  /*18420*/  LDL.LU R4, [R1+0x14] ;  /* 0x0000140001047983 */ /* 0x004ea80000300800 */
[----:B------:R-:W2:Y:S04]  /*18430*/  LDL.LU R5, [R1+0x1c] ;  /* 0x00001c0001057983 */ /* 0x000ea80000300800 */
[----:B------:R-:W3:Y:S01]  /*18440*/  LDS.128 R20, [R252] ;  /* 0x00000000fc147984 */ /* 0x000ee20000000c00 */
[----:B------:R-:W-:Y:S06]  /*18450*/  BAR.SYNC.DEFER_BLOCKING 0x0 ;  /* 0x0000000000007b1d */ /* 0x000fec0000010000 */
[----:B------:R-:W-:Y:S02]  /*18460*/  STSM.16.M88.4 [R0], R16 ;  /* 0x0000001000007844 */ /* 0x000fe40000000200 */
[----:B------:R-:W-:Y:S06]  /*18470*/  BAR.SYNC.DEFER_BLOCKING 0x0 ;  /* 0x0000000000007b1d */ /* 0x000fec0000010000 */
[----:B------:R-:W4:Y:S04]  /*18480*/  LDS.128 R16, [R252] ;  /* 0x00000000fc107984 */ /* 0x000f280000000c00 */
[----:B---3--:R-:W-:Y:S04]  /*18490*/  STL.64 [R1+0x10], R20 ;  /* 0x0000101401007387 */ /* 0x008fe80000100a00 */
[----:B------:R-:W-:Y:S01]  /*184a0*/  STL.64 [R1+0x18], R22 ;  /* 0x0000181601007387 */ /* 0x000fe20000100a00 */
[----:B------:R-:W-:Y:S06]  /*184b0*/  BAR.SYNC.DEFER_BLOCKING 0x0 ;  /* 0x0000000000007b1d */ /* 0x000fec0000010000 */
[----:B----4-:R3:W-:Y:S04]  /*184c0*/  STL.64 [R1], R16 ;  /* 0x0000001001007387 */ /* 0x0107e80000100a00 */
[----:B------:R4:W-:Y:S04]  /*184d0*/  STL.64 [R1+0x8], R18 ;  /* 0x0000081201007387 */ /* 0x0009e80000100a00 */
[----:B---3--:R-:W3:Y:S04]  /*184e0*/  LDL.LU R16, [R1+0x20] ;  /* 0x0000200001107983 */ /* 0x008ee80000300800 */
[----:B------:R-:W3:Y:S01]  /*184f0*/  LDL.LU R17, [R1+0x28] ;  /* 0x0000280001117983 */ /* 0x000ee20000300800 */
[----:B------:R-:W-:-:S02]  /*18500*/  IMAD.MOV.U32 R6, RZ, RZ, R157 ;  /* 0x000000ffff067224 */ /* 0x000fc400078e009d */
[----:B------:R-:W-:Y:S01]  /*18510*/  IMAD.MOV.U32 R7, RZ, RZ, R159 ;  /* 0x000000ffff077224 */ /* 0x000fe200078e009f */
[----:B----4-:R-:W-:Y:S01]  /*18520*/  MOV R18, R160 ;  /* 0x000000a000127202 */ /* 0x010fe20000000f00 */
[----:B------:R-:W-:-:S03]  /*18530*/  IMAD.MOV.U32 R19, RZ, RZ, R162 ;  /* 0x000000ffff137224 */ /* 0x000fc600078e00a2 */
[----:B--2---:R2:W-:Y:S01]  /*18540*/  STSM.16.M88.4 [R0], R4 ;  /* 0x0000000400007844 */ /* 0x0045e20000000200 */
[----:B------:R-:W-:Y:S06]  /*18550*/  BAR.SYNC.DEFER_BLOCKING 0x0 ;  /* 0x0000000000007b1d */ /* 0x000fec0000010000 */
[----:B------:R-:W4:Y:S01]  /*18560*/  LDS.128 R248, [R252] ;  /* 0x00000000fcf87984 */ /* 0x000f220000000c00 */
[----:B--2---:R-:W-:Y:S01]  /*18570*/  MOV R4, R93 ;  /* 0x0000005d00047202 */ /* 0x004fe20000000f00 */
[----:B------:R-:W-:Y:S02]  /*18580*/  IMAD.MOV.U32 R5, RZ, RZ, R95 ;  /* 0x000000ffff057224 */ /* 0x000fe400078e005f */
[----:B------:R-:W-:-:S02]  /*18590*/  IMAD.MOV.U32 R6, RZ, RZ, R29 ;  /* 0x000000ffff067224 */ /* 0x000fc400078e001d */
[----:B------:R-:W-:Y:S01]  /*185a0*/  IMAD.MOV.U32 R7, RZ, RZ, R31 ;  /* 0x000000ffff077224 */ /* 0x000fe200078e001f */
[----:B------:R-:W-:Y:S06]  /*185b0*/  BAR.SYNC.DEFER_BLOCKING 0x0 ;  /* 0x0000000000007b1d */ /* 0x000fec0000010000 */
[----:B------:R-:W-:Y:S02]  /*185c0*/  STSM.16.M88.4 [R0], R4 ;  /* 0x0000000400007844 */ /* 0x000fe40000000200 */
[----:B------:R-:W-:Y:S06]  /*185d0*/  BAR.SYNC.DEFER_BLOCKING 0x0 ;  /* 0x0000000000007b1d */ /* 0x000fec0000010000 */
[----:B------:R-:W2:Y:S02]  /*185e0*/  LDS.128 R240, [R252] ;  /* 0x00000000fcf07984 */ /* 0x000ea40000000c00 */
[----:B------:R-:W-:Y:S06]  /*185f0*/  BAR.SYNC.DEFER_BLOCKING 0x0 ;  /* 0x0000000000007b1d */ /* 0x000fec0000010000 */
[----:B----4-:R-:W-:Y:S04]  /*18600*/  STL [R1+0x75c], R251 ;  /* 0x00075cfb01007387 */ /* 0x010fe80000100800 */
[----:B---3--:R3:W-:Y:S01]  /*18610*/  STSM.16.M88.4 [R0], R16 ;  /* 0x0000001000007844 */ /* 0x0087e20000000200 */
[----:B------:R-:W-:Y:S06]  /*18620*/  BAR.SYNC.DEFER_BLOCKING 0x0 ;  /* 0x0000000000007b1d */ /* 0x000fec0000010000 */
[----:B---3--:R-:W3:Y:S04]  /*18630*/  LDL.LU R16, [R1+0x24] ;  /* 0x0000240001107983 */ /* 0x008ee80000300800 */
[----:B------:R-:W3:Y:S04]  /*18640*/  LDL.LU R17, [R1+0x2c] ;  /* 0x00002c0001117983 */ /* 0x000ee80000300800 */
[----:B------:R-:W4:Y:S04]  /*18650*/  LDL.LU R28, [R1+0x30] ;  /* 0x00003000011c7983 */ /* 0x000f280000300800 */
[----:B------:R-:W4:Y:S04]  /*18660*/  LDL.LU R29, [R1+0x38] ;  /* 0x00003800011d7983 */ /* 0x000f280000300800 */
[----:B------:R-:W2:Y:S01]  /*18670*/  LDS.128 R20, [R252] ;  /* 0x00000000fc147984 */ /* 0x000ea20000000c00 */
[----:B------:R-:W-:Y:S01]  /*18680*/  IMAD.MOV.U32 R4, RZ, RZ, R96 ;  /* 0x000000ffff047224 */ /* 0x000fe200078e0060 */
[----:B------:R-:W-:Y:S01]  /*18690*/  MOV R6, R32 ;  /* 0x0000002000067202 */ /* 0x000fe20000000f00 */
[----:B------:R-:W-:Y:S01]  /*186a0*/  IMAD.MOV.U32 R5, RZ, RZ, R98 ;  /* 0x000000ffff057224 */ /* 0x000fe200078e0062 */
[----:B------:R-:W2:Y:S01]  /*186b0*/  LDL.LU R32, [R1+0x34] ;  /* 0x0000340001207983 */ /* 0x000ea20000300800 */
[----:B------:R-:W-:Y:S01]  /*186c0*/  IMAD.MOV.U32 R7, RZ, RZ, R34 ;  /* 0x000000ffff077224 */ /* 0x000fe200078e0022 */
[----:B------:R-:W-:Y:S06]  /*186d0*/  BAR.SYNC.DEFER_BLOCKING 0x0 ;  /* 0x0000000000007b1d */ /* 0x000fec0000010000 */
[----:B------:R-:W-:Y:S02]  /*186e0*/  STSM.16.M88.4 [R0], R4 ;  /* 0x0000000400007844 */ /* 0x000fe40000000200 */
[----:B------:R-:W-:Y:S01]  /*186f0*/  BAR.SYNC.DEFER_BLOCKING 0x0 ;  /* 0x0000000000007b1d */ /* 0x000fe20000010000 */
[----:B------:R-:W-:-:S02]  /*18700*/  IMAD.MOV.U32 R18, RZ, RZ, R161 ;  /* 0x000000ffff127224 */ /* 0x000fc400078e00a1 */
[----:B------:R-:W-:-:S03]  /*18710*/  IMAD.MOV.U32 R19, RZ, RZ, R163 ;  /* 0x000000ffff137224 */ /* 0x000fc600078e00a3 */
[----:B------:R-:W1:Y:S02]  /*18720*/  LDS.128 R4, [R252] ;  /* 0x00000000fc047984 */ /* 0x000e640000000c00 */
[----:B------:R-:W-:Y:S01]  /*18730*/  BAR.SYNC.DEFER_BLOCKING 0x0 ;  /* 0x0000000000007b1d */ /* 0x000fe20000010000 */
[----:B------:R-:W-:Y:S01]  /*18740*/  MOV R30, R164 ;  /* 0x000000a4001e7202 */ /* 0x000fe20000000f00 */
[----:B------:R-:W-:-:S04]  /*18750*/  IMAD.MOV.U32 R31, RZ, RZ, R166 ;  /* 0x000000ffff1f7224 */ /* 0x000fc800078e00a6 */
[----:B---3--:R3:W-:Y:S02]  /*18760*/  STSM.16.M88.4 [R0], R16 ;  /* 0x0000001000007844 */ /* 0x0087e40000000200 */
[----:B------:R-:W-:Y:S01]  /*18770*/  BAR.SYNC.DEFER_BLOCKING 0x0 ;  /* 0x0000000000007b1d */ /* 0x000fe20000010000 */
[----:B---3--:R-:W-:-:S05]  /*18780*/  IMAD.MOV.U32 R18, RZ, RZ, R33 ;  /* 0x000000ffff127224 */ /* 0x008fca00078e0021 */
[----:B------:R-:W2:Y:S04]  /*18790*/  LDL.LU R33, [R1+0x3c] ;  /* 0x00003c0001217983 */ /* 0x000ea80000300800 */
[----:B------:R-:W3:Y:S04]  /*187a0*/  LDL.LU R92, [R1+0x40] ;  /* 0x00004000015c7983 */ /* 0x000ee80000300800 */
[----:B------:R-:W3:Y:S04]  /*187b0*/  LDL.LU R93, [R1+0x48] ;  /* 0x00004800015d7983 */ /* 0x000ee80000300800 */
[----:B------:R-:W1:Y:S01]  /*187c0*/  LDS.128 R24, [R252] ;  /* 0x00000000fc187984 */ /* 0x000e620000000c00 */
[----:B------:R-:W-:Y:S01]  /*187d0*/  MOV R16, R97 ;  /* 0x0000006100107202 */ /* 0x000fe20000000f00 */
[----:B------:R-:W-:-:S02]  /*187e0*/  IMAD.MOV.U32 R17, RZ, RZ, R99 ;  /* 0x000000ffff117224 */ /* 0x000fc400078e0063 */
[----:B------:R-:W-:Y:S01]  /*187f0*/  IMAD.MOV.U32 R19, RZ, RZ, R35 ;  /* 0x000000ffff137224 */ /* 0x000fe200078e0023 */
[----:B------:R-:W-:Y:S06]  /*18800*/  BAR.SYNC.DEFER_BLOCKING 0x0 ;  /* 0x0000000000007b1d */ /* 0x000fec0000010000 */
[----:B------:R-:W3:Y:S04]  /*18810*/  LDL.LU R96, [R1+0x44] ;  /* 0x0000440001607983 */ /* 0x000ee80000300800 */
[----:B------:R-:W3:Y:S04]  /*18820*/  LDL.LU R97, [R1+0x4c] ;  /* 0x00004c0001617983 */ /* 0x000ee80000300800 */
[----:B------:R-:W-:Y:S01]  /*18830*/  STSM.16.M88.4 [R0], R16 ;  /* 0x0000001000007844 */ /* 0x000fe20000000200 */
[----:B------:R-:W-:Y:S06]  /*18840*/  BAR.SYNC.DEFER_BLOCKING 0x0 ;  /* 0x0000000000007b1d */ /* 0x000fec0000010000 */
[----:B------:R-:W1:Y:S02]  /*18850*/  LDS.128 R16, [R252] ;  /* 0x00000000fc107984 */ /* 0x000e640000000c00 */
[----:B------:R-:W-:Y:S06]  /*18860*/  BAR.SYNC.DEFER_BLOCKING 0x0 ;  /* 0x0000000000007b1d */ /* 0x000fec0000010000 */
[----:B----4-:R4:W-:Y:S02]  /*18870*/  STSM.16.M88.4 [R0], R28 ;  /* 0x0000001c00007844 */ /* 0x0109e40000000200 */
[----:B------:R-:W-:Y:S06]  /*18880*/  BAR.SYNC.DEFER_BLOCKING 0x0 ;  /* 0x0000000000007b1d */ /* 0x000fec0000010000 */
[----:B------:R-:W1:Y:S01]  /*18890*/  LDS.128 R88, [R252] ;  /* 0x00000000fc587984 */ /* 0x000e620000000c00 */
[----:B----4-:R-:W-:Y:S01]  /*188a0*/  IMAD.MOV.U32 R28, RZ, RZ, R100 ;  /* 0x000000ffff1c7224 */ /* 0x010fe200078e0064 */
[----:B------:R-:W-:Y:S01]  /*188b0*/  MOV R30, R36 ;  /* 0x00000024001e7202 */ /* 0x000fe20000000f00 */
[----:B------:R-:W-:-:S02]  /*188c0*/  IMAD.MOV.U32 R29, RZ, RZ, R102 ;  /* 0x000000ffff1d7224 */ /* 0x000fc400078e0066 */
[----:B------:R-:W-:Y:S01]  /*188d0*/  IMAD.MOV.U32 R31, RZ, RZ, R38 ;  /* 0x000000ffff1f7224 */ /* 0x000fe200078e0026 */
[----:B------:R-:W-:Y:S06]  /*188e0*/  BAR.SYNC.DEFER_BLOCKING 0x0 ;  /* 0x0000000000007b1d */ /* 0x000fec0000010000 */
[----:B------:R-:W-:Y:S02]  /*188f0*/  STSM.16.M88.4 [R0], R28 ;  /* 0x0000001c00007844 */ /* 0x000fe40000000200 */
[----:B------:R-:W-:Y:S01]  /*18900*/  BAR.SYNC.DEFER_BLOCKING 0x0 ;  /* 0x0000000000007b1d */ /* 0x000fe20000010000 */
[----:B------:R-:W-:-:S02]  /*18910*/  IMAD.MOV.U32 R34, RZ, RZ, R165 ;  /* 0x000000ffff227224 */ /* 0x000fc400078e00a5 */
[----:B------:R-:W-:-:S03]  /*18920*/  IMAD.MOV.U32 R35, RZ, RZ, R167 ;  /* 0x000000ffff237224 */ /* 0x000fc600078e00a7 */
[----:B------:R-:W4:Y:S02]  /*18930*/  LDS.128 R28, [R252] ;  /* 0x00000000fc1c7984 */ /* 0x000f240000000c00 */
[----:B------:R-:W-:Y:S01]  /*18940*/  BAR.SYNC.DEFER_BLOCKING 0x0 ;  /* 0x0000000000007b1d */ /* 0x000fe20000010000 */
[----:B------:R-:W-:Y:S01]  /*18950*/  MOV R94, R168 ;  /* 0x000000a8005e7202 */ /* 0x000fe20000000f00 */
[----:B------:R-:W-:-:S04]  /*18960*/  IMAD.MOV.U32 R95, RZ, RZ, R170 ;  /* 0x000000ffff5f7224 */ /* 0x000fc800078e00aa */
[----:B--2---:R2:W-:Y:S02]  /*18970*/  STSM.16.M88.4 [R0], R32 ;  /* 0x0000002000007844 */ /* 0x0045e40000000200 */
[----:B--2---:R-:W-:Y:S02]  /*18980*/  IMAD.MOV.U32 R34, RZ, RZ, R37 ;  /* 0x000000ffff227224 */ /* 0x004fe400078e0025 */
[----:B------:R-:W-:Y:S01]  /*18990*/  IMAD.MOV.U32 R35, RZ, RZ, R39 ;  /* 0x000000ffff237224 */ /* 0x000fe200078e0027 */
[----:B------:R-:W-:Y:S01]  /*189a0*/  BAR.SYNC.DEFER_BLOCKING 0x0 ;  /* 0x0000000000007b1d */ /* 0x000fe20000010000 */
[----:B------:R-:W-:Y:S01]  /*189b0*/  MOV R32, R101 ;  /* 0x0000006500207202 */ /* 0x000fe20000000f00 */
[----:B------:R-:W-:-:S04]  /*189c0*/  IMAD.MOV.U32 R33, RZ, RZ, R103 ;  /* 0x000000ffff217224 */ /* 0x000fc800078e0067 */
[----:B------:R-:W2:Y:S02]  /*189d0*/  LDS.128 R36, [R252] ;  /* 0x00000000fc247984 */ /* 0x000ea40000000c00 */
[----:B------:R-:W-:Y:S06]  /*189e0*/  BAR.SYNC.DEFER_BLOCKING 0x0 ;  /* 0x0000000000007b1d */ /* 0x000fec0000010000 */
[----:B------:R-:W-:Y:S02]  /*189f0*/  STSM.16.M88.4 [R0], R32 ;  /* 0x0000002000007844 */ /* 0x000fe40000000200 */
[----:B------:R-:W-:Y:S06]  /*18a00*/  BAR.SYNC.DEFER_BLOCKING 0x0 ;  /* 0x0000000000007b1d */ /* 0x000fec0000010000 */
[----:B------:R-:W2:Y:S02]  /*18a10*/  LDS.128 R32, [R252] ;  /* 0x00000000fc207984 */ /* 0x000ea40000000c00 */
[----:B------:R-:W-:Y:S06]  /*18a20*/  BAR.SYNC.DEFER_BLOCKING 0x0 ;  /* 0x0000000000007b1d */ /* 0x000fec0000010000 */
[----:B---3--:R3:W-:Y:S02]  /*18a30*/  STSM.16.M88.4 [R0], R92 ;  /* 0x0000005c00007844 */ /* 0x0087e40000000200 */
[----:B------:R-:W-:Y:S06]  /*18a40*/  BAR.SYNC.DEFER_BLOCKING 0x0 ;  /* 0x0000000000007b1d */ /* 0x000fec0000010000 */
[----:B------:R-:W2:Y:S01]  /*18a50*/  LDS.128 R100, [R252] ;  /* 0x00000000fc647984 */ /* 0x000ea20000000c00 */
[----:B---3--:R-:W-:Y:S01]  /*18a60*/  IMAD.MOV.U32 R92, RZ, RZ, R104 ;  /* 0x000000ffff5c7224 */ /* 0x008fe200078e0068 */
[----:B------:R-:W-:Y:S01]  /*18a70*/  MOV R94, R40 ;  /* 0x00000028005e7202 */ /* 0x000fe20000000f00 */
[----:B------:R-:W-:Y:S01]  /*18a80*/  IMAD.MOV.U32 R93, RZ, RZ, R106 ;  /* 0x000000ffff5d7224 */ /* 0x000fe200078e006a */
[----:B------:R-:W3:Y:S01]  /*18a90*/  LDL.LU R104, [R1+0x50] ;  /* 0x0000500001687983 */ /* 0x000ee20000300800 */
[----:B------:R-:W-:Y:S01]  /*18aa0*/  IMAD.MOV.U32 R95, RZ, RZ, R42 ;  /* 0x000000ffff5f7224 */ /* 0x000fe200078e002a */
[----:B------:R-:W-:Y:S06]  /*18ab0*/  BAR.SYNC.DEFER_BLOCKING 0x0 ;  /* 0x0000000000007b1d */ /* 0x000fec0000010000 */
[----:B------:R-:W-:Y:S02]  /*18ac0*/  STSM.16.M88.4 [R0], R92 ;  /* 0x0000005c00007844 */ /* 0x000fe40000000200 */
[----:B------:R-:W-:Y:S01]  /*18ad0*/  BAR.SYNC.DEFER_BLOCKING 0x0 ;  /* 0x0000000000007b1d */ /* 0x000fe20000010000 */
[----:B------:R-:W-:-:S02]  /*18ae0*/  IMAD.MOV.U32 R98, RZ, RZ, R169 ;  /* 0x000000ffff627224 */ /* 0x000fc400078e00a9 */
[----:B------:R-:W-:-:S03]  /*18af0*/  IMAD.MOV.U32 R99, RZ, RZ, R171 ;  /* 0x000000ffff637224 */ /* 0x000fc600078e00ab */
[----:B------:R-:W2:Y:S02]  /*18b00*/  LDS.128 R92, [R252] ;  /* 0x00000000fc5c7984 */ /* 0x000ea40000000c00 */
[----:B------:R-:W-:Y:S06]  /*18b10*/  BAR.SYNC.DEFER_BLOCKING 0x0 ;  /* 0x0000000000007b1d */ /* 0x000fec0000010000 */
[----:B------:R1:W-:Y:S02]  /*18b20*/  STSM.16.M88.4 [R0], R96 ;  /* 0x0000006000007844 */ /* 0x0003e40000000200 */
[----:B-1----:R-:W-:-:S02]  /*18b30*/  MOV R96, R105 ;  /* 0x0000006900607202 */ /* 0x002fc40000000f00 */
[----:B------:R-:W3:Y:S04]  /*18b40*/  LDL.LU R105, [R1+0x58] ;  /* 0x0000580001697983 */ /* 0x000ee80000300800 */
[----:B------:R-:W4:Y:S04]  /*18b50*/  LDL.LU R152, [R1+0x54] ;  /* 0x0000540001987983 */ /* 0x000f280000300800 */
[----:B------:R-:W4:Y:S01]  /*18b60*/  LDL.LU R153, [R1+0x5c] ;  /* 0x00005c0001997983 */ /* 0x000f220000300800 */
[----:B------:R-:W-:Y:S02]  /*18b70*/  IMAD.MOV.U32 R98, RZ, RZ, R41 ;  /* 0x000000ffff627224 */ /* 0x000fe400078e0029 */
[----:B------:R-:W-:Y:S01]  /*18b80*/  IMAD.MOV.U32 R99, RZ, RZ, R43 ;  /* 0x000000ffff637224 */ /* 0x000fe200078e002b */
[----:B------:R-:W-:Y:S01]  /*18b90*/  BAR.SYNC.DEFER_BLOCKING 0x0 ;  /* 0x0000000000007b1d */ /* 0x000fe20000010000 */
[----:B------:R-:W-:-:S05]  /*18ba0*/  IMAD.MOV.U32 R97, RZ, RZ, R107 ;  /* 0x000000ffff617224 */ /* 0x000fca00078e006b */
[----:B------:R-:W1:Y:S02]  /*18bb0*/  LDS.128 R40, [R252] ;  /* 0x00000000fc287984 */ /* 0x000e640000000c00 */
[----:B------:R-:W-:Y:S06]  /*18bc0*/  BAR.SYNC.DEFER_BLOCKING 0x0 ;  /* 0x0000000000007b1d */ /* 0x000fec0000010000 */
[----:B------:R-:W-:Y:S02]  /*18bd0*/  STSM.16.M88.4 [R0], R96 ;  /* 0x0000006000007844 */ /* 0x000fe40000000200 */
[----:B------:R-:W-:Y:S01]  /*18be0*/  BAR.SYNC.DEFER_BLOCKING 0x0 ;  /* 0x0000000000007b1d */ /* 0x000fe20000010000 */
[----:B------:R-:W-:Y:S01]  /*18bf0*/  MOV R106, R172 ;  /* 0x000000ac006a7202 */ /* 0x000fe20000000f00 */
[----:B------:R-:W-:-:S04]  /*18c00*/  IMAD.MOV.U32 R107, RZ, RZ, R174 ;  /* 0x000000ffff6b7224 */ /* 0x000fc800078e00ae */
[----:B------:R-:W1:Y:S02]  /*18c10*/  LDS.128 R96, [R252] ;  /* 0x00000000fc607984 */ /* 0x000e640000000c00 */
[----:B------:R-:W-:Y:S01]  /*18c20*/  BAR.SYNC.DEFER_BLOCKING 0x0 ;  /* 0x0000000000007b1d */ /* 0x000fe20000010000 */
[----:B------:R-:W-:-:S05]  /*18c30*/  IMAD.MOV.U32 R155, RZ, RZ, R175 ;  /* 0x000000ffff9b7224 */ /* 0x000fca00078e00af */
[----:B---3--:R3:W-:Y:S02]  /*18c40*/  STSM.16.M88.4 [R0], R104 ;  /* 0x0000006800007844 */ /* 0x0087e40000000200 */
[----:B------:R-:W-:Y:S06]  /*18c50*/  BAR.SYNC.DEFER_BLOCKING 0x0 ;  /* 0x0000000000007b1d */ /* 0x000fec0000010000 */
[----:B------:R-:W1:Y:S01]  /*18c60*/  LDS.128 R156, [R252] ;  /* 0x00000000fc9c7984 */ /* 0x000e620000000c00 */
[----:B---3--:R-:W-:Y:S01]  /*18c70*/  IMAD.MOV.U32 R104, RZ, RZ, R108 ;  /* 0x000000ffff687224 */ /* 0x008fe200078e006c */
[----:B------:R-:W-:Y:S01]  /*18c80*/  MOV R106, R44 ;  /* 0x0000002c006a7202 */ /* 0x000fe20000000f00 */
[----:B------:R-:W-:-:S02]  /*18c90*/  IMAD.MOV.U32 R105, RZ, RZ, R110 ;  /* 0x000000ffff697224 */ /* 0x000fc400078e006e */
[----:B------:R-:W-:Y:S01]  /*18ca0*/  IMAD.MOV.U32 R107, RZ, RZ, R46 ;  /* 0x000000ffff6b7224 */ /* 0x000fe200078e002e */
[----:B------:R-:W-:Y:S06]  /*18cb0*/  BAR.SYNC.DEFER_BLOCKING 0x0 ;  /* 0x0000000000007b1d */ /* 0x000fec0000010000 */
[----:B------:R-:W-:Y:S02]  /*18cc0*/  STSM.16.M88.4 [R0], R104 ;  /* 0x0000006800007844 */ /* 0x000fe40000000200 */
[----:B------:R-:W-:Y:S06]  /*18cd0*/  BAR.SYNC.DEFER_BLOCKING 0x0 ;  /* 0x0000000000007b1d */ /* 0x000fec0000010000 */
[----:B------:R-:W3:Y:S02]  /*18ce0*/  LDS.128 R104, [R252] ;  /* 0x00000000fc687984 */ /* 0x000ee40000000c00 */
[----:B------:R-:W-:Y:S06]  /*18cf0*/  BAR.SYNC.DEFER_BLOCKING 0x0 ;  /* 0x0000000000007b1d */ /* 0x000fec0000010000 */
[----:B----4-:R4:W-:Y:S04]  /*18d00*/  STSM.16.M88.4 [R0], R152 ;  /* 0x0000009800007844 */ /* 0x0109e80000000200 */
[----:B----4-:R-:W4:Y:S04]  /*18d10*/  LDL.LU R152, [R1+0x60] ;  /* 0x0000600001987983 */ /* 0x010f280000300800 */
[----:B------:R-:W4:Y:S04]  /*18d20*/  LDL.LU R153, [R1+0x68] ;  /* 0x0000680001997983 */ /* 0x000f280000300800 */
[----:B------:R-:W2:Y:S04]  /*18d30*/  LDL.LU R160, [R1+0x64] ;  /* 0x0000640001a07983 */ /* 0x000ea80000300800 */
[----:B------:R-:W2:Y:S01]  /*18d40*/  LDL.LU R161, [R1+0x6c] ;  /* 0x00006c0001a17983 */ /* 0x000ea20000300800 */
[----:B------:R-:W-:Y:S01]  /*18d50*/  MOV R108, R109 ;  /* 0x0000006d006c7202 */ /* 0x000fe20000000f00 */
[----:B------:R-:W-:-:S02]  /*18d60*/  IMAD.MOV.U32 R109, RZ, RZ, R111 ;  /* 0x000000ffff6d7224 */ /* 0x000fc400078e006f */
[----:B------:R-:W-:Y:S02]  /*18d70*/  IMAD.MOV.U32 R110, RZ, RZ, R45 ;  /* 0x000000ffff6e7224 */ /* 0x000fe400078e002d */
[----:B------:R-:W-:Y:S01]  /*18d80*/  IMAD.MOV.U32 R111, RZ, RZ, R47 ;  /* 0x000000ffff6f7224 */ /* 0x000fe200078e002f */
[----:B------:R-:W-:Y:S06]  /*18d90*/  BAR.SYNC.DEFER_BLOCKING 0x0 ;  /* 0x0000000000007b1d */ /* 0x000fec0000010000 */
[----:B------:R-:W3:Y:S02]  /*18da0*/  LDS.128 R44, [R252] ;  /* 0x00000000fc2c7984 */ /* 0x000ee40000000c00 */
[----:B------:R-:W-:Y:S06]  /*18db0*/  BAR.SYNC.DEFER_BLOCKING 0x0 ;  /* 0x0000000000007b1d */ /* 0x000fec0000010000 */
[----:B------:R-:W-:Y:S02]  /*18dc0*/  STSM.16.M88.4 [R0], R108 ;  /* 0x0000006c00007844 */ /* 0x000fe40000000200 */
[----:B------:R-:W-:Y:S01]  /*18dd0*/  BAR.SYNC.DEFER_BLOCKING 0x0 ;  /* 0x0000000000007b1d */ /* 0x000fe20000010000 */
[----:B------:R-:W-:Y:S01]  /*18de0*/  MOV R154, R176 ;  /* 0x000000b0009a7202 */ /* 0x000fe20000000f00 */
[----:B------:R-:W-:-:S04]  /*18df0*/  IMAD.MOV.U32 R155, RZ, RZ, R178 ;  /* 0x000000ffff9b7224 */ /* 0x000fc800078e00b2 */
[----:B------:R-:W3:Y:S02]  /*18e00*/  LDS.128 R108, [R252] ;  /* 0x00000000fc6c7984 */ /* 0x000ee40000000c00 */
[----:B------:R-:W-:Y:S01]  /*18e10*/  BAR.SYNC.DEFER_BLOCKING 0x0 ;  /* 0x0000000000007b1d */ /* 0x000fe20000010000 */
[----:B------:R-:W-:Y:S02]  /*18e20*/  IMAD.MOV.U32 R162, RZ, RZ, R177 ;  /* 0x000000ffffa27224 */ /* 0x000fe400078e00b1 */
[----:B------:R-:W-:-:S03]  /*18e30*/  IMAD.MOV.U32 R163, RZ, RZ, R179 ;  /* 0x000000ffffa37224 */ /* 0x000fc600078e00b3 */
[----:B----4-:R4:W-:Y:S02]  /*18e40*/  STSM.16.M88.4 [R0], R152 ;  /* 0x0000009800007844 */ /* 0x0109e40000000200 */
[----:B------:R-:W-:Y:S06]  /*18e50*/  BAR.SYNC.DEFER_BLOCKING 0x0 ;  /* 0x0000000000007b1d */ /* 0x000fec0000010000 */
[----:B------:R-:W3:Y:S01]  /*18e60*/  LDS.128 R164, [R252] ;  /* 0x00000000fca47984 */ /* 0x000ee20000000c00 */
[----:B----4-:R-:W-:Y:S01]  /*18e70*/  IMAD.MOV.U32 R152, RZ, RZ, R112 ;  /* 0x000000ffff987224 */ /* 0x010fe200078e0070 */
[----:B------:R-:W-:Y:S01]  /*18e80*/  MOV R154, R48 ;  /* 0x00000030009a7202 */ /* 0x000fe20000000f00 */
[----:B------:R-:W-:-:S02]  /*18e90*/  IMAD.MOV.U32 R153, RZ, RZ, R114 ;  /* 0x000000ffff997224 */ /* 0x000fc400078e0072 */
[----:B------:R-:W-:Y:S01]  /*18ea0*/  IMAD.MOV.U32 R155, RZ, RZ, R50 ;  /* 0x000000ffff9b7224 */ /* 0x000fe200078e0032 */
[----:B------:R-:W-:Y:S06]  /*18eb0*/  BAR.SYNC.DEFER_BLOCKING 0x0 ;  /* 0x0000000000007b1d */ /* 0x000fec0000010000 */
[----:B------:R-:W-:Y:S02]  /*18ec0*/  STSM.16.M88.4 [R0], R152 ;  /* 0x0000009800007844 */ /* 0x000fe40000000200 */
[----:B------:R-:W-:Y:S06]  /*18ed0*/  BAR.SYNC.DEFER_BLOCKING 0x0 ;  /* 0x0000000000007b1d */ /* 0x000fec0000010000 */
[----:B------:R-:W4:Y:S02]  /*18ee0*/  LDS.128 R152, [R252] ;  /* 0x00000000fc987984 */ /* 0x000f240000000c00 */
[----:B------:R-:W-:Y:S06]  /*18ef0*/  BAR.SYNC.DEFER_BLOCKING 0x0 ;  /* 0x0000000000007b1d */ /* 0x000fec0000010000 */
[----:B--2---:R2:W-:Y:S04]  /*18f00*/  STSM.16.M88.4 [R0], R160 ;  /* 0x000000a000007844 */ /* 0x0045e80000000200 */
[----:B--2---:R-:W2:Y:S04]  /*18f10*/  LDL.LU R160, [R1+0x70] ;  /* 0x0000700001a07983 */ /* 0x004ea80000300800 */
[----:B------:R-:W2:Y:S04]  /*18f20*/  LDL.LU R161, [R1+0x78] ;  /* 0x0000780001a17983 */ /* 0x000ea80000300800 */
[----:B------:R-:W3:Y:S04]  /*18f30*/  LDL.LU R168, [R1+0x74] ;  /* 0x0000740001a87983 */ /* 0x000ee80000300800 */
[----:B------:R-:W3:Y:S01]  /*18f40*/  LDL.LU R169, [R1+0x7c] ;  /* 0x00007c0001a97983 */ /* 0x000ee20000300800 */
[----:B------:R-:W-:Y:S01]  /*18f50*/  MOV R112, R113 ;  /* 0x0000007100707202 */ /* 0x000fe20000000f00 */
[----:B------:R-:W-:-:S02]  /*18f60*/  IMAD.MOV.U32 R113, RZ, RZ, R115 ;  /* 0x000000ffff717224 */ /* 0x000fc400078e0073 */
[----:B------:R-:W-:Y:S02]  /*18f70*/  IMAD.MOV.U32 R114, RZ, RZ, R49 ;  /* 0x000000ffff727224 */ /* 0x000fe400078e0031 */
[----:B------:R-:W-:Y:S01]  /*18f80*/  IMAD.MOV.U32 R115, RZ, RZ, R51 ;  /* 0x000000ffff737224 */ /* 0x000fe200078e0033 */
[----:B------:R-:W-:Y:S06]  /*18f90*/  BAR.SYNC.DEFER_BLOCKING 0x0 ;  /* 0x0000000000007b1d */ /* 0x000fec0000010000 */
[----:B------:R-:W4:Y:S02]  /*18fa0*/  LDS.128 R48, [R252] ;  /* 0x00000000fc307984 */ /* 0x000f240000000c00 */
[----:B------:R-:W-:Y:S06]  /*18fb0*/  BAR.SYNC.DEFER_BLOCKING 0x0 ;  /* 0x0000000000007b1d */ /* 0x000fec0000010000 */
[----:B------:R-:W-:Y:S02]  /*18fc0*/  STSM.16.M88.4 [R0], R112 ;  /* 0x0000007000007844 */ /* 0x000fe40000000200 */
[----:B------:R-:W-:Y:S01]  /*18fd0*/  BAR.SYNC.DEFER_BLOCKING 0x0 ;  /* 0x0000000000007b1d */ /* 0x000fe20000010000 */
[----:B------:R-:W-:Y:S01]  /*18fe0*/  MOV R162, R180 ;  /* 0x000000b400a27202 */ /* 0x000fe20000000f00 */
[----:B------:R-:W-:-:S04]  /*18ff0*/  IMAD.MOV.U32 R163, RZ, RZ, R182 ;  /* 0x000000ffffa37224 */ /* 0x000fc800078e00b6 */
[----:B------:R-:W4:Y:S02]  /*19000*/  LDS.128 R112, [R252] ;  /* 0x00000000fc707984 */ /* 0x000f240000000c00 */
[----:B------:R-:W-:Y:S01]  /*19010*/  BAR.SYNC.DEFER_BLOCKING 0x0 ;  /* 0x0000000000007b1d */ /* 0x000fe20000010000 */
[----:B------:R-:W-:Y:S02]  /*19020*/  IMAD.MOV.U32 R170, RZ, RZ, R181 ;  /* 0x000000ffffaa7224 */ /* 0x000fe400078e00b5 */
[----:B------:R-:W-:-:S03]  /*19030*/  IMAD.MOV.U32 R171, RZ, RZ, R183 ;  /* 0x000000ffffab7224 */ /* 0x000fc600078e00b7 */
[----:B--2---:R2:W-:Y:S02]  /*19040*/  STSM.16.M88.4 [R0], R160 ;  /* 0x000000a000007844 */ /* 0x0045e40000000200 */
[----:B------:R-:W-:Y:S06]  /*19050*/  BAR.SYNC.DEFER_BLOCKING 0x0 ;  /* 0x0000000000007b1d */ /* 0x000fec0000010000 */
[----:B------:R-:W4:Y:S01]  /*19060*/  LDS.128 R172, [R252] ;  /* 0x00000000fcac7984 */ /* 0x000f220000000c00 */
[----:B--2---:R-:W-:Y:S01]  /*19070*/  IMAD.MOV.U32 R160, RZ, RZ, R116 ;  /* 0x000000ffffa07224 */ /* 0x004fe200078e0074 */
[----:B------:R-:W-:Y:S01]  /*19080*/  MOV R162, R52 ;  /* 0x0000003400a27202 */ /* 0x000fe20000000f00 */
[----:B------:R-:W-:-:S02]  /*19090*/  IMAD.MOV.U32 R161, RZ, RZ, R118 ;  /* 0x000000ffffa17224 */ /* 0x000fc400078e0076 */
[----:B------:R-:W-:Y:S01]  /*190a0*/  IMAD.MOV.U32 R163, RZ, RZ, R54 ;  /* 0x000000ffffa37224 */ /* 0x000fe200078e0036 */
[----:B------:R-:W-:Y:S06]  /*190b0*/  BAR.SYNC.DEFER_BLOCKING 0x0 ;  /* 0x0000000000007b1d */ /* 0x000fec0000010000 */
[----:B------:R-:W-:Y:S02]  /*190c0*/  STSM.16.M88.4 [R0], R160 ;  /* 0x000000a000007844 */ /* 0x000fe40000000200 */
[----:B------:R-:W-:Y:S06]  /*190d0*/  BAR.SYNC.DEFER_BLOCKING 0x0 ;  /* 0x0000000000007b1d */ /* 0x000fec0000010000 */
[----:B------:R-:W2:Y:S02]  /*190e0*/  LDS.128 R160, [R252] ;  /* 0x00000000fca07984 */ /* 0x000ea40000000c00 */
[----:B------:R-:W-:Y:S06]  /*190f0*/  BAR.SYNC.DEFER_BLOCKING 0x0 ;  /* 0x0000000000007b1d */ /* 0x000fec0000010000 */
[----:B---3--:R3:W-:Y:S04]  /*19100*/  STSM.16.M88.4 [R0], R168 ;  /* 0x000000a800007844 */ /* 0x0087e80000000200 */
[----:B---3--:R-:W3:Y:S04]  /*19110*/  LDL.LU R168, [R1+0x80] ;  /* 0x0000800001a87983 */ /* 0x008ee80000300800 */
[----:B------:R-:W3:Y:S04]  /*19120*/  LDL.LU R169, [R1+0x88] ;  /* 0x0000880001a97983 */ /* 0x000ee80000300800 */
[----:B------:R-:W4:Y:S04]  /*19130*/  LDL.LU R176, [R1+0x84] ;  /* 0x0000840001b07983 */ /* 0x000f280000300800 */
[----:B------:R-:W4:Y:S01]  /*19140*/  LDL.LU R177, [R1+0x8c] ;  /* 0x00008c0001b17983 */ /* 0x000f220000300800 */
[----:B------:R-:W-:Y:S01]  /*19150*/  MOV R116, R117 ;  /* 0x0000007500747202 */ /* 0x000fe20000000f00 */
[----:B------:R-:W-:-:S02]  /*19160*/  IMAD.MOV.U32 R117, RZ, RZ, R119 ;  /* 0x000000ffff757224 */ /* 0x000fc400078e0077 */
[----:B------:R-:W-:Y:S02]  /*19170*/  IMAD.MOV.U32 R118, RZ, RZ, R53 ;  /* 0x000000ffff767224 */ /* 0x000fe400078e0035 */
[----:B------:R-:W-:Y:S01]  /*19180*/  IMAD.MOV.U32 R119, RZ, RZ, R55 ;  /* 0x000000ffff777224 */ /* 0x000fe200078e0037 */
[----:B------:R-:W-:Y:S06]  /*19190*/  BAR.SYNC.DEFER_BLOCKING 0x0 ;  /* 0x0000000000007b1d */ /* 0x000fec0000010000 */
[----:B------:R-:W2:Y:S02]  /*191a0*/  LDS.128 R52, [R252] ;  /* 0x00000000fc347984 */ /* 0x000ea40000000c00 */
[----:B------:R-:W-:Y:S06]  /*191b0*/  BAR.SYNC.DEFER_BLOCKING 0x0 ;  /* 0x0000000000007b1d */ /* 0x000fec0000010000 */
[----:B------:R-:W-:Y:S02]  /*191c0*/  STSM.16.M88.4 [R0], R116 ;  /* 0x0000007400007844 */ /* 0x000fe40000000200 */
[----:B------:R-:W-:Y:S01]  /*191d0*/  BAR.SYNC.DEFER_BLOCKING 0x0 ;  /* 0x0000000000007b1d */ /* 0x000fe20000010000 */
[----:B------:R-:W-:Y:S01]  /*191e0*/  MOV R170, R184 ;  /* 0x000000b800aa7202 */ /* 0x000fe20000000f00 */
[----:B------:R-:W-:-:S04]  /*191f0*/  IMAD.MOV.U32 R171, RZ, RZ, R186 ;  /* 0x000000ffffab7224 */ /* 0x000fc800078e00ba */
[----:B------:R-:W2:Y:S02]  /*19200*/  LDS.128 R116, [R252] ;  /* 0x00000000fc747984 */ /* 0x000ea40000000c00 */
[----:B------:R-:W-:Y:S01]  /*19210*/  BAR.SYNC.DEFER_BLOCKING 0x0 ;  /* 0x0000000000007b1d */ /* 0x000fe20000010000 */
[----:B------:R-:W-:Y:S02]  /*19220*/  IMAD.MOV.U32 R178, RZ, RZ, R185 ;  /* 0x000000ffffb27224 */ /* 0x000fe400078e00b9 */
[----:B------:R-:W-:-:S03]  /*19230*/  IMAD.MOV.U32 R179, RZ, RZ, R187 ;  /* 0x000000ffffb37224 */ /* 0x000fc600078e00bb */
[----:B---3--:R3:W-:Y:S02]  /*19240*/  STSM.16.M88.4 [R0], R168 ;  /* 0x000000a800007844 */ /* 0x0087e40000000200 */
[----:B------:R-:W-:Y:S06]  /*19250*/  BAR.SYNC.DEFER_BLOCKING 0x0 ;  /* 0x0000000000007b1d */ /* 0x000fec0000010000 */
[----:B------:R-:W2:Y:S01]  /*19260*/  LDS.128 R180, [R252] ;  /* 0x00000000fcb47984 */ /* 0x000ea20000000c00 */
        /* <DEDUP_REMOVED lines=46> */
[----:B------:R-:W-:Y:S01]  /*19550*/  BAR.SYNC.DEFER_BLOCKING 0x0 ;  /* 0x0000000000007b1d */ /* 0x000fe20000010000 */
[----:B------:R-:W-:Y:S01]  /*19560*/  MOV R124, R125 ;  /* 0x0000007d007c7202 */ /* 0x000fe20000000f00 */
[----:B------:R-:W-:-:S02]  /*19570*/  IMAD.MOV.U32 R125, RZ, RZ, R127 ;  /* 0x000000ffff7d7224 */ /* 0x000fc400078e007f */
[----:B------:R-:W-:Y:S02]  /*19580*/  IMAD.MOV.U32 R126, RZ, RZ, R61 ;  /* 0x000000ffff7e7224 */ /* 0x000fe400078e003d */
[----:B------:R-:W-:Y:S02]  /*19590*/  IMAD.MOV.U32 R127, RZ, RZ, R63 ;  /* 0x000000ffff7f7224 */ /* 0x000fe400078e003f */
[----:B------:R-:W4:Y:S01]  /*195a0*/  LDS.128 R60, [R252] ;  /* 0x00000000fc3c7984 */ /* 0x000f220000000c00 */
[----:B------:R-:W-:Y:S06]  /*195b0*/  BAR.SYNC.DEFER_BLOCKING 0x0 ;  /* 0x0000000000007b1d */ /* 0x000fec0000010000 */
[----:B------:R-:W-:Y:S02]  /*195c0*/  STSM.16.M88.4 [R0], R124 ;  /* 0x0000007c00007844 */ /* 0x000fe40000000200 */
[----:B------:R-:W-:Y:S01]  /*195d0*/  BAR.SYNC.DEFER_BLOCKING 0x0 ;  /* 0x0000000000007b1d */ /* 0x000fe20000010000 */
[----:B------:R-:W-:Y:S01]  /*195e0*/  MOV R186, R192 ;  /* 0x000000c000ba7202 */ /* 0x000fe20000000f00 */
[----:B------:R-:W-:-:S04]  /*195f0*/  IMAD.MOV.U32 R187, RZ, RZ, R194 ;  /* 0x000000ffffbb7224 */ /* 0x000fc800078e00c2 */
[----:B------:R-:W4:Y:S02]  /*19600*/  LDS.128 R124, [R252] ;  /* 0x00000000fc7c7984 */ /* 0x000f240000000c00 */
[----:B------:R-:W-:Y:S06]  /*19610*/  BAR.SYNC.DEFER_BLOCKING 0x0 ;  /* 0x0000000000007b1d */ /* 0x000fec0000010000 */
        /* <DEDUP_REMOVED lines=17> */
[----:B------:R-:W-:Y:S01]  /*19730*/  BAR.SYNC.DEFER_BLOCKING 0x0 ;  /* 0x0000000000007b1d */ /* 0x000fe20000010000 */
[----:B------:R-:W-:Y:S01]  /*19740*/  MOV R128, R129 ;  /* 0x0000008100807202 */ /* 0x000fe20000000f00 */
[----:B------:R-:W-:-:S02]  /*19750*/  IMAD.MOV.U32 R129, RZ, RZ, R131 ;  /* 0x000000ffff817224 */ /* 0x000fc400078e0083 */
[----:B------:R-:W-:Y:S02]  /*19760*/  IMAD.MOV.U32 R130, RZ, RZ, R65 ;  /* 0x000000ffff827224 */ /* 0x000fe400078e0041 */
[----:B------:R-:W-:Y:S02]  /*19770*/  IMAD.MOV.U32 R131, RZ, RZ, R67 ;  /* 0x000000ffff837224 */ /* 0x000fe400078e0043 */
[----:B------:R-:W2:Y:S01]  /*19780*/  LDS.128 R64, [R252] ;  /* 0x00000000fc407984 */ /* 0x000ea20000000c00 */
[----:B------:R-:W-:Y:S06]  /*19790*/  BAR.SYNC.DEFER_BLOCKING 0x0 ;  /* 0x0000000000007b1d */ /* 0x000fec0000010000 */
[----:B------:R-:W-:Y:S02]  /*197a0*/  STSM.16.M88.4 [R0], R128 ;  /* 0x0000008000007844 */ /* 0x000fe40000000200 */
[----:B------:R-:W-:Y:S01]  /*197b0*/  BAR.SYNC.DEFER_BLOCKING 0x0 ;  /* 0x0000000000007b1d */ /* 0x000fe20000010000 */
[----:B------:R-:W-:Y:S01]  /*197c0*/  MOV R218, R196 ;  /* 0x000000c400da7202 */ /* 0x000fe20000000f00 */
[----:B------:R-:W-:-:S04]  /*197d0*/  IMAD.MOV.U32 R219, RZ, RZ, R198 ;  /* 0x000000ffffdb7224 */ /* 0x000fc800078e00c6 */
[----:B------:R-:W2:Y:S02]  /*197e0*/  LDS.128 R128, [R252] ;  /* 0x00000000fc807984 */ /* 0x000ea40000000c00 */
[----:B------:R-:W-:Y:S06]  /*197f0*/  BAR.SYNC.DEFER_BLOCKING 0x0 ;  /* 0x0000000000007b1d */ /* 0x000fec0000010000 */
        /* <DEDUP_REMOVED lines=17> */
[----:B------:R-:W-:Y:S01]  /*19910*/  BAR.SYNC.DEFER_BLOCKING 0x0 ;  /* 0x0000000000007b1d */ /* 0x000fe20000010000 */
[----:B------:R-:W-:Y:S01]  /*19920*/  MOV R132, R133 ;  /* 0x0000008500847202 */ /* 0x000fe20000000f00 */
[----:B------:R-:W-:-:S02]  /*19930*/  IMAD.MOV.U32 R133, RZ, RZ, R135 ;  /* 0x000000ffff857224 */ /* 0x000fc400078e0087 */
[----:B------:R-:W-:Y:S02]  /*19940*/  IMAD.MOV.U32 R134, RZ, RZ, R69 ;  /* 0x000000ffff867224 */ /* 0x000fe400078e0045 */
[----:B------:R-:W-:Y:S02]  /*19950*/  IMAD.MOV.U32 R135, RZ, RZ, R71 ;  /* 0x000000ffff877224 */ /* 0x000fe400078e0047 */
[----:B------:R-:W3:Y:S01]  /*19960*/  LDS.128 R68, [R252] ;  /* 0x00000000fc447984 */ /* 0x000ee20000000c00 */
[----:B------:R-:W-:Y:S06]  /*19970*/  BAR.SYNC.DEFER_BLOCKING 0x0 ;  /* 0x0000000000007b1d */ /* 0x000fec0000010000 */
[----:B------:R-:W-:Y:S02]  /*19980*/  STSM.16.M88.4 [R0], R132 ;  /* 0x0000008400007844 */ /* 0x000fe40000000200 */
[----:B------:R-:W-:Y:S01]  /*19990*/  BAR.SYNC.DEFER_BLOCKING 0x0 ;  /* 0x0000000000007b1d */ /* 0x000fe20000010000 */
[----:B------:R-:W-:Y:S01]  /*199a0*/  MOV R222, R200 ;  /* 0x000000c800de7202 */ /* 0x000fe20000000f00 */
[----:B------:R-:W-:-:S04]  /*199b0*/  IMAD.MOV.U32 R223, RZ, RZ, R202 ;  /* 0x000000ffffdf7224 */ /* 0x000fc800078e00ca */
[----:B------:R-:W3:Y:S02]  /*199c0*/  LDS.128 R132, [R252] ;  /* 0x00000000fc847984 */ /* 0x000ee40000000c00 */
[----:B------:R-:W-:Y:S06]  /*199d0*/  BAR.SYNC.DEFER_BLOCKING 0x0 ;  /* 0x0000000000007b1d */ /* 0x000fec0000010000 */
        /* <DEDUP_REMOVED lines=54> */
[----:B------:R-:W1:Y:S01]  /*19d40*/  LDS.128 R76, [R252] ;  /* 0x00000000fc4c7984 */ /* 0x000e620000000c00 */
[----:B------:R-:W-:Y:S06]  /*19d50*/  BAR.SYNC.DEFER_BLOCKING 0x0 ;  /* 0x0000000000007b1d */ /* 0x000fec0000010000 */
[----:B------:R-:W-:Y:S02]  /*19d60*/  STSM.16.M88.4 [R0], R140 ;  /* 0x0000008c00007844 */ /* 0x000fe40000000200 */
[----:B------:R-:W-:Y:S01]  /*19d70*/  BAR.SYNC.DEFER_BLOCKING 0x0 ;  /* 0x0000000000007b1d */ /* 0x000fe20000010000 */
[----:B------:R-:W-:Y:S01]  /*19d80*/  MOV R230, R208 ;  /* 0x000000d000e67202 */ /* 0x000fe20000000f00 */
[----:B------:R-:W-:-:S04]  /*19d90*/  IMAD.MOV.U32 R231, RZ, RZ, R210 ;  /* 0x000000ffffe77224 */ /* 0x000fc800078e00d2 */
[----:B------:R-:W1:Y:S02]  /*19da0*/  LDS.128 R140, [R252] ;  /* 0x00000000fc8c7984 */ /* 0x000e640000000c00 */
[----:B------:R-:W-:Y:S06]  /*19db0*/  BAR.SYNC.DEFER_BLOCKING 0x0 ;  /* 0x0000000000007b1d */ /* 0x000fec0000010000 */
[----:B---3--:R3:W-:Y:S02]  /*19dc0*/  STSM.16.M88.4 [R0], R228 ;  /* 0x000000e400007844 */ /* 0x0087e40000000200 */
[----:B------:R-:W-:Y:S06]  /*19dd0*/  BAR.SYNC.DEFER_BLOCKING 0x0 ;  /* 0x0000000000007b1d */ /* 0x000fec0000010000 */
[----:B------:R-:W1:Y:S01]  /*19de0*/  LDS.128 R208, [R252] ;  /* 0x00000000fcd07984 */ /* 0x000e620000000c00 */
[----:B---3--:R-:W-:Y:S01]  /*19df0*/  IMAD.MOV.U32 R228, RZ, RZ, R144 ;  /* 0x000000ffffe47224 */ /* 0x008fe200078e0090 */
[----:B------:R-:W-:Y:S01]  /*19e00*/  MOV R230, R80 ;  /* 0x0000005000e67202 */ /* 0x000fe20000000f00 */
[----:B------:R-:W-:Y:S01]  /*19e10*/  IMAD.MOV.U32 R229, RZ, RZ, R146 ;  /* 0x000000ffffe57224 */ /* 0x000fe200078e0092 */
[----:B------:R-:W-:Y:S01]  /*19e20*/  BAR.SYNC.DEFER_BLOCKING 0x0 ;  /* 0x0000000000007b1d */ /* 0x000fe20000010000 */
[----:B------:R-:W-:-:S05]  /*19e30*/  IMAD.MOV.U32 R231, RZ, RZ, R82 ;  /* 0x000000ffffe77224 */ /* 0x000fca00078e0052 */
[----:B------:R-:W-:Y:S02]  /*19e40*/  STSM.16.M88.4 [R0], R228 ;  /* 0x000000e400007844 */ /* 0x000fe40000000200 */
[----:B------:R-:W-:Y:S06]  /*19e50*/  BAR.SYNC.DEFER_BLOCKING 0x0 ;  /* 0x0000000000007b1d */ /* 0x000fec0000010000 */
[----:B------:R-:W3:Y:S02]  /*19e60*/  LDS.128 R228, [R252] ;  /* 0x00000000fce47984 */ /* 0x000ee40000000c00 */
[----:B------:R-:W-:Y:S06]  /*19e70*/  BAR.SYNC.DEFER_BLOCKING 0x0 ;  /* 0x0000000000007b1d */ /* 0x000fec0000010000 */
[----:B----4-:R4:W-:Y:S02]  /*19e80*/  STSM.16.M88.4 [R0], R232 ;  /* 0x000000e800007844 */ /* 0x0109e40000000200 */
[----:B------:R-:W-:Y:S06]  /*19e90*/  BAR.SYNC.DEFER_BLOCKING 0x0 ;  /* 0x0000000000007b1d */ /* 0x000fec0000010000 */
[----:B------:R-:W3:Y:S02]  /*19ea0*/  LDS.128 R144, [R252] ;  /* 0x00000000fc907984 */ /* 0x000ee40000000c00 */
[----:B------:R-:W-:Y:S06]  /*19eb0*/  BAR.SYNC.DEFER_BLOCKING 0x0 ;  /* 0x0000000000007b1d */ /* 0x000fec0000010000 */
[----:B------:R-:W-:Y:S02]  /*19ec0*/  STSM.16.M88.4 [R0], R244 ;  /* 0x000000f400007844 */ /* 0x000fe40000000200 */
[----:B------:R-:W-:Y:S06]  /*19ed0*/  BAR.SYNC.DEFER_BLOCKING 0x0 ;  /* 0x0000000000007b1d */ /* 0x000fec0000010000 */
[----:B------:R-:W3:Y:S02]  /*19ee0*/  LDS.128 R80, [R252] ;  /* 0x00000000fc507984 */ /* 0x000ee40000000c00 */
[----:B------:R-:W-:Y:S06]  /*19ef0*/  BAR.SYNC.DEFER_BLOCKING 0x0 ;  /* 0x0000000000007b1d */ /* 0x000fec0000010000 */
[----:B--2---:R-:W-:Y:S02]  /*19f00*/  STSM.16.M88.4 [R0], R236 ;  /* 0x000000ec00007844 */ /* 0x004fe40000000200 */
[----:B------:R-:W-:Y:S01]  /*19f10*/  BAR.SYNC.DEFER_BLOCKING 0x0 ;  /* 0x0000000000007b1d */ /* 0x000fe20000010000 */
[----:B----4-:R-:W-:Y:S01]  /*19f20*/  IMAD.MOV.U32 R232, RZ, RZ, R148 ;  /* 0x000000ffffe87224 */ /* 0x010fe200078e0094 */
[----:B------:R-:W-:Y:S01]  /*19f30*/  MOV R234, R84 ;  /* 0x0000005400ea7202 */ /* 0x000fe20000000f00 */
[----:B------:R-:W-:-:S03]  /*19f40*/  IMAD.MOV.U32 R233, RZ, RZ, R150 ;  /* 0x000000ffffe97224 */ /* 0x000fc600078e0096 */
[----:B------:R-:W2:Y:S01]  /*19f50*/  LDS.128 R236, [R252] ;  /* 0x00000000fcec7984 */ /* 0x000ea20000000c00 */
[----:B------:R-:W-:Y:S01]  /*19f60*/  IMAD.MOV.U32 R235, RZ, RZ, R86 ;  /* 0x000000ffffeb7224 */ /* 0x000fe200078e0056 */
[----:B------:R-:W-:Y:S06]  /*19f70*/  BAR.SYNC.DEFER_BLOCKING 0x0 ;  /* 0x0000000000007b1d */ /* 0x000fec0000010000 */
[----:B------:R4:W-:Y:S04]  /*19f80*/  STSM.16.M88.4 [R0], R232 ;  /* 0x000000e800007844 */ /* 0x0009e80000000200 */
[----:B----4-:R-:W4:Y:S04]  /*19f90*/  LDL.LU R232, [R1+0xf4] ;  /* 0x0000f40001e87983 */ /* 0x010f280000300800 */
[----:B------:R-:W4:Y:S04]  /*19fa0*/  LDL.LU R233, [R1+0xfc] ;  /* 0x0000fc0001e97983 */ /* 0x000f280000300800 */
[----:B------:R-:W3:Y:S01]  /*19fb0*/  LDL.LU R251, [R1+0x130] ;  /* 0x0001300001fb7983 */ /* 0x000ee20000300800 */
[----:B------:R-:W-:-:S02]  /*19fc0*/  IMAD.MOV.U32 R234, RZ, RZ, R213 ;  /* 0x000000ffffea7224 */ /* 0x000fc400078e00d5 */
[----:B------:R-:W-:Y:S01]  /*19fd0*/  IMAD.MOV.U32 R235, RZ, RZ, R215 ;  /* 0x000000ffffeb7224 */ /* 0x000fe200078e00d7 */
[----:B------:R-:W-:Y:S01]  /*19fe0*/  BAR.SYNC.DEFER_BLOCKING 0x0 ;  /* 0x0000000000007b1d */ /* 0x000fe20000010000 */
[----:B------:R-:W-:Y:S02]  /*19ff0*/  IMAD.MOV.U32 R148, RZ, RZ, R149 ;  /* 0x000000ffff947224 */ /* 0x000fe400078e0095 */
[----:B------:R-:W-:Y:S02]  /*1a000*/  IMAD.MOV.U32 R150, RZ, RZ, R85 ;  /* 0x000000ffff967224 */ /* 0x000fe400078e0055 */
[----:B------:R-:W-:Y:S01]  /*1a010*/  VIADD R2, R10, 0x2 ;  /* 0x000000020a027836 */ /* 0x000fe20000000000 */
[----:B------:R-:W-:Y:S01]  /*1a020*/  ISETP.GE.AND P1, PT, R3, UR5, PT ;  /* 0x0000000503007c0c */ /* 0x000fe2000bf26270 */
[----:B------:R-:W2:Y:S04]  /*1a030*/  LDL.LU R246, [R1+0x118] ;  /* 0x0001180001f67983 */ /* 0x000ea80000300800 */
[----:B------:R-:W1:Y:S01]  /*1a040*/  LDS.128 R212, [R252] ;  /* 0x00000000fcd47984 */ /* 0x000e620000000c00 */
[----:B------:R-:W-:Y:S01]  /*1a050*/  BAR.SYNC.DEFER_BLOCKING 0x0 ;  /* 0x0000000000007b1d */ /* 0x000fe20000010000 */
[----:B------:R-:W-:Y:S01]  /*1a060*/  IMAD.MOV.U32 R149, RZ, RZ, R151 ;  /* 0x000000ffff957224 */ /* 0x000fe200078e0097 */
[----:B------:R-:W-:Y:S01]  /*1a070*/  MOV R151, R87 ;  /* 0x0000005700977202 */ /* 0x000fe20000000f00 */
[----:B------:R-:W-:Y:S01]  /*1a080*/  IMAD R3, R11, R9, RZ ;  /* 0x000000090b037224 */ /* 0x000fe200078e02ff */
[----:B------:R-:W-:-:S02]  /*1a090*/  ISETP.GE.AND P2, PT, R2, UR4, PT ;  /* 0x0000000402007c0c */ /* 0x000fc4000bf46270 */
[----:B------:R-:W-:Y:S02]  /*1a0a0*/  ULDC.64 UR4, c[0x0][0x220] ;  /* 0x0000880000047ab9 */ /* 0x000fe40000000a00 */
[----:B------:R-:W-:Y:S01]  /*1a0b0*/  LEA R2, P4, R3, UR4, 0x2 ;  /* 0x0000000403027c11 */ /* 0x000fe2000f8810ff */
[----:B------:R-:W2:Y:S01]  /*1a0c0*/  LDL.LU R244, [R1+0x13c] ;  /* 0x00013c0001f47983 */ /* 0x000ea20000300800 */
[----:B------:R-:W-:Y:S02]  /*1a0d0*/  LEA R9, R9, R3, 0x7 ;  /* 0x0000000309097211 */ /* 0x000fe400078e38ff */
[----:B------:R-:W-:Y:S01]  /*1a0e0*/  LEA.HI.X.SX32 R3, R3, UR5, 0x2, P4 ;  /* 0x0000000503037c11 */ /* 0x000fe2000a0f16ff */
[----:B------:R-:W2:Y:S04]  /*1a0f0*/  LDL.LU R245, [R1+0x12c] ;  /* 0x00012c0001f57983 */ /* 0x000ea80000300800 */
[----:B------:R-:W2:Y:S01]  /*1a100*/  LDL.LU R247, [R1+0x10c] ;  /* 0x00010c0001f77983 */ /* 0x000ea20000300800 */
[----:B------:R-:W-:Y:S01]  /*1a110*/  ISETP.LT.AND P5, PT, R12, UR6, !P5 ;  /* 0x000000060c007c0c */ /* 0x000fe2000efa1270 */
[----:B------:R-:W-:-:S02]  /*1a120*/  ULDC UR6, c[0x0][0x22c] ;  /* 0x00008b0000067ab9 */ /* 0x000fc40000000800 */
[----:B----4-:R4:W-:Y:S01]  /*1a130*/  STSM.16.M88.4 [R0], R232 ;  /* 0x000000e800007844 */ /* 0x0109e20000000200 */
[----:B------:R-:W-:Y:S06]  /*1a140*/  BAR.SYNC.DEFER_BLOCKING 0x0 ;  /* 0x0000000000007b1d */ /* 0x000fec0000010000 */
[----:B----4-:R-:W4:Y:S04]  /*1a150*/  LDL.LU R232, [R1+0x104] ;  /* 0x0001040001e87983 */ /* 0x010f280000300800 */
[----:B------:R-:W2:Y:S04]  /*1a160*/  LDL.LU R233, [R1+0x138] ;  /* 0x0001380001e97983 */ /* 0x000ea80000300800 */
[----:B------:R-:W2:Y:S04]  /*1a170*/  LDL.LU R234, [R1+0x128] ;  /* 0x0001280001ea7983 */ /* 0x000ea80000300800 */
[----:B------:R-:W1:Y:S01]  /*1a180*/  LDS.128 R84, [R252] ;  /* 0x00000000fc547984 */ /* 0x000e620000000c00 */
[----:B------:R-:W-:Y:S06]  /*1a190*/  BAR.SYNC.DEFER_BLOCKING 0x0 ;  /* 0x0000000000007b1d */ /* 0x000fec0000010000 */
[----:B------:R-:W2:Y:S04]  /*1a1a0*/  LDL.LU R235, [R1+0x108] ;  /* 0x0001080001eb7983 */ /* 0x000ea80000300800 */
[----:B------:R3:W-:Y:S02]  /*1a1b0*/  STSM.16.M88.4 [R0], R148 ;  /* 0x0000009400007844 */ /* 0x0007e40000000200 */
[----:B---3--:R-:W-:-:S02]  /*1a1c0*/  IMAD R148, R10, UR26, RZ ;  /* 0x0000001a0a947c24 */ /* 0x008fc4000f8e02ff */
[----:B------:R-:W3:Y:S01]  /*1a1d0*/  LDL.LU R150, [R1+0x110] ;  /* 0x0001100001967983 */ /* 0x000ee20000300800 */
[----:B------:R-:W-:Y:S02]  /*1a1e0*/  VIADD R0, R10, 0x4 ;  /* 0x000000040a007836 */ /* 0x000fe40000000000 */
[----:B------:R-:W-:Y:S01]  /*1a1f0*/  IMAD.WIDE R14, R148, 0x4, R2 ;  /* 0x00000004940e7825 */ /* 0x000fe200078e0202 */
[----:B------:R-:W-:Y:S06]  /*1a200*/  BAR.SYNC.DEFER_BLOCKING 0x0 ;  /* 0x0000000000007b1d */ /* 0x000fec0000010000 */
[----:B------:R-:W4:Y:S04]  /*1a210*/  LDL.LU R151, [R1+0x114] ;  /* 0x0001140001977983 */ /* 0x000f280000300800 */
[----:B------:R1:W-:Y:S01]  /*1a220*/  @P6 STG.E desc[UR16][R14.64], R251 ;  /* 0x000000fb0e006986 */ /* 0x0003e2000c101910 */
[----:B------:R-:W-:-:S02]  /*1a230*/  ISETP.GE.AND P6, PT, R0, UR6, PT ;  /* 0x0000000600007c0c */ /* 0x000fc4000bfc6270 */
[C---:B------:R-:W-:Y:S01]  /*1a240*/  LEA R8, P4, R9.reuse, UR4, 0x2 ;  /* 0x0000000409087c11 */ /* 0x040fe2000f8810ff */
[----:B------:R-:W-:Y:S01]  /*1a250*/  VIADD R13, R148, UR26 ;  /* 0x0000001a940d7c36 */ /* 0x000fe20008000000 */
[----:B------:R-:W-:Y:S01]  /*1a260*/  ULDC UR6, c[0x0][0x228] ;  /* 0x00008a0000067ab9 */ /* 0x000fe20000000800 */
[----:B-1----:R-:W2:Y:S04]  /*1a270*/  LDL.LU R251, [R1+0x75c] ;  /* 0x00075c0001fb7983 */ /* 0x002ea80000300800 */
[----:B------:R-:W3:Y:S01]  /*1a280*/  LDL.LU R0, [R1+0x120] ;  /* 0x0001200001007983 */ /* 0x000ee20000300800 */
[----:B------:R-:W-:Y:S01]  /*1a290*/  LEA.HI.X.SX32 R9, R9, UR5, 0x2, P4 ;  /* 0x0000000509097c11 */ /* 0x000fe2000a0f16ff */
[----:B------:R-:W-:Y:S02]  /*1a2a0*/  ULDC.64 UR4, c[0x0][0x228] ;  /* 0x00008a0000047ab9 */ /* 0x000fe40000000a00 */
[----:B------:R-:W-:Y:S01]  /*1a2b0*/  ISETP.LT.AND P4, PT, R11, UR4, !P3 ;  /* 0x000000040b007c0c */ /* 0x000fe2000df81270 */
[----:B------:R-:W-:-:S04]  /*1a2c0*/  IMAD.WIDE R14, R13, 0x4, R2 ;  /* 0x000000040d0e7825 */ /* 0x000fc800078e0202 */
[----:B------:R-:W-:Y:S01]  /*1a2d0*/  IMAD.WIDE R148, R148, 0x4, R8 ;  /* 0x0000000494947825 */ /* 0x000fe200078e0208 */
[----:B------:R-:W-:Y:S01]  /*1a2e0*/  ISETP.LT.AND P3, PT, R12, UR14, !P3 ;  /* 0x0000000e0c007c0c */ /* 0x000fe2000df61270 */
[----:B------:R-:W-:-:S03]  /*1a2f0*/  ULDC UR4, c[0x0][0x22c] ;  /* 0x00008b0000047ab9 */ /* 0x000fc60000000800 */
[----:B---3--:R1:W-:Y:S04]  /*1a300*/  @P5 STG.E desc[UR16][R148.64], R0 ;  /* 0x0000000094005986 */ /* 0x0083e8000c101910 */
[----:B------:R3:W-:Y:S01]  /*1a310*/  @P4 STG.E desc[UR16][R14.64], R150 ;  /* 0x000000960e004986 */ /* 0x0007e2000c101910 */
[C---:B-1----:R-:W-:Y:S01]  /*1a320*/  IADD3 R0, R13.reuse, UR26, RZ ;  /* 0x0000001a0d007c10 */ /* 0x042fe2000fffe0ff */
[----:B---3--:R-:W-:Y:S02]  /*1a330*/  IMAD.WIDE R14, R13, 0x4, R8 ;  /* 0x000000040d0e7825 */ /* 0x008fe400078e0208 */
[----:B------:R-:W3:Y:S01]  /*1a340*/  LDL.LU R13, [R1+0x100] ;  /* 0x00010000010d7983 */ /* 0x000ee20000300800 */
[----:B------:R-:W-:Y:S01]  /*1a350*/  ISETP.LT.AND P5, PT, R11, UR12, !P2 ;  /* 0x0000000c0b007c0c */ /* 0x000fe2000d7a1270 */
[----:B------:R-:W-:-:S02]  /*1a360*/  IMAD.WIDE R148, R0, 0x4, R2 ;  /* 0x0000000400947825 */ /* 0x000fc400078e0202 */
[----:B---3--:R1:W-:Y:S04]  /*1a370*/  @P3 STG.E desc[UR16][R14.64], R13 ;  /* 0x0000000d0e003986 */ /* 0x0083e8000c101910 */
[----:B-1----:R-:W3:Y:S01]  /*1a380*/  LDL.LU R15, [R1+0x134] ;  /* 0x00013400010f7983 */ /* 0x002ee20000300800 */
[----:B------:R-:W-:Y:S01]  /*1a390*/  VIADD R13, R0, UR26 ;  /* 0x0000001a000d7c36 */ /* 0x000fe20008000000 */
[----:B------:R-:W-:Y:S02]  /*1a3a0*/  ISETP.LT.AND P2, PT, R12, UR10, !P2 ;  /* 0x0000000a0c007c0c */ /* 0x000fe4000d741270 */
[----:B------:R-:W-:Y:S01]  /*1a3b0*/  ISETP.LT.AND P4, PT, R11, UR8, !P1 ;  /* 0x000000080b007c0c */ /* 0x000fe2000cf81270 */
[----:B------:R-:W-:Y:S01]  /*1a3c0*/  VIADD R150, R10, 0x5 ;  /* 0x000000050a967836 */ /* 0x000fe20000000000 */
[----:B---3--:R1:W-:Y:S01]  /*1a3d0*/  @P5 STG.E desc[UR16][R148.64], R15 ;  /* 0x0000000f94005986 */ /* 0x0083e2000c101910 */
[----:B------:R-:W-:Y:S01]  /*1a3e0*/  ULDC UR8, c[0x0][0x228] ;  /* 0x00008a0000087ab9 */ /* 0x000fe20000000800 */
[----:B-1----:R-:W-:-:S02]  /*1a3f0*/  IMAD.WIDE R148, R0, 0x4, R8 ;  /* 0x0000000400947825 */ /* 0x002fc400078e0208 */
[----:B------:R-:W3:Y:S01]  /*1a400*/  LDL.LU R0, [R1+0x124] ;  /* 0x0001240001007983 */ /* 0x000ee20000300800 */
[----:B------:R-:W-:Y:S01]  /*1a410*/  ISETP.LT.AND P1, PT, R12, UR18, !P1 ;  /* 0x000000120c007c0c */ /* 0x000fe2000cf21270 */
[----:B------:R-:W-:Y:S01]  /*1a420*/  IMAD.WIDE R14, R13, 0x4, R2 ;  /* 0x000000040d0e7825 */ /* 0x000fe200078e0202 */
[----:B------:R-:W-:Y:S01]  /*1a430*/  ISETP.GE.AND P3, PT, R150, UR4, PT ;  /* 0x0000000496007c0c */ /* 0x000fe2000bf66270 */
[----:B------:R-:W-:Y:S02]  /*1a440*/  ULDC UR4, c[0x0][0x22c] ;  /* 0x00008b0000047ab9 */ /* 0x000fe40000000800 */
[----:B------:R-:W-:-:S05]  /*1a450*/  VIADD R150, R10, 0x6 ;  /* 0x000000060a967836 */ /* 0x000fca0000000000 */
[----:B------:R-:W-:Y:S01]  /*1a460*/  ISETP.GE.AND P5, PT, R150, UR4, PT ;  /* 0x0000000496007c0c */ /* 0x000fe2000bfa6270 */
[----:B------:R-:W-:Y:S01]  /*1a470*/  ULDC UR4, c[0x0][0x22c] ;  /* 0x00008b0000047ab9 */ /* 0x000fe20000000800 */
[----:B---3--:R1:W-:Y:S01]  /*1a480*/  @P2 STG.E desc[UR16][R148.64], R0 ;  /* 0x0000000094002986 */ /* 0x0083e2000c101910 */
[----:B------:R-:W-:-:S03]  /*1a490*/  ISETP.LT.AND P2, PT, R11, UR24, !P6 ;  /* 0x000000180b007c0c */ /* 0x000fc6000f741270 */
[----:B----4-:R3:W-:Y:S01]  /*1a4a0*/  @P4 STG.E desc[UR16][R14.64], R151 ;  /* 0x000000970e004986 */ /* 0x0107e2000c101910 */
[----:B------:R-:W-:Y:S02]  /*1a4b0*/  ISETP.LT.AND P6, PT, R12, UR22, !P6 ;  /* 0x000000160c007c0c */ /* 0x000fe4000f7c1270 */
[----:B------:R-:W-:Y:S01]  /*1a4c0*/  ISETP.LT.AND P4, PT, R11, UR20, !P3 ;  /* 0x000000140b007c0c */ /* 0x000fe2000df81270 */
[----:B-1----:R-:W-:Y:S02]  /*1a4d0*/  VIADD R0, R10, 0x7 ;  /* 0x000000070a007836 */ /* 0x002fe40000000000 */
[C---:B---3--:R-:W-:Y:S01]  /*1a4e0*/  IMAD.WIDE R14, R13.reuse, 0x4, R8 ;  /* 0x000000040d0e7825 */ /* 0x048fe200078e0208 */
[----:B------:R-:W-:-:S04]  /*1a4f0*/  IADD3 R13, R13, UR26, RZ ;  /* 0x0000001a0d0d7c10 */ /* 0x000fc8000fffe0ff */
[----:B------:R1:W-:Y:S01]  /*1a500*/  @P1 STG.E desc[UR16][R14.64], R232 ;  /* 0x000000e80e001986 */ /* 0x0003e2000c101910 */
[----:B------:R-:W-:Y:S01]  /*1a510*/  ISETP.GE.AND P1, PT, R0, UR4, PT ;  /* 0x0000000400007c0c */ /* 0x000fe2000bf26270 */
[C---:B------:R-:W-:Y:S01]  /*1a520*/  VIADD R0, R13.reuse, UR26 ;  /* 0x0000001a0d007c36 */ /* 0x040fe20008000000 */
[----:B------:R-:W-:Y:S01]  /*1a530*/  ISETP.LT.AND P3, PT, R12, UR28, !P3 ;  /* 0x0000001c0c007c0c */ /* 0x000fe2000df61270 */
[----:B------:R-:W-:Y:S01]  /*1a540*/  IMAD.WIDE R150, R13, 0x4, R2 ;  /* 0x000000040d967825 */ /* 0x000fe200078e0202 */
[----:B------:R-:W-:-:S03]  /*1a550*/  ULDC UR4, c[0x0][0x22c] ;  /* 0x00008b0000047ab9 */ /* 0x000fc60000000800 */
[----:B------:R-:W-:Y:S01]  /*1a560*/  IMAD.WIDE R148, R13, 0x4, R8 ;  /* 0x000000040d947825 */ /* 0x000fe200078e0208 */
[----:B--2---:R-:W-:Y:S03]  /*1a570*/  @P2 STG.E desc[UR16][R150.64], R233 ;  /* 0x000000e996002986 */ /* 0x004fe6000c101910 */
[C---:B-1----:R-:W-:Y:S01]  /*1a580*/  IMAD.WIDE R14, R0.reuse, 0x4, R2 ;  /* 0x00000004000e7825 */ /* 0x042fe200078e0202 */
[----:B------:R-:W-:Y:S04]  /*1a590*/  @P6 STG.E desc[UR16][R148.64], R234 ;  /* 0x000000ea94006986 */ /* 0x000fe8000c101910 */
[----:B------:R1:W-:Y:S04]  /*1a5a0*/  @P4 STG.E desc[UR16][R14.64], R246 ;  /* 0x000000f60e004986 */ /* 0x0003e8000c101910 */
[----:B-1----:R-:W2:Y:S04]  /*1a5b0*/  LDL.LU R246, [R1+0x11c] ;  /* 0x00011c0001f67983 */ /* 0x002ea80000300800 */
[----:B------:R-:W3:Y:S04]  /*1a5c0*/  LDL.LU R233, [R1+0x10] ;  /* 0x0000100001e97983 */ /* 0x000ee80000300800 */
[----:B------:R-:W4:Y:S01]  /*1a5d0*/  LDL.LU R150, [R1] ;  /* 0x0000000001967983 */ /* 0x000f220000300800 */
[----:B------:R-:W-:-:S03]  /*1a5e0*/  IMAD.WIDE R14, R0, 0x4, R8 ;  /* 0x00000004000e7825 */ /* 0x000fc600078e0208 */
[----:B------:R-:W4:Y:S01]  /*1a5f0*/  LDL.LU R234, [R1+0x14] ;  /* 0x0000140001ea7983 */ /* 0x000f220000300800 */
[C---:B------:R-:W-:Y:S01]  /*1a600*/  VIADD R232, R10.reuse, 0x8 ;  /* 0x000000080ae87836 */ /* 0x040fe20000000000 */
[----:B------:R-:W-:Y:S02]  /*1a610*/  ISETP.LT.AND P6, PT, R11, UR30, !P5 ;  /* 0x0000001e0b007c0c */ /* 0x000fe4000efc1270 */
[----:B------:R1:W-:Y:S01]  /*1a620*/  @P3 STG.E desc[UR16][R14.64], R235 ;  /* 0x000000eb0e003986 */ /* 0x0003e2000c101910 */
[----:B------:R-:W-:Y:S01]  /*1a630*/  VIADD R148, R10, 0x9 ;  /* 0x000000090a947836 */ /* 0x000fe20000000000 */
[----:B------:R-:W-:Y:S02]  /*1a640*/  IADD3 R13, R0, UR26, RZ ;  /* 0x0000001a000d7c10 */ /* 0x000fe4000fffe0ff */
[----:B------:R-:W-:Y:S01]  /*1a650*/  ISETP.GE.AND P2, PT, R232, UR4, PT ;  /* 0x00000004e8007c0c */ /* 0x000fe2000bf46270 */
[----:B------:R-:W-:Y:S01]  /*1a660*/  ULDC UR4, c[0x0][0x22c] ;  /* 0x00008b0000047ab9 */ /* 0x000fe20000000800 */
[----:B-1----:R-:W4:Y:S01]  /*1a670*/  LDL.LU R235, [R1+0x4] ;  /* 0x0000040001eb7983 */ /* 0x002f220000300800 */
[----:B------:R-:W-:Y:S01]  /*1a680*/  ISETP.GE.AND P4, PT, R148, UR4, PT ;  /* 0x0000000494007c0c */ /* 0x000fe2000bf86270 */
[----:B------:R-:W-:Y:S01]  /*1a690*/  IMAD.WIDE R148, R13, 0x4, R2 ;  /* 0x000000040d947825 */ /* 0x000fe200078e0202 */
[----:B------:R-:W-:Y:S01]  /*1a6a0*/  ISETP.LT.AND P5, PT, R12, UR6, !P5 ;  /* 0x000000060c007c0c */ /* 0x000fe2000efa1270 */
[----:B------:R-:W-:Y:S01]  /*1a6b0*/  ULDC UR4, c[0x0][0x22c] ;  /* 0x00008b0000047ab9 */ /* 0x000fe20000000800 */
[----:B------:R-:W-:-:S02]  /*1a6c0*/  ULDC UR6, c[0x0][0x228] ;  /* 0x00008a0000067ab9 */ /* 0x000fc40000000800 */
[----:B------:R1:W-:Y:S01]  /*1a6d0*/  @P6 STG.E desc[UR16][R148.64], R244 ;  /* 0x000000f494006986 */ /* 0x0003e2000c101910 */
[----:B------:R-:W-:Y:S02]  /*1a6e0*/  VIADD R0, R10, 0xa ;  /* 0x0000000a0a007836 */ /* 0x000fe40000000000 */
[----:B------:R-:W-:-:S03]  /*1a6f0*/  IMAD.WIDE R14, R13, 0x4, R8 ;  /* 0x000000040d0e7825 */ /* 0x000fc600078e0208 */
[----:B------:R-:W-:Y:S01]  /*1a700*/  ISETP.GE.AND P3, PT, R0, UR4, PT ;  /* 0x0000000400007c0c */ /* 0x000fe2000bf66270 */
[----:B------:R-:W-:Y:S01]  /*1a710*/  ULDC UR4, c[0x0][0x228] ;  /* 0x00008a0000047ab9 */ /* 0x000fe20000000800 */
[----:B-1----:R-:W4:Y:S01]  /*1a720*/  LDL.LU R244, [R1+0x18] ;  /* 0x0000180001f47983 */ /* 0x002f220000300800 */
[----:B------:R-:W-:Y:S01]  /*1a730*/  ISETP.LT.AND P6, PT, R11, UR4, !P1 ;  /* 0x000000040b007c0c */ /* 0x000fe2000cfc1270 */
[----:B------:R-:W-:Y:S02]  /*1a740*/  VIADD R151, R13, UR26 ;  /* 0x0000001a0d977c36 */ /* 0x000fe40008000000 */
[----:B------:R1:W-:Y:S01]  /*1a750*/  @P5 STG.E desc[UR16][R14.64], R245 ;  /* 0x000000f50e005986 */ /* 0x0003e2000c101910 */
[----:B------:R-:W-:Y:S01]  /*1a760*/  ISETP.LT.AND P1, PT, R12, UR6, !P1 ;  /* 0x000000060c007c0c */ /* 0x000fe2000cf21270 */
[C---:B------:R-:W-:Y:S01]  /*1a770*/  IMAD.WIDE R148, R151.reuse, 0x4, R2 ;  /* 0x0000000497947825 */ /* 0x040fe200078e0202 */
[----:B------:R-:W-:Y:S01]  /*1a780*/  ULDC UR4, c[0x0][0x228] ;  /* 0x00008a0000047ab9 */ /* 0x000fe20000000800 */
[----:B------:R-:W-:Y:S01]  /*1a790*/  ULDC UR6, c[0x0][0x228] ;  /* 0x00008a0000067ab9 */ /* 0x000fe20000000800 */
[----:B-1----:R-:W4:Y:S01]  /*1a7a0*/  LDL.LU R245, [R1+0x8] ;  /* 0x0000080001f57983 */ /* 0x002f220000300800 */
[----:B------:R-:W-:Y:S01]  /*1a7b0*/  IMAD.WIDE R14, R151, 0x4, R8 ;  /* 0x00000004970e7825 */ /* 0x000fe200078e0208 */
[----:B------:R-:W-:Y:S01]  /*1a7c0*/  ISETP.LT.AND P5, PT, R11, UR4, !P2 ;  /* 0x000000040b007c0c */ /* 0x000fe2000d7a1270 */
[----:B------:R-:W-:Y:S01]  /*1a7d0*/  ULDC UR4, c[0x0][0x22c] ;  /* 0x00008b0000047ab9 */ /* 0x000fe20000000800 */
[----:B------:R-:W-:Y:S01]  /*1a7e0*/  IADD3 R0, R151, UR26, RZ ;  /* 0x0000001a97007c10 */ /* 0x000fe2000fffe0ff */
[----:B------:R-:W-:Y:S01]  /*1a7f0*/  VIADD R13, R10, 0xb ;  /* 0x0000000b0a0d7836 */ /* 0x000fe20000000000 */
[----:B------:R-:W-:Y:S01]  /*1a800*/  ISETP.LT.AND P2, PT, R12, UR6, !P2 ;  /* 0x000000060c007c0c */ /* 0x000fe2000d741270 */
[----:B------:R-:W-:Y:S01]  /*1a810*/  ULDC UR6, c[0x0][0x228] ;  /* 0x00008a0000067ab9 */ /* 0x000fe20000000800 */
[----:B--2---:R1:W-:Y:S04]  /*1a820*/  @P6 STG.E desc[UR16][R148.64], R246 ;  /* 0x000000f694006986 */ /* 0x0043e8000c101910 */
[----:B------:R2:W-:Y:S04]  /*1a830*/  @P1 STG.E desc[UR16][R14.64], R247 ;  /* 0x000000f70e001986 */ /* 0x0005e8000c101910 */
[----:B-1----:R-:W4:Y:S04]  /*1a840*/  LDL.LU R246, [R1+0x1c] ;  /* 0x00001c0001f67983 */ /* 0x002f280000300800 */
[----:B--2---:R-:W2:Y:S01]  /*1a850*/  LDL.LU R247, [R1+0xc] ;  /* 0x00000c0001f77983 */ /* 0x004ea20000300800 */
[----:B------:R-:W-:Y:S01]  /*1a860*/  ISETP.GE.AND P6, PT, R13, UR4, PT ;  /* 0x000000040d007c0c */ /* 0x000fe2000bfc6270 */
[----:B------:R-:W-:Y:S01]  /*1a870*/  IMAD.WIDE R14, R0, 0x4, R2 ;  /* 0x00000004000e7825 */ /* 0x000fe200078e0202 */
[----:B------:R-:W-:-:S03]  /*1a880*/  ULDC UR4, c[0x0][0x228] ;  /* 0x00008a0000047ab9 */ /* 0x000fc60000000800 */
[----:B------:R-:W-:Y:S01]  /*1a890*/  VIADD R13, R10, 0xc ;  /* 0x0000000c0a0d7836 */ /* 0x000fe20000000000 */
[----:B------:R-:W-:Y:S01]  /*1a8a0*/  ISETP.LT.AND P1, PT, R11, UR4, !P4 ;  /* 0x000000040b007c0c */ /* 0x000fe2000e721270 */
[----:B------:R-:W-:Y:S01]  /*1a8b0*/  ULDC UR4, c[0x0][0x22c] ;  /* 0x00008b0000047ab9 */ /* 0x000fe20000000800 */
[----:B------:R-:W-:Y:S01]  /*1a8c0*/  IMAD.WIDE R148, R0, 0x4, R8 ;  /* 0x0000000400947825 */ /* 0x000fe200078e0208 */
[----:B---3--:R1:W-:Y:S01]  /*1a8d0*/  @P5 STG.E desc[UR16][R14.64], R233 ;  /* 0x000000e90e005986 */ /* 0x0083e2000c101910 */
[----:B------:R-:W-:Y:S01]  /*1a8e0*/  ISETP.GE.AND P5, PT, R13, UR4, PT ;  /* 0x000000040d007c0c */ /* 0x000fe2000bfa6270 */
[----:B------:R-:W-:Y:S02]  /*1a8f0*/  ULDC UR4, c[0x0][0x228] ;  /* 0x00008a0000047ab9 */ /* 0x000fe40000000800 */
[----:B------:R-:W-:Y:S01]  /*1a900*/  ISETP.LT.AND P4, PT, R12, UR4, !P4 ;  /* 0x000000040c007c0c */ /* 0x000fe2000e781270 */
[----:B----4-:R3:W-:Y:S01]  /*1a910*/  @P2 STG.E desc[UR16][R148.64], R150 ;  /* 0x0000009694002986 */ /* 0x0107e2000c101910 */
[----:B------:R-:W-:Y:S01]  /*1a920*/  ISETP.LT.AND P2, PT, R11, UR6, !P3 ;  /* 0x000000060b007c0c */ /* 0x000fe2000df41270 */
[----:B------:R-:W-:Y:S01]  /*1a930*/  ULDC UR4, c[0x0][0x22c] ;  /* 0x00008b0000047ab9 */ /* 0x000fe20000000800 */
[----:B------:R-:W-:Y:S01]  /*1a940*/  ULDC UR6, c[0x0][0x228] ;  /* 0x00008a0000067ab9 */ /* 0x000fe20000000800 */
[----:B-1----:R-:W-:-:S02]  /*1a950*/  VIADD R233, R0, UR26 ;  /* 0x0000001a00e97c36 */ /* 0x002fc40008000000 */
[----:B------:R-:W-:Y:S02]  /*1a960*/  VIADD R0, R10, 0xd ;  /* 0x0000000d0a007836 */ /* 0x000fe40000000000 */
[C---:B---3--:R-:W-:Y:S01]  /*1a970*/  IMAD.WIDE R150, R233.reuse, 0x4, R2 ;  /* 0x00000004e9967825 */ /* 0x048fe200078e0202 */
[----:B------:R-:W-:-:S03]  /*1a980*/  IADD3 R13, R233, UR26, RZ ;  /* 0x0000001ae90d7c10 */ /* 0x000fc6000fffe0ff */
[----:B------:R-:W-:Y:S01]  /*1a990*/  IMAD.WIDE R14, R233, 0x4, R8 ;  /* 0x00000004e90e7825 */ /* 0x000fe200078e0208 */
[----:B------:R1:W-:Y:S01]  /*1a9a0*/  @P1 STG.E desc[UR16][R150.64], R248 ;  /* 0x000000f896001986 */ /* 0x0003e2000c101910 */
[----:B------:R-:W-:Y:S01]  /*1a9b0*/  ISETP.GE.AND P1, PT, R0, UR4, PT ;  /* 0x0000000400007c0c */ /* 0x000fe2000bf26270 */
[----:B------:R-:W-:Y:S01]  /*1a9c0*/  ULDC UR4, c[0x0][0x228] ;  /* 0x00008a0000047ab9 */ /* 0x000fe20000000800 */
[----:B------:R-:W-:Y:S01]  /*1a9d0*/  VIADD R0, R10, 0xe ;  /* 0x0000000e0a007836 */ /* 0x000fe20000000000 */
[----:B------:R-:W-:Y:S01]  /*1a9e0*/  ISETP.LT.AND P3, PT, R12, UR4, !P3 ;  /* 0x000000040c007c0c */ /* 0x000fe2000df61270 */
[----:B------:R-:W-:Y:S01]  /*1a9f0*/  IMAD.WIDE R148, R13, 0x4, R2 ;  /* 0x000000040d947825 */ /* 0x000fe200078e0202 */
[----:B------:R-:W-:Y:S01]  /*1aa00*/  ULDC UR4, c[0x0][0x22c] ;  /* 0x00008b0000047ab9 */ /* 0x000fe20000000800 */
[----:B------:R3:W-:Y:S01]  /*1aa10*/  @P4 STG.E desc[UR16][R14.64], R240 ;  /* 0x000000f00e004986 */ /* 0x0007e2000c101910 */
[----:B------:R-:W-:Y:S01]  /*1aa20*/  ISETP.GE.AND P4, PT, R0, UR4, PT ;  /* 0x0000000400007c0c */ /* 0x000fe2000bf86270 */
[----:B------:R-:W-:-:S02]  /*1aa30*/  ULDC UR4, c[0x0][0x228] ;  /* 0x00008a0000047ab9 */ /* 0x000fc40000000800 */
[----:B------:R-:W-:Y:S01]  /*1aa40*/  @P2 STG.E desc[UR16][R148.64], R234 ;  /* 0x000000ea94002986 */ /* 0x000fe2000c101910 */
[----:B------:R-:W-:Y:S01]  /*1aa50*/  ISETP.LT.AND P2, PT, R11, UR4, !P6 ;  /* 0x000000040b007c0c */ /* 0x000fe2000f741270 */
[C---:B-1----:R-:W-:Y:S01]  /*1aa60*/  IMAD.WIDE R150, R13.reuse, 0x4, R8 ;  /* 0x000000040d967825 */ /* 0x042fe200078e0208 */
[----:B------:R-:W-:Y:S02]  /*1aa70*/  ULDC UR4, c[0x0][0x228] ;  /* 0x00008a0000047ab9 */ /* 0x000fe40000000800 */
[----:B------:R-:W-:Y:S01]  /*1aa80*/  ISETP.LT.AND P6, PT, R12, UR4, !P6 ;  /* 0x000000040c007c0c */ /* 0x000fe2000f7c1270 */
[----:B------:R-:W-:Y:S01]  /*1aa90*/  VIADD R13, R13, UR26 ;  /* 0x0000001a0d0d7c36 */ /* 0x000fe20008000000 */
[----:B------:R-:W-:Y:S01]  /*1aaa0*/  ULDC UR4, c[0x0][0x228] ;  /* 0x00008a0000047ab9 */ /* 0x000fe20000000800 */
[----:B------:R1:W-:Y:S01]  /*1aab0*/  @P3 STG.E desc[UR16][R150.64], R235 ;  /* 0x000000eb96003986 */ /* 0x0003e2000c101910 */
[----:B------:R-:W-:Y:S01]  /*1aac0*/  ISETP.LT.AND P3, PT, R11, UR4, !P5 ;  /* 0x000000040b007c0c */ /* 0x000fe2000ef61270 */
[----:B------:R-:W-:Y:S01]  /*1aad0*/  IMAD.WIDE R232, R13, 0x4, R2 ;  /* 0x000000040de87825 */ /* 0x000fe200078e0202 */
[----:B------:R-:W-:-:S03]  /*1aae0*/  ULDC UR4, c[0x0][0x22c] ;  /* 0x00008b0000047ab9 */ /* 0x000fc60000000800 */
[----:B------:R-:W-:Y:S01]  /*1aaf0*/  VIADD R0, R10, 0xf ;  /* 0x0000000f0a007836 */ /* 0x000fe20000000000 */
[----:B------:R-:W-:Y:S01]  /*1ab00*/  @P2 STG.E desc[UR16][R232.64], R249 ;  /* 0x000000f9e8002986 */ /* 0x000fe2000c101910 */
[C---:B---3--:R-:W-:Y:S01]  /*1ab10*/  IMAD.WIDE R14, R13.reuse, 0x4, R8 ;  /* 0x000000040d0e7825 */ /* 0x048fe200078e0208 */
[----:B-1----:R-:W-:Y:S02]  /*1ab20*/  IADD3 R235, R13, UR26, RZ ;  /* 0x0000001a0deb7c10 */ /* 0x002fe4000fffe0ff */
[----:B------:R-:W-:Y:S01]  /*1ab30*/  ISETP.GE.AND P2, PT, R0, UR4, PT ;  /* 0x0000000400007c0c */ /* 0x000fe2000bf46270 */
[----:B------:R-:W-:Y:S02]  /*1ab40*/  ULDC UR4, c[0x0][0x228] ;  /* 0x00008a0000047ab9 */ /* 0x000fe40000000800 */
[----:B------:R-:W-:Y:S01]  /*1ab50*/  IMAD.WIDE R148, R235, 0x4, R2 ;  /* 0x00000004eb947825 */ /* 0x000fe200078e0202 */
[----:B------:R-:W-:Y:S01]  /*1ab60*/  ISETP.LT.AND P5, PT, R12, UR4, !P5 ;  /* 0x000000040c007c0c */ /* 0x000fe2000efa1270 */
[----:B------:R1:W-:Y:S01]  /*1ab70*/  @P6 STG.E desc[UR16][R14.64], R241 ;  /* 0x000000f10e006986 */ /* 0x0003e2000c101910 */
[----:B------:R-:W-:-:S03]  /*1ab80*/  ULDC UR4, c[0x0][0x228] ;  /* 0x00008a0000047ab9 */ /* 0x000fc60000000800 */
[----:B------:R3:W-:Y:S01]  /*1ab90*/  @P3 STG.E desc[UR16][R148.64], R244 ;  /* 0x000000f494003986 */ /* 0x0007e2000c101910 */
[----:B------:R-:W-:Y:S01]  /*1aba0*/  ISETP.LT.AND P3, PT, R11, UR4, !P1 ;  /* 0x000000040b007c0c */ /* 0x000fe2000cf61270 */
[C---:B------:R-:W-:Y:S01]  /*1abb0*/  IMAD.WIDE R150, R235.reuse, 0x4, R8 ;  /* 0x00000004eb967825 */ /* 0x040fe200078e0208 */
[----:B------:R-:W-:Y:S01]  /*1abc0*/  ISETP.LT.AND P1, PT, R12, UR6, !P1 ;  /* 0x000000060c007c0c */ /* 0x000fe2000cf21270 */
[----:B------:R-:W-:Y:S02]  /*1abd0*/  ULDC UR4, c[0x0][0x22c] ;  /* 0x00008b0000047ab9 */ /* 0x000fe40000000800 */
[----:B------:R-:W-:Y:S02]  /*1abe0*/  VIADD R0, R10, 0x10 ;  /* 0x000000100a007836 */ /* 0x000fe40000000000 */
[----:B------:R-:W-:Y:S01]  /*1abf0*/  VIADD R13, R235, UR26 ;  /* 0x0000001aeb0d7c36 */ /* 0x000fe20008000000 */
[----:B------:R-:W-:Y:S01]  /*1ac00*/  @P5 STG.E desc[UR16][R150.64], R245 ;  /* 0x000000f596005986 */ /* 0x000fe2000c101910 */
[----:B------:R-:W-:Y:S01]  /*1ac10*/  ISETP.LT.AND P6, PT, R11, UR8, !P4 ;  /* 0x000000080b007c0c */ /* 0x000fe2000e7c1270 */
[----:B------:R-:W-:Y:S01]  /*1ac20*/  ULDC UR6, c[0x0][0x228] ;  /* 0x00008a0000067ab9 */ /* 0x000fe20000000800 */
[C---:B-1----:R-:W-:Y:S01]  /*1ac30*/  IMAD.WIDE R14, R13.reuse, 0x4, R2 ;  /* 0x000000040d0e7825 */ /* 0x042fe200078e0202 */
[----:B------:R-:W-:Y:S01]  /*1ac40*/  ISETP.GE.AND P5, PT, R0, UR4, PT ;  /* 0x0000000400007c0c */ /* 0x000fe2000bfa6270 */
[----:B------:R-:W-:Y:S01]  /*1ac50*/  ULDC UR4, c[0x0][0x22c] ;  /* 0x00008b0000047ab9 */ /* 0x000fe20000000800 */
[----:B------:R-:W-:Y:S01]  /*1ac60*/  IADD3 R0, R10, 0x11, RZ ;  /* 0x000000110a007810 */ /* 0x000fe20007ffe0ff */
[C---:B---3--:R-:W-:Y:S01]  /*1ac70*/  IMAD.WIDE R148, R13.reuse, 0x4, R8 ;  /* 0x000000040d947825 */ /* 0x048fe200078e0208 */
[----:B------:R-:W-:Y:S01]  /*1ac80*/  ISETP.LT.AND P4, PT, R12, UR6, !P4 ;  /* 0x000000060c007c0c */ /* 0x000fe2000e781270 */
[----:B------:R1:W-:Y:S01]  /*1ac90*/  @P3 STG.E desc[UR16][R14.64], R250 ;  /* 0x000000fa0e003986 */ /* 0x0003e2000c101910 */
[----:B------:R-:W-:Y:S01]  /*1aca0*/  ISETP.GE.AND P3, PT, R0, UR4, PT ;  /* 0x0000000400007c0c */ /* 0x000fe2000bf66270 */
[----:B------:R-:W-:Y:S01]  /*1acb0*/  VIADD R235, R13, UR26 ;  /* 0x0000001a0deb7c36 */ /* 0x000fe20008000000 */
[----:B------:R-:W-:Y:S01]  /*1acc0*/  ULDC UR4, c[0x0][0x228] ;  /* 0x00008a0000047ab9 */ /* 0x000fe20000000800 */
[----:B------:R3:W-:Y:S01]  /*1acd0*/  @P1 STG.E desc[UR16][R148.64], R242 ;  /* 0x000000f294001986 */ /* 0x0007e2000c101910 */
[----:B------:R-:W-:Y:S01]  /*1ace0*/  ISETP.LT.AND P1, PT, R11, UR4, !P2 ;  /* 0x000000040b007c0c */ /* 0x000fe2000d721270 */
[C---:B------:R-:W-:Y:S01]  /*1acf0*/  IMAD.WIDE R232, R235.reuse, 0x4, R2 ;  /* 0x00000004ebe87825 */ /* 0x040fe200078e0202 */
[----:B------:R-:W-:Y:S01]  /*1ad00*/  ULDC UR6, c[0x0][0x228] ;  /* 0x00008a0000067ab9 */ /* 0x000fe20000000800 */
[----:B------:R-:W-:Y:S01]  /*1ad10*/  ULDC UR8, c[0x0][0x228] ;  /* 0x00008a0000087ab9 */ /* 0x000fe20000000800 */
[----:B------:R-:W-:Y:S01]  /*1ad20*/  ISETP.LT.AND P2, PT, R12, UR6, !P2 ;  /* 0x000000060c007c0c */ /* 0x000fe2000d741270 */
[----:B------:R-:W-:Y:S01]  /*1ad30*/  VIADD R0, R10, 0x12 ;  /* 0x000000120a007836 */ /* 0x000fe20000000000 */
[----:B------:R-:W-:Y:S01]  /*1ad40*/  ULDC UR4, c[0x0][0x22c] ;  /* 0x00008b0000047ab9 */ /* 0x000fe20000000800 */
[----:B-1----:R-:W-:Y:S01]  /*1ad50*/  IMAD.WIDE R14, R235, 0x4, R8 ;  /* 0x00000004eb0e7825 */ /* 0x002fe200078e0208 */
[----:B------:R-:W-:-:S03]  /*1ad60*/  ULDC UR6, c[0x0][0x228] ;  /* 0x00008a0000067ab9 */ /* 0x000fc60000000800 */
[----:B------:R-:W-:-:S04]  /*1ad70*/  VIADD R151, R235, UR26 ;  /* 0x0000001aeb977c36 */ /* 0x000fc80008000000 */
[----:B---3--:R-:W-:-:S04]  /*1ad80*/  IMAD.WIDE R148, R151, 0x4, R2 ;  /* 0x0000000497947825 */ /* 0x008fc800078e0202 */
[C---:B------:R-:W-:Y:S02]  /*1ad90*/  VIADD R13, R151.reuse, UR26 ;  /* 0x0000001a970d7c36 */ /* 0x040fe40008000000 */
[----:B------:R-:W-:-:S04]  /*1ada0*/  IMAD.WIDE R150, R151, 0x4, R8 ;  /* 0x0000000497967825 */ /* 0x000fc800078e0208 */
[----:B------:R-:W-:Y:S01]  /*1adb0*/  VIADD R235, R13, UR26 ;  /* 0x0000001a0deb7c36 */ /* 0x000fe20008000000 */
[----:B------:R1:W-:Y:S01]  /*1adc0*/  @P6 STG.E desc[UR16][R232.64], R246 ;  /* 0x000000f6e8006986 */ /* 0x0003e2000c101910 */
[----:B------:R-:W-:Y:S01]  /*1add0*/  ISETP.LT.AND P6, PT, R11, UR8, !P5 ;  /* 0x000000080b007c0c */ /* 0x000fe2000efc1270 */
[----:B------:R-:W-:Y:S02]  /*1ade0*/  ULDC UR8, c[0x0][0x228] ;  /* 0x00008a0000087ab9 */ /* 0x000fe40000000800 */
[----:B--2---:R2:W-:Y:S01]  /*1adf0*/  @P4 STG.E desc[UR16][R14.64], R247 ;  /* 0x000000f70e004986 */ /* 0x0045e2000c101910 */
[----:B------:R-:W-:Y:S01]  /*1ae00*/  ISETP.GE.AND P4, PT, R0, UR4, PT ;  /* 0x0000000400007c0c */ /* 0x000fe2000bf86270 */
[----:B------:R-:W-:Y:S01]  /*1ae10*/  ULDC UR4, c[0x0][0x22c] ;  /* 0x00008b0000047ab9 */ /* 0x000fe20000000800 */
[----:B------:R-:W-:Y:S01]  /*1ae20*/  IADD3 R0, R10, 0x13, RZ ;  /* 0x000000130a007810 */ /* 0x000fe20007ffe0ff */
[----:B------:R3:W-:Y:S03]  /*1ae30*/  @P1 STG.E desc[UR16][R148.64], R251 ;  /* 0x000000fb94001986 */ /* 0x0007e6000c101910 */
[----:B------:R-:W-:Y:S01]  /*1ae40*/  ISETP.GE.AND P1, PT, R0, UR4, PT ;  /* 0x0000000400007c0c */ /* 0x000fe2000bf26270 */
[----:B-1----:R-:W-:Y:S01]  /*1ae50*/  IMAD.WIDE R232, R13, 0x4, R2 ;  /* 0x000000040de87825 */ /* 0x002fe200078e0202 */
[----:B------:R-:W-:Y:S01]  /*1ae60*/  ULDC UR4, c[0x0][0x228] ;  /* 0x00008a0000047ab9 */ /* 0x000fe20000000800 */
[----:B------:R1:W-:Y:S01]  /*1ae70*/  @P2 STG.E desc[UR16][R150.64], R243 ;  /* 0x000000f396002986 */ /* 0x0003e2000c101910 */
[----:B------:R-:W-:Y:S01]  /*1ae80*/  ISETP.LT.AND P5, PT, R12, UR4, !P5 ;  /* 0x000000040c007c0c */ /* 0x000fe2000efa1270 */
[----:B------:R-:W-:Y:S01]  /*1ae90*/  ULDC UR4, c[0x0][0x228] ;  /* 0x00008a0000047ab9 */ /* 0x000fe20000000800 */
[----:B------:R-:W-:Y:S01]  /*1aea0*/  VIADD R0, R10, 0x14 ;  /* 0x000000140a007836 */ /* 0x000fe20000000000 */
[----:B------:R-:W-:Y:S01]  /*1aeb0*/  @P6 STG.E desc[UR16][R232.64], R20 ;  /* 0x00000014e8006986 */ /* 0x000fe2000c101910 */
[----:B------:R-:W-:Y:S01]  /*1aec0*/  ISETP.LT.AND P6, PT, R11, UR4, !P3 ;  /* 0x000000040b007c0c */ /* 0x000fe2000dfc1270 */
[----:B------:R-:W-:Y:S01]  /*1aed0*/  ULDC UR4, c[0x0][0x22c] ;  /* 0x00008b0000047ab9 */ /* 0x000fe20000000800 */
[----:B--2---:R-:W-:Y:S01]  /*1aee0*/  IMAD.WIDE R14, R13, 0x4, R8 ;  /* 0x000000040d0e7825 */ /* 0x004fe200078e0208 */
[----:B------:R-:W-:Y:S01]  /*1aef0*/  ISETP.GE.AND P2, PT, R0, UR4, PT ;  /* 0x0000000400007c0c */ /* 0x000fe2000bf46270 */
[----:B------:R-:W-:Y:S01]  /*1af00*/  ULDC UR4, c[0x0][0x22c] ;  /* 0x00008b0000047ab9 */ /* 0x000fe20000000800 */
[----:B------:R-:W-:Y:S01]  /*1af10*/  ISETP.LT.AND P3, PT, R12, UR6, !P3 ;  /* 0x000000060c007c0c */ /* 0x000fe2000df61270 */
[----:B------:R-:W-:Y:S01]  /*1af20*/  VIADD R0, R10, 0x15 ;  /* 0x000000150a007836 */ /* 0x000fe20000000000 */
[----:B------:R-:W-:Y:S01]  /*1af30*/  ULDC UR6, c[0x0][0x228] ;  /* 0x00008a0000067ab9 */ /* 0x000fe20000000800 */
[C---:B---3--:R-:W-:Y:S01]  /*1af40*/  IMAD.WIDE R148, R235.reuse, 0x4, R2 ;  /* 0x00000004eb947825 */ /* 0x048fe200078e0202 */
[----:B------:R2:W-:Y:S02]  /*1af50*/  @P5 STG.E desc[UR16][R14.64], R4 ;  /* 0x000000040e005986 */ /* 0x0005e4000c101910 */
[----:B------:R-:W-:Y:S01]  /*1af60*/  ISETP.GE.AND P5, PT, R0, UR4, PT ;  /* 0x0000000400007c0c */ /* 0x000fe2000bfa6270 */
[----:B------:R-:W-:Y:S01]  /*1af70*/  ULDC UR4, c[0x0][0x228] ;  /* 0x00008a0000047ab9 */ /* 0x000fe20000000800 */
[----:B------:R3:W-:Y:S01]  /*1af80*/  @P6 STG.E desc[UR16][R148.64], R24 ;  /* 0x0000001894006986 */ /* 0x0007e2000c101910 */
[----:B-1----:R-:W-:Y:S01]  /*1af90*/  IMAD.WIDE R150, R235, 0x4, R8 ;  /* 0x00000004eb967825 */ /* 0x002fe200078e0208 */
[----:B------:R-:W-:Y:S01]  /*1afa0*/  ISETP.LT.AND P6, PT, R11, UR4, !P4 ;  /* 0x000000040b007c0c */ /* 0x000fe2000e7c1270 */
[----:B------:R-:W-:Y:S01]  /*1afb0*/  ULDC UR4, c[0x0][0x228] ;  /* 0x00008a0000047ab9 */ /* 0x000fe20000000800 */
[----:B------:R-:W-:Y:S01]  /*1afc0*/  ISETP.LT.AND P4, PT, R12, UR6, !P4 ;  /* 0x000000060c007c0c */ /* 0x000fe2000e781270 */
[----:B------:R-:W-:Y:S01]  /*1afd0*/  VIADD R0, R10, 0x16 ;  /* 0x000000160a007836 */ /* 0x000fe20000000000 */
[----:B------:R-:W-:Y:S01]  /*1afe0*/  IADD3 R235, R235, UR26, RZ ;  /* 0x0000001aebeb7c10 */ /* 0x000fe2000fffe0ff */
[----:B------:R1:W-:Y:S01]  /*1aff0*/  @P3 STG.E desc[UR16][R150.64], R16 ;  /* 0x0000001096003986 */ /* 0x0003e2000c101910 */
[----:B------:R-:W-:Y:S01]  /*1b000*/  ISETP.LT.AND P3, PT, R11, UR4, !P1 ;  /* 0x000000040b007c0c */ /* 0x000fe2000cf61270 */
[----:B------:R-:W-:Y:S01]  /*1b010*/  ULDC UR6, c[0x0][0x228] ;  /* 0x00008a0000067ab9 */ /* 0x000fe20000000800 */
[----:B------:R-:W-:Y:S01]  /*1b020*/  ULDC UR4, c[0x0][0x22c] ;  /* 0x00008b0000047ab9 */ /* 0x000fe20000000800 */
[----:B--2---:R-:W-:Y:S01]  /*1b030*/  IMAD.WIDE R14, R235, 0x4, R2 ;  /* 0x00000004eb0e7825 */ /* 0x004fe200078e0202 */
[----:B------:R-:W-:Y:S01]  /*1b040*/  ISETP.LT.AND P1, PT, R12, UR6, !P1 ;  /* 0x000000060c007c0c */ /* 0x000fe2000cf21270 */
[----:B------:R-:W-:-:S02]  /*1b050*/  ULDC UR6, c[0x0][0x228] ;  /* 0x00008a0000067ab9 */ /* 0x000fc40000000800 */
[C---:B---3--:R-:W-:Y:S01]  /*1b060*/  IMAD.WIDE R148, R235.reuse, 0x4, R8 ;  /* 0x00000004eb947825 */ /* 0x048fe200078e0208 */
[----:B------:R-:W-:Y:S03]  /*1b070*/  @P6 STG.E desc[UR16][R14.64], R21 ;  /* 0x000000150e006986 */ /* 0x000fe6000c101910 */
[----:B------:R-:W-:Y:S01]  /*1b080*/  VIADD R235, R235, UR26 ;  /* 0x0000001aebeb7c36 */ /* 0x000fe20008000000 */
[----:B------:R-:W-:Y:S01]  /*1b090*/  ISETP.GE.AND P6, PT, R0, UR4, PT ;  /* 0x0000000400007c0c */ /* 0x000fe2000bfc6270 */
[----:B------:R-:W-:Y:S01]  /*1b0a0*/  ULDC UR4, c[0x0][0x228] ;  /* 0x00008a0000047ab9 */ /* 0x000fe20000000800 */
[----:B------:R-:W-:Y:S02]  /*1b0b0*/  VIADD R0, R10, 0x17 ;  /* 0x000000170a007836 */ /* 0x000fe40000000000 */
[----:B-1----:R-:W-:Y:S01]  /*1b0c0*/  IMAD.WIDE R150, R235, 0x4, R2 ;  /* 0x00000004eb967825 */ /* 0x002fe200078e0202 */
[----:B------:R1:W-:Y:S01]  /*1b0d0*/  @P4 STG.E desc[UR16][R148.64], R5 ;  /* 0x0000000594004986 */ /* 0x0003e2000c101910 */
[----:B------:R-:W-:Y:S01]  /*1b0e0*/  ISETP.LT.AND P4, PT, R11, UR4, !P2 ;  /* 0x000000040b007c0c */ /* 0x000fe2000d781270 */
[----:B------:R-:W-:Y:S01]  /*1b0f0*/  ULDC UR4, c[0x0][0x22c] ;  /* 0x00008b0000047ab9 */ /* 0x000fe20000000800 */
[C---:B------:R-:W-:Y:S01]  /*1b100*/  IMAD.WIDE R232, R235.reuse, 0x4, R8 ;  /* 0x00000004ebe87825 */ /* 0x040fe200078e0208 */
[----:B------:R-:W-:Y:S01]  /*1b110*/  @P3 STG.E desc[UR16][R150.64], R25 ;  /* 0x0000001996003986 */ /* 0x000fe2000c101910 */
[----:B------:R-:W-:-:S02]  /*1b120*/  IADD3 R235, R235, UR26, RZ ;  /* 0x0000001aebeb7c10 */ /* 0x000fc4000fffe0ff */
[----:B------:R-:W-:Y:S01]  /*1b130*/  ISETP.GE.AND P3, PT, R0, UR4, PT ;  /* 0x0000000400007c0c */ /* 0x000fe2000bf66270 */
[----:B------:R-:W-:Y:S02]  /*1b140*/  ULDC UR4, c[0x0][0x228] ;  /* 0x00008a0000047ab9 */ /* 0x000fe40000000800 */
[----:B------:R-:W-:Y:S01]  /*1b150*/  ISETP.LT.AND P2, PT, R12, UR4, !P2 ;  /* 0x000000040c007c0c */ /* 0x000fe2000d741270 */
[----:B------:R2:W-:Y:S01]  /*1b160*/  @P1 STG.E desc[UR16][R232.64], R17 ;  /* 0x00000011e8001986 */ /* 0x0005e2000c101910 */
[----:B-1----:R-:W-:Y:S01]  /*1b170*/  IMAD.WIDE R4, R235, 0x4, R2 ;  /* 0x00000004eb047825 */ /* 0x002fe200078e0202 */
[----:B------:R-:W-:Y:S01]  /*1b180*/  ISETP.LT.AND P1, PT, R11, UR6, !P5 ;  /* 0x000000060b007c0c */ /* 0x000fe2000ef21270 */
[----:B------:R-:W-:Y:S01]  /*1b190*/  ULDC UR4, c[0x0][0x22c] ;  /* 0x00008b0000047ab9 */ /* 0x000fe20000000800 */
[----:B------:R-:W-:Y:S01]  /*1b1a0*/  ULDC UR6, c[0x0][0x228] ;  /* 0x00008a0000067ab9 */ /* 0x000fe20000000800 */
[----:B------:R-:W-:Y:S01]  /*1b1b0*/  VIADD R0, R10, 0x18 ;  /* 0x000000180a007836 */ /* 0x000fe20000000000 */
[----:B------:R1:W-:Y:S01]  /*1b1c0*/  @P4 STG.E desc[UR16][R4.64], R22 ;  /* 0x0000001604004986 */ /* 0x0003e2000c101910 */
[----:B------:R-:W-:-:S02]  /*1b1d0*/  VIADD R13, R235, UR26 ;  /* 0x0000001aeb0d7c36 */ /* 0x000fc40008000000 */
[----:B------:R-:W-:Y:S01]  /*1b1e0*/  IMAD.WIDE R14, R235, 0x4, R8 ;  /* 0x00000004eb0e7825 */ /* 0x000fe200078e0208 */
[----:B------:R-:W-:Y:S01]  /*1b1f0*/  ISETP.GE.AND P4, PT, R0, UR4, PT ;  /* 0x0000000400007c0c */ /* 0x000fe2000bf86270 */
[----:B------:R-:W-:Y:S02]  /*1b200*/  ULDC UR4, c[0x0][0x228] ;  /* 0x00008a0000047ab9 */ /* 0x000fe40000000800 */
[----:B------:R-:W-:Y:S01]  /*1b210*/  VIADD R0, R10, 0x19 ;  /* 0x000000190a007836 */ /* 0x000fe20000000000 */
[----:B------:R-:W-:Y:S01]  /*1b220*/  ISETP.LT.AND P5, PT, R12, UR4, !P5 ;  /* 0x000000040c007c0c */ /* 0x000fe2000efa1270 */
[----:B--2---:R-:W-:Y:S01]  /*1b230*/  IMAD.WIDE R16, R13, 0x4, R2 ;  /* 0x000000040d107825 */ /* 0x004fe200078e0202 */
[----:B------:R-:W-:Y:S01]  /*1b240*/  ULDC UR4, c[0x0][0x22c] ;  /* 0x00008b0000047ab9 */ /* 0x000fe20000000800 */
[----:B------:R2:W-:Y:S01]  /*1b250*/  @P2 STG.E desc[UR16][R14.64], R6 ;  /* 0x000000060e002986 */ /* 0x0005e2000c101910 */
[----:B------:R-:W-:Y:S01]  /*1b260*/  ISETP.GE.AND P2, PT, R0, UR4, PT ;  /* 0x0000000400007c0c */ /* 0x000fe2000bf46270 */
[----:B------:R-:W-:-:S02]  /*1b270*/  ULDC UR4, c[0x0][0x228] ;  /* 0x00008a0000047ab9 */ /* 0x000fc40000000800 */
[----:B------:R3:W-:Y:S01]  /*1b280*/  @P1 STG.E desc[UR16][R16.64], R26 ;  /* 0x0000001a10001986 */ /* 0x0007e2000c101910 */
[----:B------:R-:W-:Y:S01]  /*1b290*/  ISETP.LT.AND P1, PT, R11, UR4, !P6 ;  /* 0x000000040b007c0c */ /* 0x000fe2000f721270 */
[C---:B-1----:R-:W-:Y:S01]  /*1b2a0*/  IMAD.WIDE R4, R13.reuse, 0x4, R8 ;  /* 0x000000040d047825 */ /* 0x042fe200078e0208 */
[----:B------:R-:W-:Y:S01]  /*1b2b0*/  IADD3 R13, R13, UR26, RZ ;  /* 0x0000001a0d0d7c10 */ /* 0x000fe2000fffe0ff */
[----:B------:R-:W-:Y:S02]  /*1b2c0*/  ULDC UR4, c[0x0][0x228] ;  /* 0x00008a0000047ab9 */ /* 0x000fe40000000800 */
[----:B------:R-:W-:Y:S01]  /*1b2d0*/  ISETP.LT.AND P6, PT, R12, UR4, !P6 ;  /* 0x000000040c007c0c */ /* 0x000fe2000f7c1270 */
[----:B------:R-:W-:Y:S01]  /*1b2e0*/  ULDC UR4, c[0x0][0x228] ;  /* 0x00008a0000047ab9 */ /* 0x000fe20000000800 */
[----:B------:R1:W-:Y:S01]  /*1b2f0*/  @P5 STG.E desc[UR16][R4.64], R18 ;  /* 0x0000001204005986 */ /* 0x0003e2000c101910 */
[----:B--2---:R-:W-:Y:S01]  /*1b300*/  IMAD.WIDE R14, R13, 0x4, R2 ;  /* 0x000000040d0e7825 */ /* 0x004fe200078e0202 */
[----:B------:R-:W-:Y:S01]  /*1b310*/  ISETP.LT.AND P5, PT, R11, UR4, !P3 ;  /* 0x000000040b007c0c */ /* 0x000fe2000dfa1270 */
[----:B------:R-:W-:-:S02]  /*1b320*/  ULDC UR4, c[0x0][0x22c] ;  /* 0x00008b0000047ab9 */ /* 0x000fc40000000800 */
[----:B------:R-:W-:Y:S01]  /*1b330*/  VIADD R0, R10, 0x1a ;  /* 0x0000001a0a007836 */ /* 0x000fe20000000000 */
[----:B------:R2:W-:Y:S01]  /*1b340*/  @P1 STG.E desc[UR16][R14.64], R23 ;  /* 0x000000170e001986 */ /* 0x0005e2000c101910 */
[----:B------:R-:W-:-:S03]  /*1b350*/  VIADD R25, R13, UR26 ;  /* 0x0000001a0d197c36 */ /* 0x000fc60008000000 */
[----:B------:R-:W-:Y:S01]  /*1b360*/  ISETP.GE.AND P1, PT, R0, UR4, PT ;  /* 0x0000000400007c0c */ /* 0x000fe2000bf26270 */
[----:B------:R-:W-:Y:S01]  /*1b370*/  ULDC UR4, c[0x0][0x228] ;  /* 0x00008a0000047ab9 */ /* 0x000fe20000000800 */
[----:B---3--:R-:W-:Y:S01]  /*1b380*/  IMAD.WIDE R16, R13, 0x4, R8 ;  /* 0x000000040d107825 */ /* 0x008fe200078e0208 */
[C---:B------:R-:W-:Y:S01]  /*1b390*/  ISETP.LT.AND P3, PT, R12.reuse, UR4, !P3 ;  /* 0x000000040c007c0c */ /* 0x040fe2000df61270 */
[----:B------:R-:W-:Y:S02]  /*1b3a0*/  ULDC UR4, c[0x0][0x228] ;  /* 0x00008a0000047ab9 */ /* 0x000fe40000000800 */
[----:B------:R-:W-:Y:S01]  /*1b3b0*/  IMAD.WIDE R20, R25, 0x4, R2 ;  /* 0x0000000419147825 */ /* 0x000fe200078e0202 */
[----:B------:R3:W-:Y:S04]  /*1b3c0*/  @P6 STG.E desc[UR16][R16.64], R7 ;  /* 0x0000000710006986 */ /* 0x0007e8000c101910 */
[----:B------:R-:W-:Y:S01]  /*1b3d0*/  @P5 STG.E desc[UR16][R20.64], R27 ;  /* 0x0000001b14005986 */ /* 0x000fe2000c101910 */
[----:B------:R-:W-:Y:S01]  /*1b3e0*/  ISETP.LT.AND P5, PT, R11, UR4, !P4 ;  /* 0x000000040b007c0c */ /* 0x000fe2000e7a1270 */
[C---:B-1----:R-:W-:Y:S01]  /*1b3f0*/  IMAD.WIDE R4, R25.reuse, 0x4, R8 ;  /* 0x0000000419047825 */ /* 0x042fe200078e0208 */
[----:B--2---:R-:W-:Y:S01]  /*1b400*/  IADD3 R15, R25, UR26, RZ ;  /* 0x0000001a190f7c10 */ /* 0x004fe2000fffe0ff */
[----:B------:R-:W-:Y:S01]  /*1b410*/  ULDC UR4, c[0x0][0x22c] ;  /* 0x00008b0000047ab9 */ /* 0x000fe20000000800 */
[----:B------:R-:W-:Y:S01]  /*1b420*/  ISETP.LT.AND P4, PT, R12, UR6, !P4 ;  /* 0x000000060c007c0c */ /* 0x000fe2000e781270 */
[----:B------:R-:W-:Y:S01]  /*1b430*/  VIADD R0, R10, 0x1b ;  /* 0x0000001b0a007836 */ /* 0x000fe20000000000 */
[----:B------:R1:W-:Y:S01]  /*1b440*/  @P3 STG.E desc[UR16][R4.64], R19 ;  /* 0x0000001304003986 */ /* 0x0003e2000c101910 */
[----:B---3--:R-:W-:Y:S01]  /*1b450*/  IMAD.WIDE R6, R15, 0x4, R2 ;  /* 0x000000040f067825 */ /* 0x008fe200078e0202 */
[----:B------:R-:W-:Y:S01]  /*1b460*/  ISETP.LT.AND P6, PT, R11, UR8, !P2 ;  /* 0x000000080b007c0c */ /* 0x000fe2000d7c1270 */
[----:B------:R-:W-:Y:S01]  /*1b470*/  ULDC UR6, c[0x0][0x228] ;  /* 0x00008a0000067ab9 */ /* 0x000fe20000000800 */
[----:B------:R-:W-:Y:S01]  /*1b480*/  ISETP.GE.AND P3, PT, R0, UR4, PT ;  /* 0x0000000400007c0c */ /* 0x000fe2000bf66270 */
[----:B------:R-:W-:Y:S01]  /*1b490*/  VIADD R0, R10, 0x1c ;  /* 0x0000001c0a007836 */ /* 0x000fe20000000000 */
[----:B------:R-:W-:Y:S01]  /*1b4a0*/  ISETP.LT.AND P2, PT, R12, UR6, !P2 ;  /* 0x000000060c007c0c */ /* 0x000fe2000d741270 */
[C---:B------:R-:W-:Y:S01]  /*1b4b0*/  VIADD R13, R15.reuse, UR26 ;  /* 0x0000001a0f0d7c36 */ /* 0x040fe20008000000 */
[----:B------:R-:W-:Y:S01]  /*1b4c0*/  ULDC UR4, c[0x0][0x22c] ;  /* 0x00008b0000047ab9 */ /* 0x000fe20000000800 */
[----:B------:R-:W-:Y:S01]  /*1b4d0*/  IMAD.WIDE R14, R15, 0x4, R8 ;  /* 0x000000040f0e7825 */ /* 0x000fe200078e0208 */
[----:B------:R2:W-:Y:S01]  /*1b4e0*/  @P5 STG.E desc[UR16][R6.64], R88 ;  /* 0x0000005806005986 */ /* 0x0005e2000c101910 */
[----:B------:R-:W-:Y:S01]  /*1b4f0*/  ISETP.GE.AND P5, PT, R0, UR4, PT ;  /* 0x0000000400007c0c */ /* 0x000fe2000bfa6270 */
[----:B------:R-:W-:Y:S01]  /*1b500*/  ULDC UR4, c[0x0][0x228] ;  /* 0x00008a0000047ab9 */ /* 0x000fe20000000800 */
[----:B------:R-:W-:Y:S01]  /*1b510*/  IMAD.WIDE R16, R13, 0x4, R2 ;  /* 0x000000040d107825 */ /* 0x000fe200078e0202 */
[----:B------:R3:W-:Y:S01]  /*1b520*/  @P4 STG.E desc[UR16][R14.64], R28 ;  /* 0x0000001c0e004986 */ /* 0x0007e2000c101910 */
[----:B------:R-:W-:Y:S01]  /*1b530*/  ISETP.LT.AND P4, PT, R11, UR4, !P1 ;  /* 0x000000040b007c0c */ /* 0x000fe2000cf81270 */
[----:B------:R-:W-:Y:S01]  /*1b540*/  ULDC UR6, c[0x0][0x228] ;  /* 0x00008a0000067ab9 */ /* 0x000fe20000000800 */
[C---:B-1----:R-:W-:Y:S01]  /*1b550*/  IMAD.WIDE R4, R13.reuse, 0x4, R8 ;  /* 0x000000040d047825 */ /* 0x042fe200078e0208 */
[----:B------:R-:W-:Y:S01]  /*1b560*/  IADD3 R13, R13, UR26, RZ ;  /* 0x0000001a0d0d7c10 */ /* 0x000fe2000fffe0ff */
[----:B------:R-:W-:Y:S01]  /*1b570*/  ULDC UR8, c[0x0][0x228] ;  /* 0x00008a0000087ab9 */ /* 0x000fe20000000800 */
[----:B------:R-:W1:Y:S01]  /*1b580*/  LDS.128 R24, [R252] ;  /* 0x00000000fc187984 */ /* 0x000e620000000c00 */
[----:B------:R-:W-:Y:S01]  /*1b590*/  VIADD R0, R10, 0x1d ;  /* 0x0000001d0a007836 */ /* 0x000fe20000000000 */
[----:B------:R-:W-:Y:S01]  /*1b5a0*/  ISETP.LT.AND P1, PT, R12, UR6, !P1 ;  /* 0x000000060c007c0c */ /* 0x000fe2000cf21270 */
[----:B------:R-:W-:Y:S01]  /*1b5b0*/  ULDC UR4, c[0x0][0x22c] ;  /* 0x00008b0000047ab9 */ /* 0x000fe20000000800 */
[----:B------:R4:W-:Y:S01]  /*1b5c0*/  @P6 STG.E desc[UR16][R16.64], R36 ;  /* 0x0000002410006986 */ /* 0x0009e2000c101910 */
[----:B------:R-:W-:Y:S01]  /*1b5d0*/  ISETP.LT.AND P6, PT, R11, UR8, !P3 ;  /* 0x000000080b007c0c */ /* 0x000fe2000dfc1270 */
[C---:B--2---:R-:W-:Y:S01]  /*1b5e0*/  IMAD.WIDE R6, R13.reuse, 0x4, R2 ;  /* 0x000000040d067825 */ /* 0x044fe200078e0202 */
[----:B------:R-:W-:Y:S01]  /*1b5f0*/  ULDC UR6, c[0x0][0x228] ;  /* 0x00008a0000067ab9 */ /* 0x000fe20000000800 */
[----:B------:R2:W-:Y:S01]  /*1b600*/  @P2 STG.E desc[UR16][R4.64], R32 ;  /* 0x0000002004002986 */ /* 0x0005e2000c101910 */
[----:B------:R-:W-:Y:S01]  /*1b610*/  ISETP.GE.AND P2, PT, R0, UR4, PT ;  /* 0x0000000400007c0c */ /* 0x000fe2000bf46270 */
[----:B------:R-:W-:Y:S01]  /*1b620*/  VIADD R0, R10, 0x1e ;  /* 0x0000001e0a007836 */ /* 0x000fe20000000000 */
[----:B------:R-:W-:Y:S01]  /*1b630*/  ULDC UR4, c[0x0][0x22c] ;  /* 0x00008b0000047ab9 */ /* 0x000fe20000000800 */
[C---:B------:R-:W-:Y:S01]  /*1b640*/  VIADD R19, R13.reuse, UR26 ;  /* 0x0000001a0d137c36 */ /* 0x040fe20008000000 */
[----:B------:R2:W-:Y:S01]  /*1b650*/  @P4 STG.E desc[UR16][R6.64], R89 ;  /* 0x0000005906004986 */ /* 0x0005e2000c101910 */
[----:B---3--:R-:W-:Y:S01]  /*1b660*/  IMAD.WIDE R14, R13, 0x4, R8 ;  /* 0x000000040d0e7825 */ /* 0x008fe200078e0208 */
[----:B------:R-:W-:Y:S01]  /*1b670*/  ISETP.GE.AND P4, PT, R0, UR4, PT ;  /* 0x0000000400007c0c */ /* 0x000fe2000bf86270 */
[----:B------:R-:W-:Y:S01]  /*1b680*/  ULDC UR4, c[0x0][0x228] ;  /* 0x00008a0000047ab9 */ /* 0x000fe20000000800 */
[----:B------:R-:W-:Y:S01]  /*1b690*/  ULDC UR8, c[0x0][0x228] ;  /* 0x00008a0000087ab9 */ /* 0x000fe20000000800 */
[----:B----4-:R-:W-:Y:S01]  /*1b6a0*/  IMAD.WIDE R16, R19, 0x4, R2 ;  /* 0x0000000413107825 */ /* 0x010fe200078e0202 */
[----:B------:R-:W-:Y:S01]  /*1b6b0*/  ISETP.LT.AND P3, PT, R12, UR4, !P3 ;  /* 0x000000040c007c0c */ /* 0x000fe2000df61270 */
[----:B------:R3:W-:Y:S01]  /*1b6c0*/  @P1 STG.E desc[UR16][R14.64], R29 ;  /* 0x0000001d0e001986 */ /* 0x0007e2000c101910 */
[----:B------:R-:W-:Y:S01]  /*1b6d0*/  ULDC UR4, c[0x0][0x228] ;  /* 0x00008a0000047ab9 */ /* 0x000fe20000000800 */
[----:B------:R-:W-:-:S02]  /*1b6e0*/  VIADD R0, R10, 0x1f ;  /* 0x0000001f0a007836 */ /* 0x000fc40000000000 */
[----:B------:R-:W-:Y:S01]  /*1b6f0*/  @P6 STG.E desc[UR16][R16.64], R37 ;  /* 0x0000002510006986 */ /* 0x000fe2000c101910 */
[----:B------:R-:W-:Y:S01]  /*1b700*/  ISETP.LT.AND P6, PT, R11, UR4, !P5 ;  /* 0x000000040b007c0c */ /* 0x000fe2000efc1270 */
[----:B------:R-:W-:Y:S01]  /*1b710*/  ULDC UR4, c[0x0][0x22c] ;  /* 0x00008b0000047ab9 */ /* 0x000fe20000000800 */
[C---:B------:R-:W-:Y:S01]  /*1b720*/  IADD3 R13, R19.reuse, UR26, RZ ;  /* 0x0000001a130d7c10 */ /* 0x040fe2000fffe0ff */
[----:B--2---:R-:W-:Y:S01]  /*1b730*/  IMAD.WIDE R4, R19, 0x4, R8 ;  /* 0x0000000413047825 */ /* 0x004fe200078e0208 */
[----:B------:R-:W-:Y:S01]  /*1b740*/  ISETP.GE.AND P1, PT, R0, UR4, PT ;  /* 0x0000000400007c0c */ /* 0x000fe2000bf26270 */
[----:B------:R-:W-:Y:S01]  /*1b750*/  ULDC UR4, c[0x0][0x22c] ;  /* 0x00008b0000047ab9 */ /* 0x000fe20000000800 */
[----:B------:R-:W-:Y:S01]  /*1b760*/  ISETP.LT.AND P5, PT, R12, UR6, !P5 ;  /* 0x000000060c007c0c */ /* 0x000fe2000efa1270 */
[----:B------:R-:W-:Y:S02]  /*1b770*/  VIADD R0, R10, 0x20 ;  /* 0x000000200a007836 */ /* 0x000fe40000000000 */
[C---:B------:R-:W-:Y:S01]  /*1b780*/  IMAD.WIDE R6, R13.reuse, 0x4, R2 ;  /* 0x000000040d067825 */ /* 0x040fe200078e0202 */
[----:B------:R2:W-:Y:S01]  /*1b790*/  @P3 STG.E desc[UR16][R4.64], R33 ;  /* 0x0000002104003986 */ /* 0x0005e2000c101910 */
[----:B------:R-:W-:Y:S01]  /*1b7a0*/  ULDC UR6, c[0x0][0x228] ;  /* 0x00008a0000067ab9 */ /* 0x000fe20000000800 */
[----:B------:R-:W-:Y:S01]  /*1b7b0*/  ISETP.GE.AND P3, PT, R0, UR4, PT ;  /* 0x0000000400007c0c */ /* 0x000fe2000bf66270 */
[----:B------:R-:W-:Y:S01]  /*1b7c0*/  ULDC UR4, c[0x0][0x228] ;  /* 0x00008a0000047ab9 */ /* 0x000fe20000000800 */
[----:B------:R4:W-:Y:S01]  /*1b7d0*/  @P6 STG.E desc[UR16][R6.64], R90 ;  /* 0x0000005a06006986 */ /* 0x0009e2000c101910 */
[----:B---3--:R-:W-:Y:S01]  /*1b7e0*/  IMAD.WIDE R14, R13, 0x4, R8 ;  /* 0x000000040d0e7825 */ /* 0x008fe200078e0208 */
[----:B------:R-:W-:Y:S01]  /*1b7f0*/  ISETP.LT.AND P6, PT, R11, UR4, !P2 ;  /* 0x000000040b007c0c */ /* 0x000fe2000d7c1270 */
[----:B------:R-:W-:Y:S01]  /*1b800*/  ULDC UR4, c[0x0][0x228] ;  /* 0x00008a0000047ab9 */ /* 0x000fe20000000800 */
[----:B------:R-:W-:Y:S01]  /*1b810*/  ISETP.LT.AND P2, PT, R12, UR6, !P2 ;  /* 0x000000060c007c0c */ /* 0x000fe2000d741270 */
[----:B------:R-:W-:Y:S01]  /*1b820*/  VIADD R13, R13, UR26 ;  /* 0x0000001a0d0d7c36 */ /* 0x000fe20008000000 */
[----:B------:R3:W-:Y:S01]  /*1b830*/  @P5 STG.E desc[UR16][R14.64], R30 ;  /* 0x0000001e0e005986 */ /* 0x0007e2000c101910 */
[----:B------:R-:W-:Y:S01]  /*1b840*/  ISETP.LT.AND P5, PT, R11, UR4, !P4 ;  /* 0x000000040b007c0c */ /* 0x000fe2000e7a1270 */
[----:B------:R-:W-:Y:S01]  /*1b850*/  VIADD R0, R10, 0x21 ;  /* 0x000000210a007836 */ /* 0x000fe20000000000 */
[----:B------:R-:W-:Y:S01]  /*1b860*/  ULDC UR6, c[0x0][0x228] ;  /* 0x00008a0000067ab9 */ /* 0x000fe20000000800 */
[----:B--2---:R-:W-:Y:S01]  /*1b870*/  IMAD.WIDE R4, R13, 0x4, R2 ;  /* 0x000000040d047825 */ /* 0x004fe200078e0202 */
[----:B------:R-:W-:-:S03]  /*1b880*/  ULDC UR4, c[0x0][0x22c] ;  /* 0x00008b0000047ab9 */ /* 0x000fc60000000800 */
[C---:B----4-:R-:W-:Y:S01]  /*1b890*/  IMAD.WIDE R6, R13.reuse, 0x4, R8 ;  /* 0x000000040d067825 */ /* 0x050fe200078e0208 */
[----:B------:R-:W-:Y:S01]  /*1b8a0*/  IADD3 R13, R13, UR26, RZ ;  /* 0x0000001a0d0d7c10 */ /* 0x000fe2000fffe0ff */
[----:B------:R2:W-:Y:S01]  /*1b8b0*/  @P6 STG.E desc[UR16][R4.64], R38 ;  /* 0x0000002604006986 */ /* 0x0005e2000c101910 */
[----:B------:R-:W-:Y:S01]  /*1b8c0*/  ISETP.LT.AND P4, PT, R12, UR6, !P4 ;  /* 0x000000060c007c0c */ /* 0x000fe2000e781270 */
[----:B------:R-:W-:Y:S01]  /*1b8d0*/  ULDC UR6, c[0x0][0x228] ;  /* 0x00008a0000067ab9 */ /* 0x000fe20000000800 */
[----:B------:R-:W-:Y:S01]  /*1b8e0*/  ISETP.GE.AND P6, PT, R0, UR4, PT ;  /* 0x0000000400007c0c */ /* 0x000fe2000bfc6270 */
[----:B---3--:R-:W-:Y:S01]  /*1b8f0*/  IMAD.WIDE R14, R13, 0x4, R2 ;  /* 0x000000040d0e7825 */ /* 0x008fe200078e0202 */
[----:B------:R-:W-:Y:S01]  /*1b900*/  ULDC UR4, c[0x0][0x228] ;  /* 0x00008a0000047ab9 */ /* 0x000fe20000000800 */
[----:B------:R3:W-:Y:S02]  /*1b910*/  @P2 STG.E desc[UR16][R6.64], R34 ;  /* 0x0000002206002986 */ /* 0x0007e4000c101910 */
[----:B------:R-:W-:Y:S01]  /*1b920*/  VIADD R0, R10, 0x22 ;  /* 0x000000220a007836 */ /* 0x000fe20000000000 */
[----:B------:R-:W-:Y:S01]  /*1b930*/  ISETP.LT.AND P2, PT, R11, UR4, !P1 ;  /* 0x000000040b007c0c */ /* 0x000fe2000cf41270 */
[----:B------:R-:W-:Y:S01]  /*1b940*/  ULDC UR4, c[0x0][0x22c] ;  /* 0x00008b0000047ab9 */ /* 0x000fe20000000800 */
[----:B------:R4:W-:Y:S01]  /*1b950*/  @P5 STG.E desc[UR16][R14.64], R91 ;  /* 0x0000005b0e005986 */ /* 0x0009e2000c101910 */
[----:B------:R-:W-:Y:S01]  /*1b960*/  IMAD.WIDE R16, R13, 0x4, R8 ;  /* 0x000000040d107825 */ /* 0x000fe200078e0208 */
[----:B------:R-:W-:Y:S01]  /*1b970*/  ISETP.GE.AND P5, PT, R0, UR4, PT ;  /* 0x0000000400007c0c */ /* 0x000fe2000bfa6270 */
[----:B------:R-:W-:-:S02]  /*1b980*/  ULDC UR4, c[0x0][0x228] ;  /* 0x00008a0000047ab9 */ /* 0x000fc40000000800 */
[----:B------:R-:W-:Y:S01]  /*1b990*/  VIADD R13, R13, UR26 ;  /* 0x0000001a0d0d7c36 */ /* 0x000fe20008000000 */
[----:B------:R-:W-:Y:S01]  /*1b9a0*/  ISETP.LT.AND P1, PT, R12, UR4, !P1 ;  /* 0x000000040c007c0c */ /* 0x000fe2000cf21270 */
[----:B------:R-:W-:Y:S01]  /*1b9b0*/  @P4 STG.E desc[UR16][R16.64], R31 ;  /* 0x0000001f10004986 */ /* 0x000fe2000c101910 */
[----:B------:R-:W-:Y:S01]  /*1b9c0*/  VIADD R0, R10, 0x23 ;  /* 0x000000230a007836 */ /* 0x000fe20000000000 */
[----:B------:R-:W-:Y:S01]  /*1b9d0*/  ISETP.LT.AND P4, PT, R11, UR6, !P3 ;  /* 0x000000060b007c0c */ /* 0x000fe2000df81270 */
[C---:B--2---:R-:W-:Y:S01]  /*1b9e0*/  IMAD.WIDE R4, R13.reuse, 0x4, R2 ;  /* 0x000000040d047825 */ /* 0x044fe200078e0202 */
[----:B------:R-:W-:Y:S01]  /*1b9f0*/  ULDC UR4, c[0x0][0x22c] ;  /* 0x00008b0000047ab9 */ /* 0x000fe20000000800 */
[C---:B------:R-:W-:Y:S01]  /*1ba00*/  IADD3 R19, R13.reuse, UR26, RZ ;  /* 0x0000001a0d137c10 */ /* 0x040fe2000fffe0ff */
[----:B------:R-:W-:Y:S01]  /*1ba10*/  ULDC UR6, c[0x0][0x228] ;  /* 0x00008a0000067ab9 */ /* 0x000fe20000000800 */
[----:B---3--:R-:W-:Y:S01]  /*1ba20*/  IMAD.WIDE R6, R13, 0x4, R8 ;  /* 0x000000040d067825 */ /* 0x008fe200078e0208 */
[----:B------:R2:W-:Y:S01]  /*1ba30*/  @P2 STG.E desc[UR16][R4.64], R39 ;  /* 0x0000002704002986 */ /* 0x0005e2000c101910 */
[----:B------:R-:W-:Y:S01]  /*1ba40*/  ISETP.GE.AND P2, PT, R0, UR4, PT ;  /* 0x0000000400007c0c */ /* 0x000fe2000bf46270 */
[----:B------:R-:W-:Y:S01]  /*1ba50*/  ULDC UR4, c[0x0][0x228] ;  /* 0x00008a0000047ab9 */ /* 0x000fe20000000800 */
[----:B------:R-:W-:Y:S01]  /*1ba60*/  VIADD R0, R10, 0x24 ;  /* 0x000000240a007836 */ /* 0x000fe20000000000 */
[----:B------:R-:W-:Y:S01]  /*1ba70*/  ISETP.LT.AND P3, PT, R12, UR4, !P3 ;  /* 0x000000040c007c0c */ /* 0x000fe2000df61270 */
[----:B----4-:R-:W-:Y:S01]  /*1ba80*/  IMAD.WIDE R14, R19, 0x4, R2 ;  /* 0x00000004130e7825 */ /* 0x010fe200078e0202 */
[----:B------:R-:W-:Y:S01]  /*1ba90*/  ULDC UR4, c[0x0][0x22c] ;  /* 0x00008b0000047ab9 */ /* 0x000fe20000000800 */
[----:B------:R3:W-:Y:S01]  /*1baa0*/  @P1 STG.E desc[UR16][R6.64], R35 ;  /* 0x0000002306001986 */ /* 0x0007e2000c101910 */
[----:B------:R-:W-:Y:S01]  /*1bab0*/  ISETP.GE.AND P1, PT, R0, UR4, PT ;  /* 0x0000000400007c0c */ /* 0x000fe2000bf26270 */
[----:B------:R-:W-:-:S02]  /*1bac0*/  ULDC UR4, c[0x0][0x228] ;  /* 0x00008a0000047ab9 */ /* 0x000fc40000000800 */
[----:B------:R4:W-:Y:S01]  /*1bad0*/  @P4 STG.E desc[UR16][R14.64], R100 ;  /* 0x000000640e004986 */ /* 0x0009e2000c101910 */
[----:B------:R-:W-:Y:S01]  /*1bae0*/  ISETP.LT.AND P4, PT, R11, UR4, !P6 ;  /* 0x000000040b007c0c */ /* 0x000fe2000f781270 */
[C---:B--2---:R-:W-:Y:S01]  /*1baf0*/  IMAD.WIDE R4, R19.reuse, 0x4, R8 ;  /* 0x0000000413047825 */ /* 0x044fe200078e0208 */
[----:B------:R-:W-:Y:S02]  /*1bb00*/  ULDC UR4, c[0x0][0x228] ;  /* 0x00008a0000047ab9 */ /* 0x000fe40000000800 */
[----:B------:R-:W-:Y:S01]  /*1bb10*/  ISETP.LT.AND P6, PT, R12, UR4, !P6 ;  /* 0x000000040c007c0c */ /* 0x000fe2000f7c1270 */
[----:B------:R-:W-:Y:S01]  /*1bb20*/  VIADD R19, R19, UR26 ;  /* 0x0000001a13137c36 */ /* 0x000fe20008000000 */
[----:B------:R-:W-:Y:S01]  /*1bb30*/  ULDC UR4, c[0x0][0x228] ;  /* 0x00008a0000047ab9 */ /* 0x000fe20000000800 */
[----:B------:R2:W-:Y:S01]  /*1bb40*/  @P3 STG.E desc[UR16][R4.64], R92 ;  /* 0x0000005c04003986 */ /* 0x0005e2000c101910 */
[----:B------:R-:W-:Y:S01]  /*1bb50*/  ISETP.LT.AND P3, PT, R11, UR4, !P5 ;  /* 0x000000040b007c0c */ /* 0x000fe2000ef61270 */
[C---:B---3--:R-:W-:Y:S01]  /*1bb60*/  IMAD.WIDE R6, R19.reuse, 0x4, R2 ;  /* 0x0000000413067825 */ /* 0x048fe200078e0202 */
[----:B------:R-:W-:Y:S01]  /*1bb70*/  IADD3 R13, R19, UR26, RZ ;  /* 0x0000001a130d7c10 */ /* 0x000fe2000fffe0ff */
[----:B------:R-:W-:-:S02]  /*1bb80*/  ULDC UR4, c[0x0][0x22c] ;  /* 0x00008b0000047ab9 */ /* 0x000fc40000000800 */
[----:B------:R-:W-:Y:S01]  /*1bb90*/  VIADD R0, R10, 0x25 ;  /* 0x000000250a007836 */ /* 0x000fe20000000000 */
[----:B------:R3:W-:Y:S01]  /*1bba0*/  @P4 STG.E desc[UR16][R6.64], R40 ;  /* 0x0000002806004986 */ /* 0x0007e2000c101910 */
[----:B----4-:R-:W-:-:S03]  /*1bbb0*/  IMAD.WIDE R14, R19, 0x4, R8 ;  /* 0x00000004130e7825 */ /* 0x010fc600078e0208 */
[----:B------:R-:W-:Y:S01]  /*1bbc0*/  ISETP.GE.AND P4, PT, R0, UR4, PT ;  /* 0x0000000400007c0c */ /* 0x000fe2000bf86270 */
[----:B------:R-:W-:Y:S01]  /*1bbd0*/  ULDC UR4, c[0x0][0x228] ;  /* 0x00008a0000047ab9 */ /* 0x000fe20000000800 */
[----:B------:R-:W-:Y:S01]  /*1bbe0*/  IMAD.WIDE R16, R13, 0x4, R2 ;  /* 0x000000040d107825 */ /* 0x000fe200078e0202 */
[----:B------:R-:W-:Y:S01]  /*1bbf0*/  ISETP.LT.AND P5, PT, R12, UR4, !P5 ;  /* 0x000000040c007c0c */ /* 0x000fe2000efa1270 */
[----:B------:R4:W-:Y:S01]  /*1bc00*/  @P6 STG.E desc[UR16][R14.64], R96 ;  /* 0x000000600e006986 */ /* 0x0009e2000c101910 */
[----:B------:R-:W-:-:S03]  /*1bc10*/  ULDC UR4, c[0x0][0x228] ;  /* 0x00008a0000047ab9 */ /* 0x000fc60000000800 */
[----:B------:R1:W-:Y:S01]  /*1bc20*/  @P3 STG.E desc[UR16][R16.64], R101 ;  /* 0x0000006510003986 */ /* 0x0003e2000c101910 */
[----:B------:R-:W-:Y:S01]  /*1bc30*/  ISETP.LT.AND P3, PT, R11, UR4, !P2 ;  /* 0x000000040b007c0c */ /* 0x000fe2000d761270 */
[C---:B--2---:R-:W-:Y:S01]  /*1bc40*/  IMAD.WIDE R4, R13.reuse, 0x4, R8 ;  /* 0x000000040d047825 */ /* 0x044fe200078e0208 */
[----:B------:R-:W-:Y:S01]  /*1bc50*/  ISETP.LT.AND P2, PT, R12, UR6, !P2 ;  /* 0x000000060c007c0c */ /* 0x000fe2000d741270 */
[----:B------:R-:W-:Y:S02]  /*1bc60*/  ULDC UR4, c[0x0][0x22c] ;  /* 0x00008b0000047ab9 */ /* 0x000fe40000000800 */
[----:B------:R-:W-:Y:S02]  /*1bc70*/  VIADD R0, R10, 0x26 ;  /* 0x000000260a007836 */ /* 0x000fe40000000000 */
[----:B------:R-:W-:Y:S01]  /*1bc80*/  VIADD R19, R13, UR26 ;  /* 0x0000001a0d137c36 */ /* 0x000fe20008000000 */
[----:B------:R2:W-:Y:S01]  /*1bc90*/  @P5 STG.E desc[UR16][R4.64], R93 ;  /* 0x0000005d04005986 */ /* 0x0005e2000c101910 */
[----:B------:R-:W-:Y:S01]  /*1bca0*/  ISETP.LT.AND P6, PT, R11, UR8, !P1 ;  /* 0x000000080b007c0c */ /* 0x000fe2000cfc1270 */
[----:B------:R-:W-:Y:S01]  /*1bcb0*/  ULDC UR6, c[0x0][0x228] ;  /* 0x00008a0000067ab9 */ /* 0x000fe20000000800 */
[C---:B---3--:R-:W-:Y:S01]  /*1bcc0*/  IMAD.WIDE R6, R19.reuse, 0x4, R2 ;  /* 0x0000000413067825 */ /* 0x048fe200078e0202 */
[----:B------:R-:W-:Y:S01]  /*1bcd0*/  ISETP.GE.AND P5, PT, R0, UR4, PT ;  /* 0x0000000400007c0c */ /* 0x000fe2000bfa6270 */
[----:B------:R-:W-:Y:S01]  /*1bce0*/  ULDC UR4, c[0x0][0x22c] ;  /* 0x00008b0000047ab9 */ /* 0x000fe20000000800 */
[----:B------:R-:W-:Y:S01]  /*1bcf0*/  IADD3 R0, R10, 0x27, RZ ;  /* 0x000000270a007810 */ /* 0x000fe20007ffe0ff */
[C---:B----4-:R-:W-:Y:S01]  /*1bd00*/  IMAD.WIDE R14, R19.reuse, 0x4, R8 ;  /* 0x00000004130e7825 */ /* 0x050fe200078e0208 */
[----:B------:R-:W-:Y:S01]  /*1bd10*/  ISETP.LT.AND P1, PT, R12, UR6, !P1 ;  /* 0x000000060c007c0c */ /* 0x000fe2000cf21270 */
[----:B------:R3:W-:Y:S01]  /*1bd20*/  @P3 STG.E desc[UR16][R6.64], R41 ;  /* 0x0000002906003986 */ /* 0x0007e2000c101910 */
[----:B------:R-:W-:Y:S01]  /*1bd30*/  ISETP.GE.AND P3, PT, R0, UR4, PT ;  /* 0x0000000400007c0c */ /* 0x000fe2000bf66270 */
[----:B------:R-:W-:Y:S01]  /*1bd40*/  VIADD R13, R19, UR26 ;  /* 0x0000001a130d7c36 */ /* 0x000fe20008000000 */
[----:B------:R-:W-:Y:S01]  /*1bd50*/  ULDC UR4, c[0x0][0x228] ;  /* 0x00008a0000047ab9 */ /* 0x000fe20000000800 */
[----:B------:R4:W-:Y:S01]  /*1bd60*/  @P2 STG.E desc[UR16][R14.64], R97 ;  /* 0x000000610e002986 */ /* 0x0009e2000c101910 */
[----:B------:R-:W-:Y:S01]  /*1bd70*/  ISETP.LT.AND P2, PT, R11, UR4, !P4 ;  /* 0x000000040b007c0c */ /* 0x000fe2000e741270 */
[----:B-1----:R-:W-:Y:S01]  /*1bd80*/  IMAD.WIDE R16, R13, 0x4, R2 ;  /* 0x000000040d107825 */ /* 0x002fe200078e0202 */
[----:B------:R-:W-:Y:S01]  /*1bd90*/  ULDC UR6, c[0x0][0x228] ;  /* 0x00008a0000067ab9 */ /* 0x000fe20000000800 */
[----:B------:R-:W-:-:S02]  /*1bda0*/  ULDC UR8, c[0x0][0x228] ;  /* 0x00008a0000087ab9 */ /* 0x000fc40000000800 */
[C---:B--2---:R-:W-:Y:S01]  /*1bdb0*/  IMAD.WIDE R4, R13.reuse, 0x4, R8 ;  /* 0x000000040d047825 */ /* 0x044fe200078e0208 */
[----:B------:R1:W-:Y:S01]  /*1bdc0*/  @P6 STG.E desc[UR16][R16.64], R102 ;  /* 0x0000006610006986 */ /* 0x0003e2000c101910 */
[----:B------:R-:W-:Y:S01]  /*1bdd0*/  ISETP.LT.AND P4, PT, R12, UR6, !P4 ;  /* 0x000000060c007c0c */ /* 0x000fe2000e781270 */
[----:B------:R-:W-:Y:S01]  /*1bde0*/  ULDC UR4, c[0x0][0x22c] ;  /* 0x00008b0000047ab9 */ /* 0x000fe20000000800 */
[----:B------:R-:W-:Y:S02]  /*1bdf0*/  VIADD R0, R10, 0x28 ;  /* 0x000000280a007836 */ /* 0x000fe40000000000 */
[----:B------:R-:W-:Y:S01]  /*1be00*/  VIADD R13, R13, UR26 ;  /* 0x0000001a0d0d7c36 */ /* 0x000fe20008000000 */
[----:B------:R-:W-:Y:S01]  /*1be10*/  ISETP.LT.AND P6, PT, R11, UR8, !P5 ;  /* 0x000000080b007c0c */ /* 0x000fe2000efc1270 */
[----:B------:R2:W-:Y:S01]  /*1be20*/  @P1 STG.E desc[UR16][R4.64], R94 ;  /* 0x0000005e04001986 */ /* 0x0005e2000c101910 */
[----:B------:R-:W-:Y:S01]  /*1be30*/  ISETP.GE.AND P1, PT, R0, UR4, PT ;  /* 0x0000000400007c0c */ /* 0x000fe2000bf26270 */
[C---:B---3--:R-:W-:Y:S01]  /*1be40*/  IMAD.WIDE R6, R13.reuse, 0x4, R2 ;  /* 0x000000040d067825 */ /* 0x048fe200078e0202 */
[----:B------:R-:W-:Y:S01]  /*1be50*/  IADD3 R0, R10, 0x29, RZ ;  /* 0x000000290a007810 */ /* 0x000fe20007ffe0ff */
[----:B------:R-:W-:Y:S01]  /*1be60*/  ULDC UR4, c[0x0][0x22c] ;  /* 0x00008b0000047ab9 */ /* 0x000fe20000000800 */
[----:B------:R-:W-:Y:S01]  /*1be70*/  ULDC UR6, c[0x0][0x228] ;  /* 0x00008a0000067ab9 */ /* 0x000fe20000000800 */
[C---:B------:R-:W-:Y:S01]  /*1be80*/  VIADD R19, R13.reuse, UR26 ;  /* 0x0000001a0d137c36 */ /* 0x040fe20008000000 */
[----:B------:R3:W-:Y:S01]  /*1be90*/  @P2 STG.E desc[UR16][R6.64], R42 ;  /* 0x0000002a06002986 */ /* 0x0007e2000c101910 */
[----:B----4-:R-:W-:Y:S01]  /*1bea0*/  IMAD.WIDE R14, R13, 0x4, R8 ;  /* 0x000000040d0e7825 */ /* 0x010fe200078e0208 */
[----:B------:R-:W-:Y:S01]  /*1beb0*/  ISETP.GE.AND P2, PT, R0, UR4, PT ;  /* 0x0000000400007c0c */ /* 0x000fe2000bf46270 */
[----:B------:R-:W-:Y:S01]  /*1bec0*/  ULDC UR4, c[0x0][0x228] ;  /* 0x00008a0000047ab9 */ /* 0x000fe20000000800 */
[----:B------:R-:W-:Y:S01]  /*1bed0*/  ULDC UR8, c[0x0][0x228] ;  /* 0x00008a0000087ab9 */ /* 0x000fe20000000800 */
[----:B-1----:R-:W-:Y:S01]  /*1bee0*/  IMAD.WIDE R16, R19, 0x4, R2 ;  /* 0x0000000413107825 */ /* 0x002fe200078e0202 */
[----:B------:R-:W-:Y:S01]  /*1bef0*/  ISETP.LT.AND P5, PT, R12, UR4, !P5 ;  /* 0x000000040c007c0c */ /* 0x000fe2000efa1270 */
[----:B------:R1:W-:Y:S01]  /*1bf00*/  @P4 STG.E desc[UR16][R14.64], R98 ;  /* 0x000000620e004986 */ /* 0x0003e2000c101910 */
[----:B------:R-:W-:Y:S01]  /*1bf10*/  ULDC UR4, c[0x0][0x228] ;  /* 0x00008a0000047ab9 */ /* 0x000fe20000000800 */
[----:B------:R-:W-:-:S02]  /*1bf20*/  VIADD R0, R10, 0x2a ;  /* 0x0000002a0a007836 */ /* 0x000fc40000000000 */
[----:B------:R-:W-:Y:S01]  /*1bf30*/  @P6 STG.E desc[UR16][R16.64], R103 ;  /* 0x0000006710006986 */ /* 0x000fe2000c101910 */
[----:B------:R-:W-:Y:S01]  /*1bf40*/  ISETP.LT.AND P6, PT, R11, UR4, !P3 ;  /* 0x000000040b007c0c */ /* 0x000fe2000dfc1270 */
[----:B------:R-:W-:Y:S01]  /*1bf50*/  ULDC UR4, c[0x0][0x22c] ;  /* 0x00008b0000047ab9 */ /* 0x000fe20000000800 */
[C---:B------:R-:W-:Y:S01]  /*1bf60*/  VIADD R13, R19.reuse, UR26 ;  /* 0x0000001a130d7c36 */ /* 0x040fe20008000000 */
[----:B------:R-:W-:Y:S01]  /*1bf70*/  ISETP.GE.AND P4, PT, R0, UR4, PT ;  /* 0x0000000400007c0c */ /* 0x000fe2000bf86270 */
[----:B--2---:R-:W-:Y:S01]  /*1bf80*/  IMAD.WIDE R4, R19, 0x4, R8 ;  /* 0x0000000413047825 */ /* 0x004fe200078e0208 */
[----:B------:R-:W-:Y:S01]  /*1bf90*/  ISETP.LT.AND P3, PT, R12, UR6, !P3 ;  /* 0x000000060c007c0c */ /* 0x000fe2000df61270 */
[----:B------:R-:W-:Y:S01]  /*1bfa0*/  ULDC UR4, c[0x0][0x22c] ;  /* 0x00008b0000047ab9 */ /* 0x000fe20000000800 */
[----:B------:R-:W-:Y:S01]  /*1bfb0*/  ULDC UR6, c[0x0][0x228] ;  /* 0x00008a0000067ab9 */ /* 0x000fe20000000800 */
[----:B------:R-:W-:Y:S02]  /*1bfc0*/  VIADD R0, R10, 0x2b ;  /* 0x0000002b0a007836 */ /* 0x000fe40000000000 */
        /* <DEDUP_REMOVED lines=19> */
[----:B------:R2:W-:Y:S03]  /*1c100*/  @P6 STG.E desc[UR16][R4.64], R156 ;  /* 0x0000009c04006986 */ /* 0x0005e6000c101910 */
        /* <DEDUP_REMOVED lines=9> */
[----:B------:R3:W-:Y:S01]  /*1c1a0*/  @P3 STG.E desc[UR16][R14.64], R44 ;  /* 0x0000002c0e003986 */ /* 0x0007e2000c101910 */
[----:B------:R-:W-:-:S02]  /*1c1b0*/  IADD3 R13, R13, UR26, RZ ;  /* 0x0000001a0d0d7c10 */ /* 0x000fc4000fffe0ff */
[----:B------:R-:W-:Y:S01]  /*1c1c0*/  ISETP.GE.AND P3, PT, R0, UR4, PT ;  /* 0x0000000400007c0c */ /* 0x000fe2000bf66270 */
[----:B------:R-:W-:Y:S02]  /*1c1d0*/  ULDC UR4, c[0x0][0x228] ;  /* 0x00008a0000047ab9 */ /* 0x000fe40000000800 */
[----:B------:R-:W-:Y:S01]  /*1c1e0*/  ISETP.LT.AND P4, PT, R12, UR4, !P4 ;  /* 0x000000040c007c0c */ /* 0x000fe2000e781270 */
[----:B------:R-:W-:Y:S01]  /*1c1f0*/  @P2 STG.E desc[UR16][R16.64], R108 ;  /* 0x0000006c10002986 */ /* 0x000fe2000c101910 */
[----:B--2---:R-:W-:Y:S01]  /*1c200*/  IMAD.WIDE R4, R13, 0x4, R2 ;  /* 0x000000040d047825 */ /* 0x004fe200078e0202 */
[----:B------:R-:W-:Y:S01]  /*1c210*/  ISETP.LT.AND P2, PT, R11, UR6, !P5 ;  /* 0x000000060b007c0c */ /* 0x000fe2000ef41270 */
[----:B------:R-:W-:Y:S01]  /*1c220*/  ULDC UR4, c[0x0][0x22c] ;  /* 0x00008b0000047ab9 */ /* 0x000fe20000000800 */
[----:B------:R-:W-:Y:S01]  /*1c230*/  ULDC UR6, c[0x0][0x228] ;  /* 0x00008a0000067ab9 */ /* 0x000fe20000000800 */
[----:B------:R-:W-:Y:S01]  /*1c240*/  VIADD R0, R10, 0x2e ;  /* 0x0000002e0a007836 */ /* 0x000fe20000000000 */
[----:B------:R2:W-:Y:S01]  /*1c250*/  @P1 STG.E desc[UR16][R4.64], R157 ;  /* 0x0000009d04001986 */ /* 0x0005e2000c101910 */
[----:B------:R-:W-:-:S02]  /*1c260*/  VIADD R19, R13, UR26 ;  /* 0x0000001a0d137c36 */ /* 0x000fc40008000000 */
[----:B-1----:R-:W-:Y:S01]  /*1c270*/  IMAD.WIDE R6, R13, 0x4, R8 ;  /* 0x000000040d067825 */ /* 0x002fe200078e0208 */
[----:B------:R-:W-:Y:S01]  /*1c280*/  ISETP.GE.AND P1, PT, R0, UR4, PT ;  /* 0x0000000400007c0c */ /* 0x000fe2000bf26270 */
[----:B------:R-:W-:Y:S02]  /*1c290*/  ULDC UR4, c[0x0][0x228] ;  /* 0x00008a0000047ab9 */ /* 0x000fe40000000800 */
[----:B------:R-:W-:Y:S01]  /*1c2a0*/  VIADD R0, R10, 0x2f ;  /* 0x0000002f0a007836 */ /* 0x000fe20000000000 */
[----:B------:R-:W-:Y:S01]  /*1c2b0*/  ISETP.LT.AND P5, PT, R12, UR4, !P5 ;  /* 0x000000040c007c0c */ /* 0x000fe2000efa1270 */
[----:B---3--:R-:W-:Y:S01]  /*1c2c0*/  IMAD.WIDE R14, R19, 0x4, R2 ;  /* 0x00000004130e7825 */ /* 0x008fe200078e0202 */
[----:B------:R-:W-:Y:S01]  /*1c2d0*/  ULDC UR4, c[0x0][0x22c] ;  /* 0x00008b0000047ab9 */ /* 0x000fe20000000800 */
[----:B------:R1:W-:Y:S01]  /*1c2e0*/  @P4 STG.E desc[UR16][R6.64], R105 ;  /* 0x0000006906004986 */ /* 0x0003e2000c101910 */
[----:B------:R-:W-:Y:S01]  /*1c2f0*/  ISETP.GE.AND P4, PT, R0, UR4, PT ;  /* 0x0000000400007c0c */ /* 0x000fe2000bf86270 */
[----:B------:R-:W-:-:S02]  /*1c300*/  ULDC UR4, c[0x0][0x228] ;  /* 0x00008a0000047ab9 */ /* 0x000fc40000000800 */
[----:B------:R3:W-:Y:S01]  /*1c310*/  @P2 STG.E desc[UR16][R14.64], R45 ;  /* 0x0000002d0e002986 */ /* 0x0007e2000c101910 */
[----:B------:R-:W-:Y:S01]  /*1c320*/  ISETP.LT.AND P2, PT, R11, UR4, !P6 ;  /* 0x000000040b007c0c */ /* 0x000fe2000f741270 */
[C---:B--2---:R-:W-:Y:S01]  /*1c330*/  IMAD.WIDE R4, R19.reuse, 0x4, R8 ;  /* 0x0000000413047825 */ /* 0x044fe200078e0208 */
[----:B------:R-:W-:Y:S01]  /*1c340*/  IADD3 R19, R19, UR26, RZ ;  /* 0x0000001a13137c10 */ /* 0x000fe2000fffe0ff */
[----:B------:R-:W-:Y:S02]  /*1c350*/  ULDC UR4, c[0x0][0x228] ;  /* 0x00008a0000047ab9 */ /* 0x000fe40000000800 */
[----:B------:R-:W-:Y:S01]  /*1c360*/  ISETP.LT.AND P6, PT, R12, UR4, !P6 ;  /* 0x000000040c007c0c */ /* 0x000fe2000f7c1270 */
[----:B------:R-:W-:Y:S01]  /*1c370*/  ULDC UR4, c[0x0][0x228] ;  /* 0x00008a0000047ab9 */ /* 0x000fe20000000800 */
[----:B-1----:R-:W-:Y:S01]  /*1c380*/  IMAD.WIDE R6, R19, 0x4, R2 ;  /* 0x0000000413067825 */ /* 0x002fe200078e0202 */
[----:B------:R1:W-:Y:S01]  /*1c390*/  @P5 STG.E desc[UR16][R4.64], R109 ;  /* 0x0000006d04005986 */ /* 0x0003e2000c101910 */
[----:B------:R-:W-:Y:S01]  /*1c3a0*/  ISETP.LT.AND P5, PT, R11, UR4, !P3 ;  /* 0x000000040b007c0c */ /* 0x000fe2000dfa1270 */
[----:B------:R-:W-:Y:S01]  /*1c3b0*/  ULDC UR4, c[0x0][0x22c] ;  /* 0x00008b0000047ab9 */ /* 0x000fe20000000800 */
[----:B------:R-:W-:-:S02]  /*1c3c0*/  VIADD R0, R10, 0x30 ;  /* 0x000000300a007836 */ /* 0x000fc40000000000 */
[----:B------:R2:W-:Y:S03]  /*1c3d0*/  @P2 STG.E desc[UR16][R6.64], R158 ;  /* 0x0000009e06002986 */ /* 0x0005e6000c101910 */
[----:B------:R-:W-:Y:S01]  /*1c3e0*/  ISETP.GE.AND P2, PT, R0, UR4, PT ;  /* 0x0000000400007c0c */ /* 0x000fe2000bf46270 */
[----:B------:R-:W-:Y:S01]  /*1c3f0*/  ULDC UR4, c[0x0][0x228] ;  /* 0x00008a0000047ab9 */ /* 0x000fe20000000800 */
[C---:B---3--:R-:W-:Y:S01]  /*1c400*/  IMAD.WIDE R14, R19.reuse, 0x4, R8 ;  /* 0x00000004130e7825 */ /* 0x048fe200078e0208 */
[----:B------:R-:W-:Y:S01]  /*1c410*/  ISETP.LT.AND P3, PT, R12, UR4, !P3 ;  /* 0x000000040c007c0c */ /* 0x000fe2000df61270 */
[----:B------:R-:W-:Y:S02]  /*1c420*/  ULDC UR4, c[0x0][0x228] ;  /* 0x00008a0000047ab9 */ /* 0x000fe40000000800 */
[----:B------:R-:W-:Y:S01]  /*1c430*/  VIADD R13, R19, UR26 ;  /* 0x0000001a130d7c36 */ /* 0x000fe20008000000 */
[----:B------:R3:W-:Y:S01]  /*1c440*/  @P6 STG.E desc[UR16][R14.64], R106 ;  /* 0x0000006a0e006986 */ /* 0x0007e2000c101910 */
[----:B------:R-:W-:Y:S01]  /*1c450*/  ISETP.LT.AND P6, PT, R11, UR4, !P1 ;  /* 0x000000040b007c0c */ /* 0x000fe2000cfc1270 */
[----:B------:R-:W-:-:S02]  /*1c460*/  VIADD R0, R10, 0x31 ;  /* 0x000000310a007836 */ /* 0x000fc40000000000 */
[C---:B------:R-:W-:Y:S01]  /*1c470*/  IMAD.WIDE R16, R13.reuse, 0x4, R2 ;  /* 0x000000040d107825 */ /* 0x040fe200078e0202 */
[C---:B------:R-:W-:Y:S01]  /*1c480*/  IADD3 R19, R13.reuse, UR26, RZ ;  /* 0x0000001a0d137c10 */ /* 0x040fe2000fffe0ff */
[----:B------:R-:W-:Y:S01]  /*1c490*/  ULDC UR4, c[0x0][0x22c] ;  /* 0x00008b0000047ab9 */ /* 0x000fe20000000800 */
[----:B------:R-:W-:Y:S01]  /*1c4a0*/  ISETP.LT.AND P1, PT, R12, UR6, !P1 ;  /* 0x000000060c007c0c */ /* 0x000fe2000cf21270 */
[----:B-1----:R-:W-:Y:S01]  /*1c4b0*/  IMAD.WIDE R4, R13, 0x4, R8 ;  /* 0x000000040d047825 */ /* 0x002fe200078e0208 */
[----:B------:R1:W-:Y:S01]  /*1c4c0*/  @P5 STG.E desc[UR16][R16.64], R46 ;  /* 0x0000002e10005986 */ /* 0x0003e2000c101910 */
[----:B------:R-:W-:Y:S01]  /*1c4d0*/  ISETP.LT.AND P5, PT, R11, UR8, !P4 ;  /* 0x000000080b007c0c */ /* 0x000fe2000e7a1270 */
[----:B------:R-:W-:Y:S01]  /*1c4e0*/  ULDC UR6, c[0x0][0x228] ;  /* 0x00008a0000067ab9 */ /* 0x000fe20000000800 */
[C---:B--2---:R-:W-:Y:S01]  /*1c4f0*/  IMAD.WIDE R6, R19.reuse, 0x4, R2 ;  /* 0x0000000413067825 */ /* 0x044fe200078e0202 */
[----:B------:R2:W-:Y:S01]  /*1c500*/  @P3 STG.E desc[UR16][R4.64], R110 ;  /* 0x0000006e04003986 */ /* 0x0005e2000c101910 */
[----:B------:R-:W-:Y:S01]  /*1c510*/  ISETP.GE.AND P3, PT, R0, UR4, PT ;  /* 0x0000000400007c0c */ /* 0x000fe2000bf66270 */
[----:B------:R-:W-:Y:S01]  /*1c520*/  ULDC UR4, c[0x0][0x22c] ;  /* 0x00008b0000047ab9 */ /* 0x000fe20000000800 */
[----:B------:R-:W-:Y:S01]  /*1c530*/  VIADD R0, R10, 0x32 ;  /* 0x000000320a007836 */ /* 0x000fe20000000000 */
[----:B------:R-:W-:Y:S01]  /*1c540*/  ISETP.LT.AND P4, PT, R12, UR6, !P4 ;  /* 0x000000060c007c0c */ /* 0x000fe2000e781270 */
[C---:B---3--:R-:W-:Y:S01]  /*1c550*/  IMAD.WIDE R14, R19.reuse, 0x4, R8 ;  /* 0x00000004130e7825 */ /* 0x048fe200078e0208 */
[----:B------:R3:W-:Y:S01]  /*1c560*/  @P6 STG.E desc[UR16][R6.64], R159 ;  /* 0x0000009f06006986 */ /* 0x0007e2000c101910 */
[----:B------:R-:W-:Y:S01]  /*1c570*/  ULDC UR6, c[0x0][0x228] ;  /* 0x00008a0000067ab9 */ /* 0x000fe20000000800 */
[----:B------:R-:W-:Y:S01]  /*1c580*/  ISETP.GE.AND P6, PT, R0, UR4, PT ;  /* 0x0000000400007c0c */ /* 0x000fe2000bfc6270 */
[----:B------:R-:W-:Y:S01]  /*1c590*/  VIADD R13, R19, UR26 ;  /* 0x0000001a130d7c36 */ /* 0x000fe20008000000 */
[----:B------:R-:W-:Y:S01]  /*1c5a0*/  ULDC UR4, c[0x0][0x228] ;  /* 0x00008a0000047ab9 */ /* 0x000fe20000000800 */
[----:B------:R4:W-:Y:S01]  /*1c5b0*/  @P1 STG.E desc[UR16][R14.64], R107 ;  /* 0x0000006b0e001986 */ /* 0x0009e2000c101910 */
[----:B------:R-:W-:Y:S01]  /*1c5c0*/  ISETP.LT.AND P1, PT, R11, UR4, !P2 ;  /* 0x000000040b007c0c */ /* 0x000fe2000d721270 */
[----:B-1----:R-:W-:Y:S01]  /*1c5d0*/  IMAD.WIDE R16, R13, 0x4, R2 ;  /* 0x000000040d107825 */ /* 0x002fe200078e0202 */
[----:B------:R-:W-:-:S03]  /*1c5e0*/  ULDC UR8, c[0x0][0x228] ;  /* 0x00008a0000087ab9 */ /* 0x000fc60000000800 */
[C---:B--2---:R-:W-:Y:S01]  /*1c5f0*/  IMAD.WIDE R4, R13.reuse, 0x4, R8 ;  /* 0x000000040d047825 */ /* 0x044fe200078e0208 */
[----:B------:R-:W-:Y:S01]  /*1c600*/  IADD3 R13, R13, UR26, RZ ;  /* 0x0000001a0d0d7c10 */ /* 0x000fe2000fffe0ff */
[----:B------:R1:W-:Y:S02]  /*1c610*/  @P5 STG.E desc[UR16][R16.64], R47 ;  /* 0x0000002f10005986 */ /* 0x0003e4000c101910 */
[----:B------:R-:W-:Y:S01]  /*1c620*/  VIADD R0, R10, 0x33 ;  /* 0x000000330a007836 */ /* 0x000fe20000000000 */
[----:B------:R-:W-:Y:S01]  /*1c630*/  ISETP.LT.AND P2, PT, R12, UR6, !P2 ;  /* 0x000000060c007c0c */ /* 0x000fe2000d741270 */
[----:B------:R-:W-:Y:S01]  /*1c640*/  ULDC UR4, c[0x0][0x22c] ;  /* 0x00008b0000047ab9 */ /* 0x000fe20000000800 */
[----:B------:R-:W-:Y:S01]  /*1c650*/  ISETP.LT.AND P5, PT, R11, UR8, !P3 ;  /* 0x000000080b007c0c */ /* 0x000fe2000dfa1270 */
[----:B------:R2:W-:Y:S01]  /*1c660*/  @P4 STG.E desc[UR16][R4.64], R111 ;  /* 0x0000006f04004986 */ /* 0x0005e2000c101910 */
[----:B------:R-:W-:Y:S01]  /*1c670*/  ISETP.GE.AND P4, PT, R0, UR4, PT ;  /* 0x0000000400007c0c */ /* 0x000fe2000bf86270 */
[----:B---3--:R-:W-:Y:S01]  /*1c680*/  IMAD.WIDE R6, R13, 0x4, R2 ;  /* 0x000000040d067825 */ /* 0x008fe200078e0202 */
[----:B------:R-:W-:Y:S01]  /*1c690*/  ULDC UR4, c[0x0][0x22c] ;  /* 0x00008b0000047ab9 */ /* 0x000fe20000000800 */
[----:B------:R-:W-:Y:S01]  /*1c6a0*/  ULDC UR6, c[0x0][0x228] ;  /* 0x00008a0000067ab9 */ /* 0x000fe20000000800 */
[----:B------:R-:W-:Y:S01]  /*1c6b0*/  ULDC UR8, c[0x0][0x228] ;  /* 0x00008a0000087ab9 */ /* 0x000fe20000000800 */
[----:B------:R-:W-:-:S02]  /*1c6c0*/  VIADD R0, R10, 0x34 ;  /* 0x000000340a007836 */ /* 0x000fc40000000000 */
[C---:B------:R-:W-:Y:S01]  /*1c6d0*/  VIADD R19, R13.reuse, UR26 ;  /* 0x0000001a0d137c36 */ /* 0x040fe20008000000 */
[----:B------:R3:W-:Y:S01]  /*1c6e0*/  @P1 STG.E desc[UR16][R6.64], R164 ;  /* 0x000000a406001986 */ /* 0x0007e2000c101910 */
[----:B----4-:R-:W-:Y:S01]  /*1c6f0*/  IMAD.WIDE R14, R13, 0x4, R8 ;  /* 0x000000040d0e7825 */ /* 0x010fe200078e0208 */
[----:B------:R-:W-:Y:S01]  /*1c700*/  ISETP.GE.AND P1, PT, R0, UR4, PT ;  /* 0x0000000400007c0c */ /* 0x000fe2000bf26270 */
[----:B------:R-:W-:Y:S02]  /*1c710*/  ULDC UR4, c[0x0][0x228] ;  /* 0x00008a0000047ab9 */ /* 0x000fe40000000800 */
        /* <DEDUP_REMOVED lines=14> */
[C---:B---3--:R-:W-:Y:S01]  /*1c800*/  IMAD.WIDE R6, R13.reuse, 0x4, R2 ;  /* 0x000000040d067825 */ /* 0x048fe200078e0202 */
[----:B------:R2:W-:Y:S01]  /*1c810*/  @P3 STG.E desc[UR16][R4.64], R112 ;  /* 0x0000007004003986 */ /* 0x0005e2000c101910 */
[----:B------:R-:W-:Y:S01]  /*1c820*/  ULDC UR6, c[0x0][0x228] ;  /* 0x00008a0000067ab9 */ /* 0x000fe20000000800 */
[----:B------:R-:W-:Y:S01]  /*1c830*/  ISETP.GE.AND P3, PT, R0, UR4, PT ;  /* 0x0000000400007c0c */ /* 0x000fe2000bf66270 */
[----:B------:R-:W-:Y:S01]  /*1c840*/  ULDC UR4, c[0x0][0x228] ;  /* 0x00008a0000047ab9 */ /* 0x000fe20000000800 */
[----:B------:R3:W-:Y:S01]  /*1c850*/  @P5 STG.E desc[UR16][R6.64], R165 ;  /* 0x000000a506005986 */ /* 0x0007e2000c101910 */
[----:B-1----:R-:W-:Y:S01]  /*1c860*/  IMAD.WIDE R14, R13, 0x4, R8 ;  /* 0x000000040d0e7825 */ /* 0x002fe200078e0208 */
        /* <DEDUP_REMOVED lines=10> */
[C---:B---3--:R-:W-:Y:S01]  /*1c910*/  IMAD.WIDE R6, R13.reuse, 0x4, R8 ;  /* 0x000000040d067825 */ /* 0x048fe200078e0208 */
[----:B------:R-:W-:Y:S01]  /*1c920*/  IADD3 R13, R13, UR26, RZ ;  /* 0x0000001a0d0d7c10 */ /* 0x000fe2000fffe0ff */
[----:B------:R2:W-:Y:S01]  /*1c930*/  @P5 STG.E desc[UR16][R4.64], R49 ;  /* 0x0000003104005986 */ /* 0x0005e2000c101910 */
[----:B------:R-:W-:Y:S01]  /*1c940*/  ISETP.LT.AND P1, PT, R12, UR6, !P1 ;  /* 0x000000060c007c0c */ /* 0x000fe2000cf21270 */
[----:B------:R-:W-:Y:S01]  /*1c950*/  ULDC UR6, c[0x0][0x228] ;  /* 0x00008a0000067ab9 */ /* 0x000fe20000000800 */
[----:B------:R-:W-:Y:S01]  /*1c960*/  ISETP.GE.AND P5, PT, R0, UR4, PT ;  /* 0x0000000400007c0c */ /* 0x000fe2000bfa6270 */
[----:B-1----:R-:W-:Y:S01]  /*1c970*/  IMAD.WIDE R14, R13, 0x4, R2 ;  /* 0x000000040d0e7825 */ /* 0x002fe200078e0202 */
        /* <DEDUP_REMOVED lines=18> */
[----:B-1----:R-:W-:Y:S01]  /*1caa0*/  IMAD.WIDE R6, R13, 0x4, R8 ;  /* 0x000000040d067825 */ /* 0x002fe200078e0208 */
[----:B------:R1:W-:Y:S01]  /*1cab0*/  @P4 STG.E desc[UR16][R4.64], R50 ;  /* 0x0000003204004986 */ /* 0x0003e2000c101910 */
[----:B------:R-:W-:Y:S01]  /*1cac0*/  ISETP.GE.AND P4, PT, R0, UR4, PT ;  /* 0x0000000400007c0c */ /* 0x000fe2000bf86270 */
[----:B------:R-:W-:Y:S01]  /*1cad0*/  ULDC UR4, c[0x0][0x228] ;  /* 0x00008a0000047ab9 */ /* 0x000fe20000000800 */
        /* <DEDUP_REMOVED lines=16> */
[C---:B--2---:R-:W-:Y:S01]  /*1cbe0*/  IMAD.WIDE R6, R19.reuse, 0x4, R2 ;  /* 0x0000000413067825 */ /* 0x044fe200078e0202 */
[----:B------:R-:W-:Y:S01]  /*1cbf0*/  IADD3 R13, R19, UR26, RZ ;  /* 0x0000001a130d7c10 */ /* 0x000fe2000fffe0ff */
[----:B------:R-:W-:-:S02]  /*1cc00*/  ULDC UR4, c[0x0][0x22c] ;  /* 0x00008b0000047ab9 */ /* 0x000fc40000000800 */
[----:B------:R-:W-:Y:S01]  /*1cc10*/  VIADD R0, R10, 0x3b ;  /* 0x0000003b0a007836 */ /* 0x000fe20000000000 */
[----:B------:R2:W-:Y:S01]  /*1cc20*/  @P1 STG.E desc[UR16][R6.64], R51 ;  /* 0x0000003306001986 */ /* 0x0005e2000c101910 */
[----:B---3--:R-:W-:-:S03]  /*1cc30*/  IMAD.WIDE R14, R19, 0x4, R8 ;  /* 0x00000004130e7825 */ /* 0x008fc600078e0208 */
        /* <DEDUP_REMOVED lines=8> */
[C---:B------:R-:W-:Y:S01]  /*1ccc0*/  VIADD R19, R13.reuse, UR26 ;  /* 0x0000001a0d137c36 */ /* 0x040fe20008000000 */
[----:B------:R-:W-:Y:S01]  /*1ccd0*/  ISETP.LT.AND P4, PT, R12, UR6, !P4 ;  /* 0x000000060c007c0c */ /* 0x000fe2000e781270 */
[----:B-1----:R-:W-:Y:S01]  /*1cce0*/  IMAD.WIDE R4, R13, 0x4, R8 ;  /* 0x000000040d047825 */ /* 0x002fe200078e0208 */
[----:B------:R-:W-:Y:S01]  /*1ccf0*/  ISETP.LT.AND P5, PT, R11, UR8, !P2 ;  /* 0x000000080b007c0c */ /* 0x000fe2000d7a1270 */
[----:B------:R-:W-:Y:S01]  /*1cd00*/  ULDC UR4, c[0x0][0x22c] ;  /* 0x00008b0000047ab9 */ /* 0x000fe20000000800 */
[----:B------:R-:W-:Y:S01]  /*1cd10*/  ULDC UR6, c[0x0][0x228] ;  /* 0x00008a0000067ab9 */ /* 0x000fe20000000800 */
[----:B------:R-:W-:Y:S01]  /*1cd20*/  VIADD R0, R10, 0x3c ;  /* 0x0000003c0a007836 */ /* 0x000fe20000000000 */
[----:B------:R1:W-:Y:S01]  /*1cd30*/  @P6 STG.E desc[UR16][R4.64], R160 ;  /* 0x000000a004006986 */ /* 0x0003e2000c101910 */
[C---:B------:R-:W-:Y:S01]  /*1cd40*/  VIADD R13, R19.reuse, UR26 ;  /* 0x0000001a130d7c36 */ /* 0x040fe20008000000 */
[----:B------:R-:W-:Y:S01]  /*1cd50*/  ULDC UR8, c[0x0][0x228] ;  /* 0x00008a0000087ab9 */ /* 0x000fe20000000800 */
[C---:B--2---:R-:W-:Y:S01]  /*1cd60*/  IMAD.WIDE R6, R19.reuse, 0x4, R2 ;  /* 0x0000000413067825 */ /* 0x044fe200078e0202 */
[----:B------:R-:W-:Y:S01]  /*1cd70*/  ISETP.GE.AND P6, PT, R0, UR4, PT ;  /* 0x0000000400007c0c */ /* 0x000fe2000bfc6270 */
[----:B------:R-:W-:Y:S01]  /*1cd80*/  ULDC UR4, c[0x0][0x22c] ;  /* 0x00008b0000047ab9 */ /* 0x000fe20000000800 */
[----:B------:R-:W-:Y:S01]  /*1cd90*/  IADD3 R0, R10, 0x3d, RZ ;  /* 0x0000003d0a007810 */ /* 0x000fe20007ffe0ff */
[----:B---3--:R-:W-:Y:S01]  /*1cda0*/  IMAD.WIDE R14, R19, 0x4, R8 ;  /* 0x00000004130e7825 */ /* 0x008fe200078e0208 */
[----:B------:R-:W-:Y:S01]  /*1cdb0*/  ISETP.LT.AND P2, PT, R12, UR6, !P2 ;  /* 0x000000060c007c0c */ /* 0x000fe2000d741270 */
[----:B------:R2:W-:Y:S02]  /*1cdc0*/  @P3 STG.E desc[UR16][R6.64], R52 ;  /* 0x0000003406003986 */ /* 0x0005e4000c101910 */
[----:B----4-:R-:W-:Y:S01]  /*1cdd0*/  IMAD.WIDE R16, R13, 0x4, R2 ;  /* 0x000000040d107825 */ /* 0x010fe200078e0202 */
[----:B------:R-:W-:Y:S01]  /*1cde0*/  ISETP.GE.AND P3, PT, R0, UR4, PT ;  /* 0x0000000400007c0c */ /* 0x000fe2000bf66270 */
[----:B------:R3:W-:Y:S01]  /*1cdf0*/  @P4 STG.E desc[UR16][R14.64], R116 ;  /* 0x000000740e004986 */ /* 0x0007e2000c101910 */
[----:B------:R-:W-:Y:S01]  /*1ce00*/  ULDC UR4, c[0x0][0x228] ;  /* 0x00008a0000047ab9 */ /* 0x000fe20000000800 */
[----:B------:R-:W-:-:S02]  /*1ce10*/  ULDC UR6, c[0x0][0x228] ;  /* 0x00008a0000067ab9 */ /* 0x000fc40000000800 */
[----:B------:R4:W-:Y:S01]  /*1ce20*/  @P5 STG.E desc[UR16][R16.64], R173 ;  /* 0x000000ad10005986 */ /* 0x0009e2000c101910 */
[----:B------:R-:W-:Y:S01]  /*1ce30*/  ISETP.LT.AND P5, PT, R11, UR4, !P1 ;  /* 0x000000040b007c0c */ /* 0x000fe2000cfa1270 */
[C---:B-1----:R-:W-:Y:S01]  /*1ce40*/  IMAD.WIDE R4, R13.reuse, 0x4, R8 ;  /* 0x000000040d047825 */ /* 0x042fe200078e0208 */
[----:B------:R-:W-:Y:S01]  /*1ce50*/  ISETP.LT.AND P1, PT, R12, UR6, !P1 ;  /* 0x000000060c007c0c */ /* 0x000fe2000cf21270 */
[----:B------:R-:W-:Y:S02]  /*1ce60*/  ULDC UR4, c[0x0][0x22c] ;  /* 0x00008b0000047ab9 */ /* 0x000fe40000000800 */
[----:B------:R-:W-:Y:S02]  /*1ce70*/  VIADD R0, R10, 0x3e ;  /* 0x0000003e0a007836 */ /* 0x000fe40000000000 */
[----:B------:R-:W-:Y:S01]  /*1ce80*/  VIADD R13, R13, UR26 ;  /* 0x0000001a0d0d7c36 */ /* 0x000fe20008000000 */
[----:B------:R-:W-:Y:S01]  /*1ce90*/  ISETP.LT.AND P4, PT, R11, UR8, !P6 ;  /* 0x000000080b007c0c */ /* 0x000fe2000f781270 */
[----:B------:R1:W-:Y:S01]  /*1cea0*/  @P2 STG.E desc[UR16][R4.64], R161 ;  /* 0x000000a104002986 */ /* 0x0003e2000c101910 */
[----:B------:R-:W-:Y:S01]  /*1ceb0*/  ISETP.GE.AND P2, PT, R0, UR4, PT ;  /* 0x0000000400007c0c */ /* 0x000fe2000bf46270 */
[C---:B--2---:R-:W-:Y:S01]  /*1cec0*/  IMAD.WIDE R6, R13.reuse, 0x4, R2 ;  /* 0x000000040d067825 */ /* 0x044fe200078e0202 */
[----:B------:R-:W-:Y:S01]  /*1ced0*/  IADD3 R0, R10, 0x3f, RZ ;  /* 0x0000003f0a007810 */ /* 0x000fe20007ffe0ff */
[----:B------:R-:W-:Y:S01]  /*1cee0*/  ULDC UR4, c[0x0][0x22c] ;  /* 0x00008b0000047ab9 */ /* 0x000fe20000000800 */
        /* <DEDUP_REMOVED lines=16> */
[----:B------:R-:W-:Y:S01]  /*1cff0*/  ISETP.LT.AND P3, PT, R12, UR6, !P3 ;  /* 0x000000060c007c0c */ /* 0x000fe2000df61270 */
[----:B-1----:R-:W-:Y:S01]  /*1d000*/  IMAD.WIDE R4, R19, 0x4, R8 ;  /* 0x0000000413047825 */ /* 0x002fe200078e0208 */
[----:B------:R-:W-:Y:S01]  /*1d010*/  ISETP.GE.AND P1, PT, R0, UR4, PT ;  /* 0x0000000400007c0c */ /* 0x000fe2000bf26270 */
[----:B------:R-:W-:Y:S01]  /*1d020*/  ULDC UR4, c[0x0][0x22c] ;  /* 0x00008b0000047ab9 */ /* 0x000fe20000000800 */
[----:B------:R-:W-:Y:S01]  /*1d030*/  IADD3 R0, R10, 0x41, RZ ;  /* 0x000000410a007810 */ /* 0x000fe20007ffe0ff */
[C---:B--2---:R-:W-:Y:S01]  /*1d040*/  IMAD.WIDE R6, R13.reuse, 0x4, R2 ;  /* 0x000000040d067825 */ /* 0x044fe200078e0202 */
        /* <DEDUP_REMOVED lines=14> */
[----:B-1----:R-:W-:Y:S01]  /*1d130*/  IMAD.WIDE R4, R13, 0x4, R2 ;  /* 0x000000040d047825 */ /* 0x002fe200078e0202 */
[----:B------:R-:W-:-:S03]  /*1d140*/  ULDC UR4, c[0x0][0x22c] ;  /* 0x00008b0000047ab9 */ /* 0x000fc60000000800 */
[C---:B--2---:R-:W-:Y:S01]  /*1d150*/  IMAD.WIDE R6, R13.reuse, 0x4, R8 ;  /* 0x000000040d067825 */ /* 0x044fe200078e0208 */
        /* <DEDUP_REMOVED lines=18> */
[----:B------:R-:W-:Y:S01]  /*1d280*/  ISETP.LT.AND P5, PT, R11, UR6, !P6 ;  /* 0x000000060b007c0c */ /* 0x000fe2000f7a1270 */
[C---:B-1----:R-:W-:Y:S01]  /*1d290*/  IMAD.WIDE R4, R13.reuse, 0x4, R2 ;  /* 0x000000040d047825 */ /* 0x042fe200078e0202 */
[----:B------:R-:W-:Y:S01]  /*1d2a0*/  IADD3 R0, R10, 0x44, RZ ;  /* 0x000000440a007810 */ /* 0x000fe20007ffe0ff */
[----:B------:R-:W-:Y:S01]  /*1d2b0*/  ULDC UR4, c[0x0][0x22c] ;  /* 0x00008b0000047ab9 */ /* 0x000fe20000000800 */
[----:B------:R-:W-:Y:S01]  /*1d2c0*/  ULDC UR6, c[0x0][0x228] ;  /* 0x00008a0000067ab9 */ /* 0x000fe20000000800 */
[C---:B------:R-:W-:Y:S01]  /*1d2d0*/  VIADD R19, R13.reuse, UR26 ;  /* 0x0000001a0d137c36 */ /* 0x040fe20008000000 */
[----:B------:R1:W-:Y:S01]  /*1d2e0*/  @P2 STG.E desc[UR16][R4.64], R180 ;  /* 0x000000b404002986 */ /* 0x0003e2000c101910 */
[----:B------:R-:W-:Y:S01]  /*1d2f0*/  ISETP.GE.AND P2, PT, R0, UR4, PT ;  /* 0x0000000400007c0c */ /* 0x000fe2000bf46270 */
[----:B--2---:R-:W-:Y:S01]  /*1d300*/  IMAD.WIDE R6, R13, 0x4, R8 ;  /* 0x000000040d067825 */ /* 0x004fe200078e0208 */
[----:B------:R-:W-:-:S03]  /*1d310*/  ULDC UR4, c[0x0][0x228] ;  /* 0x00008a0000047ab9 */ /* 0x000fc60000000800 */
[----:B------:R-:W-:Y:S01]  /*1d320*/  VIADD R0, R10, 0x45 ;  /* 0x000000450a007836 */ /* 0x000fe20000000000 */
[----:B------:R-:W-:Y:S01]  /*1d330*/  ISETP.LT.AND P6, PT, R12, UR4, !P6 ;  /* 0x000000040c007c0c */ /* 0x000fe2000f7c1270 */
[----:B---3--:R-:W-:Y:S01]  /*1d340*/  IMAD.WIDE R14, R19, 0x4, R2 ;  /* 0x00000004130e7825 */ /* 0x008fe200078e0202 */
[----:B------:R-:W-:Y:S01]  /*1d350*/  ULDC UR4, c[0x0][0x22c] ;  /* 0x00008b0000047ab9 */ /* 0x000fe20000000800 */
[----:B------:R2:W-:Y:S01]  /*1d360*/  @P1 STG.E desc[UR16][R6.64], R168 ;  /* 0x000000a806001986 */ /* 0x0005e2000c101910 */
[----:B------:R-:W-:Y:S01]  /*1d370*/  ISETP.GE.AND P1, PT, R0, UR4, PT ;  /* 0x0000000400007c0c */ /* 0x000fe2000bf26270 */
[----:B------:R-:W-:Y:S02]  /*1d380*/  ULDC UR4, c[0x0][0x228] ;  /* 0x00008a0000047ab9 */ /* 0x000fe40000000800 */
[----:B------:R3:W-:Y:S01]  /*1d390*/  @P5 STG.E desc[UR16][R14.64], R56 ;  /* 0x000000380e005986 */ /* 0x0007e2000c101910 */
[----:B------:R-:W-:Y:S01]  /*1d3a0*/  ISETP.LT.AND P5, PT, R11, UR4, !P4 ;  /* 0x000000040b007c0c */ /* 0x000fe2000e7a1270 */
[C---:B-1----:R-:W-:Y:S01]  /*1d3b0*/  IMAD.WIDE R4, R19.reuse, 0x4, R8 ;  /* 0x0000000413047825 */ /* 0x042fe200078e0208 */
[----:B------:R-:W-:Y:S01]  /*1d3c0*/  IADD3 R19, R19, UR26, RZ ;  /* 0x0000001a13137c10 */ /* 0x000fe2000fffe0ff */
[----:B------:R-:W-:-:S02]  /*1d3d0*/  ULDC UR4, c[0x0][0x228] ;  /* 0x00008a0000047ab9 */ /* 0x000fc40000000800 */
[----:B------:R-:W-:Y:S01]  /*1d3e0*/  ISETP.LT.AND P4, PT, R12, UR4, !P4 ;  /* 0x000000040c007c0c */ /* 0x000fe2000e781270 */
[----:B------:R-:W-:Y:S01]  /*1d3f0*/  ULDC UR4, c[0x0][0x228] ;  /* 0x00008a0000047ab9 */ /* 0x000fe20000000800 */
[----:B--2---:R-:W-:Y:S01]  /*1d400*/  IMAD.WIDE R6, R19, 0x4, R2 ;  /* 0x0000000413067825 */ /* 0x004fe200078e0202 */
[----:B------:R1:W-:Y:S01]  /*1d410*/  @P6 STG.E desc[UR16][R4.64], R120 ;  /* 0x0000007804006986 */ /* 0x0003e2000c101910 */
[----:B------:R-:W-:Y:S01]  /*1d420*/  ISETP.LT.AND P6, PT, R11, UR4, !P3 ;  /* 0x000000040b007c0c */ /* 0x000fe2000dfc1270 */
[----:B------:R-:W-:Y:S01]  /*1d430*/  ULDC UR4, c[0x0][0x22c] ;  /* 0x00008b0000047ab9 */ /* 0x000fe20000000800 */
[----:B------:R-:W-:Y:S02]  /*1d440*/  VIADD R0, R10, 0x46 ;  /* 0x000000460a007836 */ /* 0x000fe40000000000 */
[----:B------:R2:W-:Y:S01]  /*1d450*/  @P5 STG.E desc[UR16][R6.64], R181 ;  /* 0x000000b506005986 */ /* 0x0005e2000c101910 */
[----:B---3--:R-:W-:Y:S02]  /*1d460*/  IMAD.WIDE R14, R19, 0x4, R8 ;  /* 0x00000004130e7825 */ /* 0x008fe400078e0208 */
[----:B------:R-:W-:Y:S01]  /*1d470*/  ISETP.GE.AND P5, PT, R0, UR4, PT ;  /* 0x0000000400007c0c */ /* 0x000fe2000bfa6270 */
[----:B------:R-:W-:-:S02]  /*1d480*/  ULDC UR4, c[0x0][0x228] ;  /* 0x00008a0000047ab9 */ /* 0x000fc40000000800 */
[C---:B------:R-:W-:Y:S01]  /*1d490*/  ISETP.LT.AND P3, PT, R12.reuse, UR4, !P3 ;  /* 0x000000040c007c0c */ /* 0x040fe2000df61270 */
[----:B------:R-:W-:Y:S01]  /*1d4a0*/  VIADD R13, R19, UR26 ;  /* 0x0000001a130d7c36 */ /* 0x000fe20008000000 */
[----:B------:R-:W-:Y:S01]  /*1d4b0*/  ULDC UR4, c[0x0][0x228] ;  /* 0x00008a0000047ab9 */ /* 0x000fe20000000800 */
[----:B------:R3:W-:Y:S01]  /*1d4c0*/  @P4 STG.E desc[UR16][R14.64], R169 ;  /* 0x000000a90e004986 */ /* 0x0007e2000c101910 */
[----:B------:R-:W-:Y:S01]  /*1d4d0*/  ISETP.LT.AND P4, PT, R11, UR4, !P2 ;  /* 0x000000040b007c0c */ /* 0x000fe2000d781270 */
[C---:B------:R-:W-:Y:S01]  /*1d4e0*/  IMAD.WIDE R16, R13.reuse, 0x4, R2 ;  /* 0x000000040d107825 */ /* 0x040fe200078e0202 */
[----:B------:R-:W-:Y:S01]  /*1d4f0*/  ISETP.LT.AND P2, PT, R12, UR6, !P2 ;  /* 0x000000060c007c0c */ /* 0x000fe2000d741270 */
[----:B------:R-:W-:Y:S01]  /*1d500*/  ULDC UR4, c[0x0][0x22c] ;  /* 0x00008b0000047ab9 */ /* 0x000fe20000000800 */
[----:B------:R-:W-:Y:S01]  /*1d510*/  IADD3 R0, R10, 0x47, RZ ;  /* 0x000000470a007810 */ /* 0x000fe20007ffe0ff */
[----:B-1----:R-:W-:Y:S01]  /*1d520*/  IMAD.WIDE R4, R13, 0x4, R8 ;  /* 0x000000040d047825 */ /* 0x002fe200078e0208 */
[----:B------:R1:W-:Y:S01]  /*1d530*/  @P6 STG.E desc[UR16][R16.64], R57 ;  /* 0x0000003910006986 */ /* 0x0003e2000c101910 */
[----:B------:R-:W-:-:S02]  /*1d540*/  ULDC UR6, c[0x0][0x228] ;  /* 0x00008a0000067ab9 */ /* 0x000fc40000000800 */
[----:B------:R-:W-:Y:S01]  /*1d550*/  VIADD R19, R13, UR26 ;  /* 0x0000001a0d137c36 */ /* 0x000fe20008000000 */
[----:B------:R4:W-:Y:S01]  /*1d560*/  @P3 STG.E desc[UR16][R4.64], R121 ;  /* 0x0000007904003986 */ /* 0x0009e2000c101910 */
[----:B------:R-:W-:Y:S01]  /*1d570*/  ISETP.GE.AND P3, PT, R0, UR4, PT ;  /* 0x0000000400007c0c */ /* 0x000fe2000bf66270 */
[----:B------:R-:W-:Y:S01]  /*1d580*/  ULDC UR4, c[0x0][0x22c] ;  /* 0x00008b0000047ab9 */ /* 0x000fe20000000800 */
[----:B--2---:R-:W-:Y:S01]  /*1d590*/  IMAD.WIDE R6, R19, 0x4, R2 ;  /* 0x0000000413067825 */ /* 0x004fe200078e0202 */
[----:B------:R-:W-:Y:S01]  /*1d5a0*/  ISETP.LT.AND P6, PT, R11, UR8, !P1 ;  /* 0x000000080b007c0c */ /* 0x000fe2000cfc1270 */
        /* <DEDUP_REMOVED lines=13> */
[C---:B----4-:R-:W-:Y:S01]  /*1d680*/  IMAD.WIDE R4, R13.reuse, 0x4, R8 ;  /* 0x000000040d047825 */ /* 0x050fe200078e0208 */
[----:B------:R1:W-:Y:S03]  /*1d690*/  @P6 STG.E desc[UR16][R16.64], R58 ;  /* 0x0000003a10006986 */ /* 0x0003e6000c101910 */
[----:B------:R-:W-:Y:S02]  /*1d6a0*/  VIADD R0, R10, 0x49 ;  /* 0x000000490a007836 */ /* 0x000fe40000000000 */
[----:B------:R-:W-:Y:S01]  /*1d6b0*/  VIADD R13, R13, UR26 ;  /* 0x0000001a0d0d7c36 */ /* 0x000fe20008000000 */
[----:B------:R-:W-:Y:S01]  /*1d6c0*/  ISETP.LT.AND P5, PT, R12, UR6, !P5 ;  /* 0x000000060c007c0c */ /* 0x000fe2000efa1270 */
[----:B------:R4:W-:Y:S01]  /*1d6d0*/  @P1 STG.E desc[UR16][R4.64], R122 ;  /* 0x0000007a04001986 */ /* 0x0009e2000c101910 */
[----:B------:R-:W-:Y:S01]  /*1d6e0*/  ISETP.GE.AND P1, PT, R0, UR4, PT ;  /* 0x0000000400007c0c */ /* 0x000fe2000bf26270 */
[----:B--2---:R-:W-:Y:S01]  /*1d6f0*/  IMAD.WIDE R6, R13, 0x4, R2 ;  /* 0x000000040d067825 */ /* 0x004fe200078e0202 */
[----:B------:R-:W-:Y:S01]  /*1d700*/  ISETP.LT.AND P6, PT, R11, UR8, !P3 ;  /* 0x000000080b007c0c */ /* 0x000fe2000dfc1270 */
[----:B------:R-:W-:Y:S01]  /*1d710*/  ULDC UR4, c[0x0][0x22c] ;  /* 0x00008b0000047ab9 */ /* 0x000fe20000000800 */
[C---:B------:R-:W-:Y:S01]  /*1d720*/  IADD3 R19, R13.reuse, UR26, RZ ;  /* 0x0000001a0d137c10 */ /* 0x040fe2000fffe0ff */
[----:B------:R-:W-:Y:S01]  /*1d730*/  VIADD R0, R10, 0x4a ;  /* 0x0000004a0a007836 */ /* 0x000fe20000000000 */
[----:B------:R2:W-:Y:S01]  /*1d740*/  @P2 STG.E desc[UR16][R6.64], R183 ;  /* 0x000000b706002986 */ /* 0x0005e2000c101910 */
[----:B---3--:R-:W-:Y:S01]  /*1d750*/  IMAD.WIDE R14, R13, 0x4, R8 ;  /* 0x000000040d0e7825 */ /* 0x008fe200078e0208 */
[----:B------:R-:W-:Y:S01]  /*1d760*/  ULDC UR6, c[0x0][0x228] ;  /* 0x00008a0000067ab9 */ /* 0x000fe20000000800 */
[----:B------:R-:W-:Y:S01]  /*1d770*/  ULDC UR8, c[0x0][0x228] ;  /* 0x00008a0000087ab9 */ /* 0x000fe20000000800 */
[----:B------:R-:W-:Y:S01]  /*1d780*/  ISETP.GE.AND P2, PT, R0, UR4, PT ;  /* 0x0000000400007c0c */ /* 0x000fe2000bf46270 */
[----:B------:R-:W-:-:S02]  /*1d790*/  ULDC UR4, c[0x0][0x228] ;  /* 0x00008a0000047ab9 */ /* 0x000fc40000000800 */
[----:B------:R-:W-:Y:S01]  /*1d7a0*/  ISETP.LT.AND P3, PT, R12, UR4, !P3 ;  /* 0x000000040c007c0c */ /* 0x000fe2000df61270 */
[----:B------:R-:W-:Y:S01]  /*1d7b0*/  ULDC UR4, c[0x0][0x228] ;  /* 0x00008a0000047ab9 */ /* 0x000fe20000000800 */
[----:B-1----:R-:W-:Y:S01]  /*1d7c0*/  IMAD.WIDE R16, R19, 0x4, R2 ;  /* 0x0000000413107825 */ /* 0x002fe200078e0202 */
[----:B------:R1:W-:Y:S01]  /*1d7d0*/  @P5 STG.E desc[UR16][R14.64], R171 ;  /* 0x000000ab0e005986 */ /* 0x0003e2000c101910 */
[----:B------:R-:W-:Y:S01]  /*1d7e0*/  ISETP.LT.AND P5, PT, R11, UR4, !P4 ;  /* 0x000000040b007c0c */ /* 0x000fe2000e7a1270 */
[----:B------:R-:W-:Y:S01]  /*1d7f0*/  ULDC UR4, c[0x0][0x22c] ;  /* 0x00008b0000047ab9 */ /* 0x000fe20000000800 */
[----:B------:R-:W-:Y:S01]  /*1d800*/  VIADD R0, R10, 0x4b ;  /* 0x0000004b0a007836 */ /* 0x000fe20000000000 */
[C---:B------:R-:W-:Y:S01]  /*1d810*/  IADD3 R13, R19.reuse, UR26, RZ ;  /* 0x0000001a130d7c10 */ /* 0x040fe2000fffe0ff */
[----:B------:R-:W-:Y:S01]  /*1d820*/  @P6 STG.E desc[UR16][R16.64], R59 ;  /* 0x0000003b10006986 */ /* 0x000fe2000c101910 */
[----:B----4-:R-:W-:Y:S01]  /*1d830*/  IMAD.WIDE R4, R19, 0x4, R8 ;  /* 0x0000000413047825 */ /* 0x010fe200078e0208 */
[----:B------:R-:W-:Y:S01]  /*1d840*/  ISETP.LT.AND P4, PT, R12, UR6, !P4 ;  /* 0x000000060c007c0c */ /* 0x000fe2000e781270 */
[----:B------:R-:W-:Y:S01]  /*1d850*/  ULDC UR6, c[0x0][0x228] ;  /* 0x00008a0000067ab9 */ /* 0x000fe20000000800 */
[----:B------:R-:W-:Y:S01]  /*1d860*/  ISETP.GE.AND P6, PT, R0, UR4, PT ;  /* 0x0000000400007c0c */ /* 0x000fe2000bfc6270 */
[----:B------:R-:W-:Y:S01]  /*1d870*/  VIADD R0, R10, 0x4c ;  /* 0x0000004c0a007836 */ /* 0x000fe20000000000 */
[----:B------:R-:W-:Y:S01]  /*1d880*/  ULDC UR4, c[0x0][0x22c] ;  /* 0x00008b0000047ab9 */ /* 0x000fe20000000800 */
[C---:B--2---:R-:W-:Y:S01]  /*1d890*/  IMAD.WIDE R6, R13.reuse, 0x4, R2 ;  /* 0x000000040d067825 */ /* 0x044fe200078e0202 */
        /* <DEDUP_REMOVED lines=11> */
[----:B------:R-:W-:Y:S01]  /*1d950*/  ULDC UR6, c[0x0][0x228] ;  /* 0x00008a0000067ab9 */ /* 0x000fe20000000800 */
[----:B--2---:R-:W-:Y:S01]  /*1d960*/  IMAD.WIDE R4, R13, 0x4, R2 ;  /* 0x000000040d047825 */ /* 0x004fe200078e0202 */
[----:B------:R-:W-:Y:S01]  /*1d970*/  IADD3 R0, R10, 0x4d, RZ ;  /* 0x0000004d0a007810 */ /* 0x000fe20007ffe0ff */
[----:B------:R-:W-:-:S02]  /*1d980*/  ULDC UR4, c[0x0][0x22c] ;  /* 0x00008b0000047ab9 */ /* 0x000fc40000000800 */
[C---:B---3--:R-:W-:Y:S01]  /*1d990*/  IMAD.WIDE R6, R13.reuse, 0x4, R8 ;  /* 0x000000040d067825 */ /* 0x048fe200078e0208 */
[----:B------:R-:W-:Y:S01]  /*1d9a0*/  ISETP.LT.AND P2, PT, R12, UR6, !P2 ;  /* 0x000000060c007c0c */ /* 0x000fe2000d741270 */
[----:B------:R2:W-:Y:S02]  /*1d9b0*/  @P5 STG.E desc[UR16][R4.64], R60 ;  /* 0x0000003c04005986 */ /* 0x0005e4000c101910 */
[----:B------:R-:W-:Y:S01]  /*1d9c0*/  VIADD R13, R13, UR26 ;  /* 0x0000001a0d0d7c36 */ /* 0x000fe20008000000 */
[----:B------:R-:W-:Y:S01]  /*1d9d0*/  ISETP.GE.AND P5, PT, R0, UR4, PT ;  /* 0x0000000400007c0c */ /* 0x000fe2000bfa6270 */
[----:B------:R-:W-:Y:S01]  /*1d9e0*/  ULDC UR4, c[0x0][0x228] ;  /* 0x00008a0000047ab9 */ /* 0x000fe20000000800 */
[----:B------:R-:W-:Y:S01]  /*1d9f0*/  VIADD R0, R10, 0x4e ;  /* 0x0000004e0a007836 */ /* 0x000fe20000000000 */
[----:B------:R-:W-:Y:S01]  /*1da00*/  ULDC UR6, c[0x0][0x228] ;  /* 0x00008a0000067ab9 */ /* 0x000fe20000000800 */
        /* <DEDUP_REMOVED lines=20> */
[----:B------:R-:W-:Y:S01]  /*1db50*/  ULDC UR4, c[0x0][0x228] ;  /* 0x00008a0000047ab9 */ /* 0x000fe20000000800 */
[----:B------:R-:W-:Y:S01]  /*1db60*/  IADD3 R0, R10, 0x50, RZ ;  /* 0x000000500a007810 */ /* 0x000fe20007ffe0ff */
[----:B---3--:R-:W-:Y:S01]  /*1db70*/  IMAD.WIDE R14, R19, 0x4, R2 ;  /* 0x00000004130e7825 */ /* 0x008fe200078e0202 */
[----:B------:R-:W-:Y:S01]  /*1db80*/  ISETP.LT.AND P3, PT, R12, UR4, !P3 ;  /* 0x000000040c007c0c */ /* 0x000fe2000df61270 */
[----:B------:R-:W-:Y:S01]  /*1db90*/  ULDC UR4, c[0x0][0x22c] ;  /* 0x00008b0000047ab9 */ /* 0x000fe20000000800 */
[----:B------:R1:W-:Y:S01]  /*1dba0*/  @P6 STG.E desc[UR16][R6.64], R125 ;  /* 0x0000007d06006986 */ /* 0x0003e2000c101910 */
[----:B------:R-:W-:Y:S01]  /*1dbb0*/  ISETP.GE.AND P6, PT, R0, UR4, PT ;  /* 0x0000000400007c0c */ /* 0x000fe2000bfc6270 */
[----:B------:R-:W-:Y:S02]  /*1dbc0*/  ULDC UR4, c[0x0][0x228] ;  /* 0x00008a0000047ab9 */ /* 0x000fe40000000800 */
[----:B------:R3:W-:Y:S01]  /*1dbd0*/  @P2 STG.E desc[UR16][R14.64], R190 ;  /* 0x000000be0e002986 */ /* 0x0007e2000c101910 */
[----:B------:R-:W-:Y:S01]  /*1dbe0*/  ISETP.LT.AND P2, PT, R11, UR4, !P5 ;  /* 0x000000040b007c0c */ /* 0x000fe2000ef41270 */
[----:B--2---:R-:W-:Y:S01]  /*1dbf0*/  IMAD.WIDE R4, R19, 0x4, R8 ;  /* 0x0000000413047825 */ /* 0x004fe200078e0208 */
[----:B------:R-:W-:-:S03]  /*1dc00*/  ULDC UR4, c[0x0][0x228] ;  /* 0x00008a0000047ab9 */ /* 0x000fc60000000800 */
[----:B------:R-:W-:Y:S01]  /*1dc10*/  VIADD R19, R19, UR26 ;  /* 0x0000001a13137c36 */ /* 0x000fe20008000000 */
[----:B------:R-:W-:Y:S01]  /*1dc20*/  ISETP.LT.AND P5, PT, R12, UR4, !P5 ;  /* 0x000000040c007c0c */ /* 0x000fe2000efa1270 */
[----:B------:R-:W-:Y:S01]  /*1dc30*/  ULDC UR4, c[0x0][0x228] ;  /* 0x00008a0000047ab9 */ /* 0x000fe20000000800 */
[----:B------:R2:W-:Y:S01]  /*1dc40*/  @P3 STG.E desc[UR16][R4.64], R178 ;  /* 0x000000b204003986 */ /* 0x0005e2000c101910 */
[----:B-1----:R-:W-:Y:S01]  /*1dc50*/  IMAD.WIDE R6, R19, 0x4, R2 ;  /* 0x0000000413067825 */ /* 0x002fe200078e0202 */
[----:B------:R-:W-:Y:S01]  /*1dc60*/  ISETP.LT.AND P3, PT, R11, UR4, !P4 ;  /* 0x000000040b007c0c */ /* 0x000fe2000e761270 */
[----:B------:R-:W-:Y:S02]  /*1dc70*/  ULDC UR4, c[0x0][0x22c] ;  /* 0x00008b0000047ab9 */ /* 0x000fe40000000800 */
[----:B------:R-:W-:Y:S01]  /*1dc80*/  VIADD R0, R10, 0x51 ;  /* 0x000000510a007836 */ /* 0x000fe20000000000 */
[C---:B------:R-:W-:Y:S01]  /*1dc90*/  IADD3 R13, R19.reuse, UR26, RZ ;  /* 0x0000001a130d7c10 */ /* 0x040fe2000fffe0ff */
[----:B------:R1:W-:Y:S01]  /*1dca0*/  @P2 STG.E desc[UR16][R6.64], R62 ;  /* 0x0000003e06002986 */ /* 0x0003e2000c101910 */
[----:B---3--:R-:W-:-:S02]  /*1dcb0*/  IMAD.WIDE R14, R19, 0x4, R8 ;  /* 0x00000004130e7825 */ /* 0x008fc400078e0208 */
        /* <DEDUP_REMOVED lines=10> */
[----:B------:R-:W-:Y:S01]  /*1dd60*/  ULDC UR4, c[0x0][0x22c] ;  /* 0x00008b0000047ab9 */ /* 0x000fe20000000800 */
[----:B------:R-:W-:Y:S01]  /*1dd70*/  ULDC UR6, c[0x0][0x228] ;  /* 0x00008a0000067ab9 */ /* 0x000fe20000000800 */
[----:B------:R-:W-:Y:S02]  /*1dd80*/  VIADD R0, R10, 0x52 ;  /* 0x000000520a007836 */ /* 0x000fe40000000000 */
[----:B------:R-:W-:Y:S01]  /*1dd90*/  VIADD R19, R13, UR26 ;  /* 0x0000001a0d137c36 */ /* 0x000fe20008000000 */
[----:B------:R2:W-:Y:S02]  /*1dda0*/  @P4 STG.E desc[UR16][R4.64], R179 ;  /* 0x000000b304004986 */ /* 0x0005e4000c101910 */
[----:B------:R-:W-:Y:S01]  /*1ddb0*/  ISETP.GE.AND P4, PT, R0, UR4, PT ;  /* 0x0000000400007c0c */ /* 0x000fe2000bf86270 */
[----:B-1----:R-:W-:Y:S01]  /*1ddc0*/  IMAD.WIDE R6, R19, 0x4, R2 ;  /* 0x0000000413067825 */ /* 0x002fe200078e0202 */
[----:B------:R-:W-:Y:S01]  /*1ddd0*/  ISETP.LT.AND P5, PT, R11, UR8, !P6 ;  /* 0x000000080b007c0c */ /* 0x000fe2000f7a1270 */
[----:B------:R-:W-:-:S02]  /*1dde0*/  ULDC UR4, c[0x0][0x22c] ;  /* 0x00008b0000047ab9 */ /* 0x000fc40000000800 */
[----:B------:R-:W-:Y:S01]  /*1ddf0*/  VIADD R0, R10, 0x53 ;  /* 0x000000530a007836 */ /* 0x000fe20000000000 */
[----:B------:R-:W-:Y:S01]  /*1de00*/  ISETP.LT.AND P6, PT, R12, UR6, !P6 ;  /* 0x000000060c007c0c */ /* 0x000fe2000f7c1270 */
[C---:B---3--:R-:W-:Y:S01]  /*1de10*/  IMAD.WIDE R14, R19.reuse, 0x4, R8 ;  /* 0x00000004130e7825 */ /* 0x048fe200078e0208 */
[----:B------:R-:W-:Y:S01]  /*1de20*/  IADD3 R13, R19, UR26, RZ ;  /* 0x0000001a130d7c10 */ /* 0x000fe2000fffe0ff */
[----:B------:R1:W-:Y:S01]  /*1de30*/  @P3 STG.E desc[UR16][R6.64], R63 ;  /* 0x0000003f06003986 */ /* 0x0003e2000c101910 */
[----:B------:R-:W-:Y:S01]  /*1de40*/  ISETP.GE.AND P3, PT, R0, UR4, PT ;  /* 0x0000000400007c0c */ /* 0x000fe2000bf66270 */
[----:B------:R-:W-:Y:S01]  /*1de50*/  ULDC UR4, c[0x0][0x228] ;  /* 0x00008a0000047ab9 */ /* 0x000fe20000000800 */
[----:B------:R-:W-:Y:S01]  /*1de60*/  ULDC UR6, c[0x0][0x228] ;  /* 0x00008a0000067ab9 */ /* 0x000fe20000000800 */
[----:B------:R3:W-:Y:S01]  /*1de70*/  @P1 STG.E desc[UR16][R14.64], R127 ;  /* 0x0000007f0e001986 */ /* 0x0007e2000c101910 */
[----:B------:R-:W-:Y:S01]  /*1de80*/  ISETP.LT.AND P1, PT, R11, UR4, !P2 ;  /* 0x000000040b007c0c */ /* 0x000fe2000d721270 */
[----:B----4-:R-:W-:Y:S01]  /*1de90*/  IMAD.WIDE R16, R13, 0x4, R2 ;  /* 0x000000040d107825 */ /* 0x010fe200078e0202 */
[----:B------:R-:W-:Y:S01]  /*1dea0*/  ULDC UR4, c[0x0][0x22c] ;  /* 0x00008b0000047ab9 */ /* 0x000fe20000000800 */
[----:B------:R-:W-:-:S02]  /*1deb0*/  ULDC UR8, c[0x0][0x228] ;  /* 0x00008a0000087ab9 */ /* 0x000fc40000000800 */
[C---:B--2---:R-:W-:Y:S01]  /*1dec0*/  IMAD.WIDE R4, R13.reuse, 0x4, R8 ;  /* 0x000000040d047825 */ /* 0x044fe200078e0208 */
[----:B------:R-:W-:-:S03]  /*1ded0*/  IADD3 R13, R13, UR26, RZ ;  /* 0x0000001a0d0d7c10 */ /* 0x000fc6000fffe0ff */
[----:B------:R-:W-:Y:S01]  /*1dee0*/  VIADD R0, R10, 0x54 ;  /* 0x000000540a007836 */ /* 0x000fe20000000000 */
[----:B------:R2:W-:Y:S01]  /*1def0*/  @P5 STG.E desc[UR16][R16.64], R192 ;  /* 0x000000c010005986 */ /* 0x0005e2000c101910 */
[----:B------:R-:W-:Y:S01]  /*1df00*/  ISETP.LT.AND P2, PT, R12, UR6, !P2 ;  /* 0x000000060c007c0c */ /* 0x000fe2000d741270 */
[----:B-1----:R-:W-:Y:S01]  /*1df10*/  IMAD.WIDE R6, R13, 0x4, R2 ;  /* 0x000000040d067825 */ /* 0x002fe200078e0202 */
[----:B------:R-:W-:Y:S01]  /*1df20*/  ISETP.LT.AND P5, PT, R11, UR8, !P4 ;  /* 0x000000080b007c0c */ /* 0x000fe2000e7a1270 */
[----:B------:R1:W-:Y:S01]  /*1df30*/  @P6 STG.E desc[UR16][R4.64], R184 ;  /* 0x000000b804006986 */ /* 0x0003e2000c101910 */
[----:B------:R-:W-:Y:S01]  /*1df40*/  ISETP.GE.AND P6, PT, R0, UR4, PT ;  /* 0x0000000400007c0c */ /* 0x000fe2000bfc6270 */
[----:B------:R-:W-:Y:S01]  /*1df50*/  VIADD R0, R10, 0x55 ;  /* 0x000000550a007836 */ /* 0x000fe20000000000 */
[----:B------:R-:W-:Y:S01]  /*1df60*/  ULDC UR4, c[0x0][0x22c] ;  /* 0x00008b0000047ab9 */ /* 0x000fe20000000800 */
[----:B------:R4:W-:Y:S01]  /*1df70*/  @P1 STG.E desc[UR16][R6.64], R64 ;  /* 0x0000004006001986 */ /* 0x0009e2000c101910 */
[C---:B---3--:R-:W-:Y:S01]  /*1df80*/  IMAD.WIDE R14, R13.reuse, 0x4, R8 ;  /* 0x000000040d0e7825 */ /* 0x048fe200078e0208 */
[----:B------:R-:W-:Y:S01]  /*1df90*/  ULDC UR6, c[0x0][0x228] ;  /* 0x00008a0000067ab9 */ /* 0x000fe20000000800 */
[----:B------:R-:W-:Y:S01]  /*1dfa0*/  ISETP.GE.AND P1, PT, R0, UR4, PT ;  /* 0x0000000400007c0c */ /* 0x000fe2000bf26270 */
[----:B------:R-:W-:Y:S01]  /*1dfb0*/  ULDC UR4, c[0x0][0x228] ;  /* 0x00008a0000047ab9 */ /* 0x000fe20000000800 */
[----:B------:R-:W-:Y:S01]  /*1dfc0*/  VIADD R19, R13, UR26 ;  /* 0x0000001a0d137c36 */ /* 0x000fe20008000000 */
[----:B------:R-:W-:Y:S01]  /*1dfd0*/  ISETP.LT.AND P4, PT, R12, UR4, !P4 ;  /* 0x000000040c007c0c */ /* 0x000fe2000e781270 */
[----:B------:R-:W-:Y:S01]  /*1dfe0*/  ULDC UR4, c[0x0][0x228] ;  /* 0x00008a0000047ab9 */ /* 0x000fe20000000800 */
[----:B------:R3:W-:Y:S01]  /*1dff0*/  @P2 STG.E desc[UR16][R14.64], R128 ;  /* 0x000000800e002986 */ /* 0x0007e2000c101910 */
[----:B--2---:R-:W-:Y:S01]  /*1e000*/  IMAD.WIDE R16, R19, 0x4, R2 ;  /* 0x0000000413107825 */ /* 0x004fe200078e0202 */
[----:B------:R-:W-:Y:S01]  /*1e010*/  ISETP.LT.AND P2, PT, R11, UR4, !P3 ;  /* 0x000000040b007c0c */ /* 0x000fe2000df41270 */
[----:B------:R-:W-:Y:S01]  /*1e020*/  ULDC UR4, c[0x0][0x22c] ;  /* 0x00008b0000047ab9 */ /* 0x000fe20000000800 */
[----:B------:R-:W-:Y:S01]  /*1e030*/  IADD3 R0, R10, 0x56, RZ ;  /* 0x000000560a007810 */ /* 0x000fe20007ffe0ff */
[C---:B------:R-:W-:Y:S01]  /*1e040*/  VIADD R13, R19.reuse, UR26 ;  /* 0x0000001a130d7c36 */ /* 0x040fe20008000000 */
[----:B------:R-:W-:Y:S01]  /*1e050*/  @P5 STG.E desc[UR16][R16.64], R193 ;  /* 0x000000c110005986 */ /* 0x000fe2000c101910 */
[----:B-1----:R-:W-:Y:S01]  /*1e060*/  IMAD.WIDE R4, R19, 0x4, R8 ;  /* 0x0000000413047825 */ /* 0x002fe200078e0208 */
[----:B------:R-:W-:Y:S01]  /*1e070*/  ISETP.GE.AND P5, PT, R0, UR4, PT ;  /* 0x0000000400007c0c */ /* 0x000fe2000bfa6270 */
[----:B------:R-:W-:Y:S01]  /*1e080*/  ULDC UR4, c[0x0][0x22c] ;  /* 0x00008b0000047ab9 */ /* 0x000fe20000000800 */
[----:B------:R-:W-:Y:S01]  /*1e090*/  ISETP.LT.AND P3, PT, R12, UR6, !P3 ;  /* 0x000000060c007c0c */ /* 0x000fe2000df61270 */
[----:B------:R-:W-:Y:S01]  /*1e0a0*/  VIADD R0, R10, 0x57 ;  /* 0x000000570a007836 */ /* 0x000fe20000000000 */
[----:B------:R-:W-:Y:S01]  /*1e0b0*/  ULDC UR8, c[0x0][0x228] ;  /* 0x00008a0000087ab9 */ /* 0x000fe20000000800 */
[C---:B----4-:R-:W-:Y:S01]  /*1e0c0*/  IMAD.WIDE R6, R13.reuse, 0x4, R2 ;  /* 0x000000040d067825 */ /* 0x050fe200078e0202 */
        /* <DEDUP_REMOVED lines=15> */
[----:B-1----:R-:W-:Y:S01]  /*1e1c0*/  IMAD.WIDE R4, R13, 0x4, R2 ;  /* 0x000000040d047825 */ /* 0x002fe200078e0202 */
[----:B------:R-:W-:Y:S01]  /*1e1d0*/  ISETP.LT.AND P1, PT, R12, UR6, !P1 ;  /* 0x000000060c007c0c */ /* 0x000fe2000cf21270 */
[----:B------:R-:W-:-:S02]  /*1e1e0*/  ULDC UR6, c[0x0][0x228] ;  /* 0x00008a0000067ab9 */ /* 0x000fc40000000800 */
[C---:B--2---:R-:W-:Y:S01]  /*1e1f0*/  IMAD.WIDE R6, R13.reuse, 0x4, R8 ;  /* 0x000000040d067825 */ /* 0x044fe200078e0208 */
[----:B------:R1:W-:Y:S03]  /*1e200*/  @P2 STG.E desc[UR16][R4.64], R194 ;  /* 0x000000c204002986 */ /* 0x0003e6000c101910 */
[----:B------:R-:W-:Y:S01]  /*1e210*/  VIADD R13, R13, UR26 ;  /* 0x0000001a0d0d7c36 */ /* 0x000fe20008000000 */
[----:B------:R-:W-:Y:S01]  /*1e220*/  ISETP.GE.AND P2, PT, R0, UR4, PT ;  /* 0x0000000400007c0c */ /* 0x000fe2000bf46270 */
[----:B------:R-:W-:Y:S02]  /*1e230*/  ULDC UR4, c[0x0][0x228] ;  /* 0x00008a0000047ab9 */ /* 0x000fe40000000800 */
[----:B---3--:R-:W-:Y:S01]  /*1e240*/  IMAD.WIDE R14, R13, 0x4, R2 ;  /* 0x000000040d0e7825 */ /* 0x008fe200078e0202 */
[----:B------:R2:W-:Y:S01]  /*1e250*/  @P6 STG.E desc[UR16][R6.64], R186 ;  /* 0x000000ba06006986 */ /* 0x0005e2000c101910 */
[----:B------:R-:W-:-:S02]  /*1e260*/  IADD3 R0, R10, 0x59, RZ ;  /* 0x000000590a007810 */ /* 0x000fc40007ffe0ff */
[----:B------:R-:W-:Y:S01]  /*1e270*/  ISETP.LT.AND P6, PT, R11, UR4, !P5 ;  /* 0x000000040b007c0c */ /* 0x000fe2000efc1270 */
[----:B------:R-:W-:Y:S01]  /*1e280*/  ULDC UR4, c[0x0][0x22c] ;  /* 0x00008b0000047ab9 */ /* 0x000fe20000000800 */
[----:B------:R3:W-:Y:S01]  /*1e290*/  @P3 STG.E desc[UR16][R14.64], R66 ;  /* 0x000000420e003986 */ /* 0x0007e2000c101910 */
[C---:B------:R-:W-:Y:S01]  /*1e2a0*/  IMAD.WIDE R16, R13.reuse, 0x4, R8 ;  /* 0x000000040d107825 */ /* 0x040fe200078e0208 */
[----:B------:R-:W-:Y:S01]  /*1e2b0*/  ISETP.GE.AND P3, PT, R0, UR4, PT ;  /* 0x0000000400007c0c */ /* 0x000fe2000bf66270 */
[----:B------:R-:W-:Y:S02]  /*1e2c0*/  ULDC UR4, c[0x0][0x228] ;  /* 0x00008a0000047ab9 */ /* 0x000fe40000000800 */
[----:B------:R-:W-:Y:S01]  /*1e2d0*/  VIADD R13, R13, UR26 ;  /* 0x0000001a0d0d7c36 */ /* 0x000fe20008000000 */
[----:B------:R-:W-:Y:S01]  /*1e2e0*/  ISETP.LT.AND P5, PT, R12, UR4, !P5 ;  /* 0x000000040c007c0c */ /* 0x000fe2000efa1270 */
[----:B------:R-:W-:Y:S01]  /*1e2f0*/  @P1 STG.E desc[UR16][R16.64], R130 ;  /* 0x0000008210001986 */ /* 0x000fe2000c101910 */
[----:B------:R-:W-:Y:S01]  /*1e300*/  VIADD R0, R10, 0x5a ;  /* 0x0000005a0a007836 */ /* 0x000fe20000000000 */
[----:B------:R-:W-:Y:S01]  /*1e310*/  ISETP.LT.AND P1, PT, R11, UR6, !P4 ;  /* 0x000000060b007c0c */ /* 0x000fe2000e721270 */
[C---:B-1----:R-:W-:Y:S01]  /*1e320*/  IMAD.WIDE R4, R13.reuse, 0x4, R2 ;  /* 0x000000040d047825 */ /* 0x042fe200078e0202 */
[----:B------:R-:W-:Y:S01]  /*1e330*/  ULDC UR4, c[0x0][0x22c] ;  /* 0x00008b0000047ab9 */ /* 0x000fe20000000800 */
[C---:B------:R-:W-:Y:S01]  /*1e340*/  IADD3 R19, R13.reuse, UR26, RZ ;  /* 0x0000001a0d137c10 */ /* 0x040fe2000fffe0ff */
[----:B------:R-:W-:Y:S01]  /*1e350*/  ULDC UR6, c[0x0][0x228] ;  /* 0x00008a0000067ab9 */ /* 0x000fe20000000800 */
[----:B--2---:R-:W-:Y:S01]  /*1e360*/  IMAD.WIDE R6, R13, 0x4, R8 ;  /* 0x000000040d067825 */ /* 0x004fe200078e0208 */
        /* <DEDUP_REMOVED lines=12> */
[----:B-1----:R-:W-:Y:S01]  /*1e430*/  IMAD.WIDE R4, R19, 0x4, R8 ;  /* 0x0000000413047825 */ /* 0x002fe200078e0208 */
[----:B------:R-:W-:-:S03]  /*1e440*/  ULDC UR4, c[0x0][0x228] ;  /* 0x00008a0000047ab9 */ /* 0x000fc60000000800 */
[----:B------:R-:W-:Y:S01]  /*1e450*/  VIADD R19, R19, UR26 ;  /* 0x0000001a13137c36 */ /* 0x000fe20008000000 */
[----:B------:R-:W-:Y:S01]  /*1e460*/  ISETP.LT.AND P2, PT, R12, UR4, !P2 ;  /* 0x000000040c007c0c */ /* 0x000fe2000d741270 */
[----:B------:R-:W-:Y:S02]  /*1e470*/  ULDC UR4, c[0x0][0x228] ;  /* 0x00008a0000047ab9 */ /* 0x000fe40000000800 */
[----:B--2---:R-:W-:Y:S01]  /*1e480*/  IMAD.WIDE R6, R19, 0x4, R2 ;  /* 0x0000000413067825 */ /* 0x004fe200078e0202 */
[----:B------:R1:W-:Y:S01]  /*1e490*/  @P4 STG.E desc[UR16][R4.64], R131 ;  /* 0x0000008304004986 */ /* 0x0003e2000c101910 */
[----:B------:R-:W-:Y:S02]  /*1e4a0*/  IADD3 R0, R10, 0x5c, RZ ;  /* 0x0000005c0a007810 */ /* 0x000fe40007ffe0ff */
[----:B------:R-:W-:Y:S01]  /*1e4b0*/  ISETP.LT.AND P4, PT, R11, UR4, !P3 ;  /* 0x000000040b007c0c */ /* 0x000fe2000df81270 */
[----:B------:R-:W-:Y:S01]  /*1e4c0*/  ULDC UR4, c[0x0][0x22c] ;  /* 0x00008b0000047ab9 */ /* 0x000fe20000000800 */
[----:B------:R2:W-:Y:S01]  /*1e4d0*/  @P1 STG.E desc[UR16][R6.64], R196 ;  /* 0x000000c406001986 */ /* 0x0005e2000c101910 */
[----:B------:R-:W-:Y:S01]  /*1e4e0*/  ISETP.GE.AND P1, PT, R0, UR4, PT ;  /* 0x0000000400007c0c */ /* 0x000fe2000bf26270 */
[----:B------:R-:W-:Y:S01]  /*1e4f0*/  ULDC UR4, c[0x0][0x228] ;  /* 0x00008a0000047ab9 */ /* 0x000fe20000000800 */
[C---:B------:R-:W-:Y:S01]  /*1e500*/  VIADD R13, R19.reuse, UR26 ;  /* 0x0000001a130d7c36 */ /* 0x040fe20008000000 */
[----:B------:R-:W-:Y:S01]  /*1e510*/  ISETP.LT.AND P3, PT, R12, UR4, !P3 ;  /* 0x000000040c007c0c */ /* 0x000fe2000df61270 */
[----:B---3--:R-:W-:Y:S01]  /*1e520*/  IMAD.WIDE R14, R19, 0x4, R8 ;  /* 0x00000004130e7825 */ /* 0x008fe200078e0208 */
[----:B------:R-:W-:-:S03]  /*1e530*/  ULDC UR4, c[0x0][0x228] ;  /* 0x00008a0000047ab9 */ /* 0x000fc60000000800 */
[----:B------:R-:W-:Y:S01]  /*1e540*/  IMAD.WIDE R16, R13, 0x4, R2 ;  /* 0x000000040d107825 */ /* 0x000fe200078e0202 */
[----:B------:R3:W-:Y:S01]  /*1e550*/  @P2 STG.E desc[UR16][R14.64], R216 ;  /* 0x000000d80e002986 */ /* 0x0007e2000c101910 */
[----:B------:R-:W-:Y:S01]  /*1e560*/  ISETP.LT.AND P2, PT, R11, UR4, !P6 ;  /* 0x000000040b007c0c */ /* 0x000fe2000f741270 */
[----:B------:R-:W-:Y:S01]  /*1e570*/  ULDC UR4, c[0x0][0x22c] ;  /* 0x00008b0000047ab9 */ /* 0x000fe20000000800 */
[C---:B------:R-:W-:Y:S01]  /*1e580*/  IADD3 R19, R13.reuse, UR26, RZ ;  /* 0x0000001a0d137c10 */ /* 0x040fe2000fffe0ff */
[----:B------:R4:W-:Y:S01]  /*1e590*/  @P4 STG.E desc[UR16][R16.64], R68 ;  /* 0x0000004410004986 */ /* 0x0009e2000c101910 */
[----:B-1----:R-:W-:Y:S01]  /*1e5a0*/  IMAD.WIDE R4, R13, 0x4, R8 ;  /* 0x000000040d047825 */ /* 0x002fe200078e0208 */
[----:B------:R-:W-:Y:S01]  /*1e5b0*/  ISETP.LT.AND P6, PT, R12, UR6, !P6 ;  /* 0x000000060c007c0c */ /* 0x000fe2000f7c1270 */
[----:B------:R-:W-:Y:S01]  /*1e5c0*/  ULDC UR6, c[0x0][0x228] ;  /* 0x00008a0000067ab9 */ /* 0x000fe20000000800 */
[----:B------:R-:W-:Y:S01]  /*1e5d0*/  ISETP.LT.AND P4, PT, R11, UR8, !P5 ;  /* 0x000000080b007c0c */ /* 0x000fe2000ef81270 */
[----:B------:R-:W-:Y:S01]  /*1e5e0*/  VIADD R0, R10, 0x5d ;  /* 0x0000005d0a007836 */ /* 0x000fe20000000000 */
[----:B------:R1:W-:Y:S01]  /*1e5f0*/  @P3 STG.E desc[UR16][R4.64], R132 ;  /* 0x0000008404003986 */ /* 0x0003e2000c101910 */
[C---:B------:R-:W-:Y:S01]  /*1e600*/  VIADD R13, R19.reuse, UR26 ;  /* 0x0000001a130d7c36 */ /* 0x040fe20008000000 */
[----:B------:R-:W-:Y:S01]  /*1e610*/  ULDC UR8, c[0x0][0x228] ;  /* 0x00008a0000087ab9 */ /* 0x000fe20000000800 */
[----:B--2---:R-:W-:Y:S01]  /*1e620*/  IMAD.WIDE R6, R19, 0x4, R2 ;  /* 0x0000000413067825 */ /* 0x004fe200078e0202 */
[----:B------:R-:W-:Y:S01]  /*1e630*/  ISETP.GE.AND P3, PT, R0, UR4, PT ;  /* 0x0000000400007c0c */ /* 0x000fe2000bf66270 */
[----:B------:R-:W-:-:S02]  /*1e640*/  ULDC UR4, c[0x0][0x22c] ;  /* 0x00008b0000047ab9 */ /* 0x000fc40000000800 */
[----:B------:R-:W-:Y:S02]  /*1e650*/  VIADD R0, R10, 0x5e ;  /* 0x0000005e0a007836 */ /* 0x000fe40000000000 */
[----:B---3--:R-:W-:Y:S01]  /*1e660*/  IMAD.WIDE R14, R19, 0x4, R8 ;  /* 0x00000004130e7825 */ /* 0x008fe200078e0208 */
[----:B------:R-:W-:Y:S01]  /*1e670*/  ISETP.LT.AND P5, PT, R12, UR6, !P5 ;  /* 0x000000060c007c0c */ /* 0x000fe2000efa1270 */
[----:B------:R2:W-:Y:S02]  /*1e680*/  @P2 STG.E desc[UR16][R6.64], R197 ;  /* 0x000000c506002986 */ /* 0x0005e4000c101910 */
[C---:B----4-:R-:W-:Y:S01]  /*1e690*/  IMAD.WIDE R16, R13.reuse, 0x4, R2 ;  /* 0x000000040d107825 */ /* 0x050fe200078e0202 */
[----:B------:R-:W-:Y:S01]  /*1e6a0*/  ISETP.GE.AND P2, PT, R0, UR4, PT ;  /* 0x0000000400007c0c */ /* 0x000fe2000bf46270 */
[----:B------:R3:W-:Y:S01]  /*1e6b0*/  @P6 STG.E desc[UR16][R14.64], R217 ;  /* 0x000000d90e006986 */ /* 0x0007e2000c101910 */
[----:B------:R-:W-:Y:S01]  /*1e6c0*/  ULDC UR4, c[0x0][0x228] ;  /* 0x00008a0000047ab9 */ /* 0x000fe20000000800 */
[----:B-1----:R-:W-:Y:S01]  /*1e6d0*/  IMAD.WIDE R4, R13, 0x4, R8 ;  /* 0x000000040d047825 */ /* 0x002fe200078e0208 */
[----:B------:R-:W-:Y:S01]  /*1e6e0*/  ULDC UR6, c[0x0][0x228] ;  /* 0x00008a0000067ab9 */ /* 0x000fe20000000800 */
[----:B------:R1:W-:Y:S01]  /*1e6f0*/  @P4 STG.E desc[UR16][R16.64], R69 ;  /* 0x0000004510004986 */ /* 0x0003e2000c101910 */
[----:B------:R-:W-:Y:S01]  /*1e700*/  ISETP.LT.AND P4, PT, R11, UR4, !P1 ;  /* 0x000000040b007c0c */ /* 0x000fe2000cf81270 */
[----:B------:R-:W-:Y:S01]  /*1e710*/  VIADD R13, R13, UR26 ;  /* 0x0000001a0d0d7c36 */ /* 0x000fe20008000000 */
[----:B------:R-:W-:Y:S01]  /*1e720*/  IADD3 R0, R10, 0x5f, RZ ;  /* 0x0000005f0a007810 */ /* 0x000fe20007ffe0ff */
[----:B------:R-:W-:Y:S01]  /*1e730*/  ULDC UR4, c[0x0][0x22c] ;  /* 0x00008b0000047ab9 */ /* 0x000fe20000000800 */
[----:B------:R-:W-:Y:S01]  /*1e740*/  ISETP.LT.AND P1, PT, R12, UR6, !P1 ;  /* 0x000000060c007c0c */ /* 0x000fe2000cf21270 */
[----:B------:R4:W-:Y:S01]  /*1e750*/  @P5 STG.E desc[UR16][R4.64], R133 ;  /* 0x0000008504005986 */ /* 0x0009e2000c101910 */
[----:B--2---:R-:W-:Y:S01]  /*1e760*/  IMAD.WIDE R6, R13, 0x4, R2 ;  /* 0x000000040d067825 */ /* 0x004fe200078e0202 */
[----:B------:R-:W-:Y:S01]  /*1e770*/  ISETP.GE.AND P5, PT, R0, UR4, PT ;  /* 0x0000000400007c0c */ /* 0x000fe2000bfa6270 */
[----:B------:R-:W-:Y:S01]  /*1e780*/  ULDC UR4, c[0x0][0x22c] ;  /* 0x00008b0000047ab9 */ /* 0x000fe20000000800 */
[----:B------:R-:W-:-:S02]  /*1e790*/  IADD3 R0, R10, 0x60, RZ ;  /* 0x000000600a007810 */ /* 0x000fc40007ffe0ff */
[----:B------:R-:W-:Y:S01]  /*1e7a0*/  ISETP.LT.AND P6, PT, R11, UR8, !P3 ;  /* 0x000000080b007c0c */ /* 0x000fe2000dfc1270 */
[C---:B---3--:R-:W-:Y:S01]  /*1e7b0*/  IMAD.WIDE R14, R13.reuse, 0x4, R8 ;  /* 0x000000040d0e7825 */ /* 0x048fe200078e0208 */
[----:B------:R2:W-:Y:S01]  /*1e7c0*/  @P4 STG.E desc[UR16][R6.64], R198 ;  /* 0x000000c606004986 */ /* 0x0005e2000c101910 */
[----:B------:R-:W-:Y:S01]  /*1e7d0*/  ISETP.GE.AND P4, PT, R0, UR4, PT ;  /* 0x0000000400007c0c */ /* 0x000fe2000bf86270 */
[----:B------:R-:W-:Y:S01]  /*1e7e0*/  ULDC UR4, c[0x0][0x228] ;  /* 0x00008a0000047ab9 */ /* 0x000fe20000000800 */
[----:B------:R-:W-:Y:S01]  /*1e7f0*/  VIADD R19, R13, UR26 ;  /* 0x0000001a0d137c36 */ /* 0x000fe20008000000 */
[----:B------:R-:W-:Y:S01]  /*1e800*/  ISETP.LT.AND P3, PT, R12, UR4, !P3 ;  /* 0x000000040c007c0c */ /* 0x000fe2000df61270 */
[----:B------:R-:W-:Y:S01]  /*1e810*/  ULDC UR4, c[0x0][0x228] ;  /* 0x00008a0000047ab9 */ /* 0x000fe20000000800 */
[----:B------:R3:W-:Y:S01]  /*1e820*/  @P1 STG.E desc[UR16][R14.64], R218 ;  /* 0x000000da0e001986 */ /* 0x0007e2000c101910 */
[----:B-1----:R-:W-:Y:S01]  /*1e830*/  IMAD.WIDE R16, R19, 0x4, R2 ;  /* 0x0000000413107825 */ /* 0x002fe200078e0202 */
[----:B------:R-:W-:Y:S01]  /*1e840*/  ISETP.LT.AND P1, PT, R11, UR4, !P2 ;  /* 0x000000040b007c0c */ /* 0x000fe2000d721270 */
[----:B------:R-:W-:Y:S01]  /*1e850*/  ULDC UR6, c[0x0][0x228] ;  /* 0x00008a0000067ab9 */ /* 0x000fe20000000800 */
[----:B------:R-:W-:Y:S01]  /*1e860*/  ULDC UR4, c[0x0][0x22c] ;  /* 0x00008b0000047ab9 */ /* 0x000fe20000000800 */
[----:B------:R-:W-:Y:S01]  /*1e870*/  VIADD R0, R10, 0x61 ;  /* 0x000000610a007836 */ /* 0x000fe20000000000 */
[----:B------:R-:W-:Y:S01]  /*1e880*/  @P6 STG.E desc[UR16][R16.64], R70 ;  /* 0x0000004610006986 */ /* 0x000fe2000c101910 */
[C---:B------:R-:W-:Y:S01]  /*1e890*/  VIADD R13, R19.reuse, UR26 ;  /* 0x0000001a130d7c36 */ /* 0x040fe20008000000 */
[----:B------:R-:W-:Y:S01]  /*1e8a0*/  ISETP.LT.AND P2, PT, R12, UR6, !P2 ;  /* 0x000000060c007c0c */ /* 0x000fe2000d741270 */
[----:B----4-:R-:W-:Y:S01]  /*1e8b0*/  IMAD.WIDE R4, R19, 0x4, R8 ;  /* 0x0000000413047825 */ /* 0x010fe200078e0208 */
        /* <DEDUP_REMOVED lines=19> */
[----:B------:R-:W-:Y:S01]  /*1e9f0*/  ULDC UR4, c[0x0][0x22c] ;  /* 0x00008b0000047ab9 */ /* 0x000fe20000000800 */
[----:B------:R-:W-:-:S02]  /*1ea00*/  ULDC UR8, c[0x0][0x228] ;  /* 0x00008a0000087ab9 */ /* 0x000fc40000000800 */
        /* <DEDUP_REMOVED lines=49> */
[C---:B------:R-:W-:Y:S02]  /*1ed20*/  VIADD R13, R19.reuse, UR26 ;  /* 0x0000001a130d7c36 */ /* 0x040fe40008000000 */
[----:B------:R-:W-:Y:S01]  /*1ed30*/  ISETP.GE.AND P4, PT, R0, UR4, PT ;  /* 0x0000000400007c0c */ /* 0x000fe2000bf86270 */
[----:B------:R-:W-:Y:S01]  /*1ed40*/  ULDC UR4, c[0x0][0x228] ;  /* 0x00008a0000047ab9 */ /* 0x000fe20000000800 */
[----:B---3--:R-:W-:Y:S01]  /*1ed50*/  IMAD.WIDE R14, R19, 0x4, R8 ;  /* 0x00000004130e7825 */ /* 0x008fe200078e0208 */
[----:B------:R-:W-:Y:S01]  /*1ed60*/  ISETP.LT.AND P2, PT, R12, UR4, !P2 ;  /* 0x000000040c007c0c */ /* 0x000fe2000d741270 */
[----:B------:R-:W-:-:S02]  /*1ed70*/  ULDC UR4, c[0x0][0x228] ;  /* 0x00008a0000047ab9 */ /* 0x000fc40000000800 */
[----:B------:R-:W-:Y:S01]  /*1ed80*/  IMAD.WIDE R16, R13, 0x4, R2 ;  /* 0x000000040d107825 */ /* 0x000fe200078e0202 */
[----:B------:R3:W-:Y:S01]  /*1ed90*/  @P1 STG.E desc[UR16][R14.64], R137 ;  /* 0x000000890e001986 */ /* 0x0007e2000c101910 */
[----:B------:R-:W-:Y:S01]  /*1eda0*/  ISETP.LT.AND P1, PT, R11, UR4, !P5 ;  /* 0x000000040b007c0c */ /* 0x000fe2000ef21270 */
[----:B------:R-:W-:Y:S01]  /*1edb0*/  ULDC UR4, c[0x0][0x22c] ;  /* 0x00008b0000047ab9 */ /* 0x000fe20000000800 */
[----:B------:R-:W-:Y:S01]  /*1edc0*/  ISETP.LT.AND P5, PT, R12, UR6, !P5 ;  /* 0x000000060c007c0c */ /* 0x000fe2000efa1270 */
[----:B------:R4:W-:Y:S01]  /*1edd0*/  @P3 STG.E desc[UR16][R16.64], R202 ;  /* 0x000000ca10003986 */ /* 0x0009e2000c101910 */
[----:B------:R-:W-:Y:S01]  /*1ede0*/  VIADD R19, R13, UR26 ;  /* 0x0000001a0d137c36 */ /* 0x000fe20008000000 */
[----:B------:R-:W-:Y:S01]  /*1edf0*/  ISETP.LT.AND P3, PT, R11, UR8, !P6 ;  /* 0x000000080b007c0c */ /* 0x000fe2000f761270 */
[----:B-1----:R-:W-:Y:S01]  /*1ee00*/  IMAD.WIDE R4, R13, 0x4, R8 ;  /* 0x000000040d047825 */ /* 0x002fe200078e0208 */
[----:B------:R-:W-:Y:S01]  /*1ee10*/  IADD3 R0, R10, 0x68, RZ ;  /* 0x000000680a007810 */ /* 0x000fe20007ffe0ff */
[----:B------:R-:W-:Y:S01]  /*1ee20*/  ULDC UR6, c[0x0][0x228] ;  /* 0x00008a0000067ab9 */ /* 0x000fe20000000800 */
[----:B------:R-:W-:Y:S01]  /*1ee30*/  ULDC UR8, c[0x0][0x228] ;  /* 0x00008a0000087ab9 */ /* 0x000fe20000000800 */
[C---:B------:R-:W-:Y:S01]  /*1ee40*/  VIADD R13, R19.reuse, UR26 ;  /* 0x0000001a130d7c36 */ /* 0x040fe20008000000 */
[----:B------:R1:W-:Y:S01]  /*1ee50*/  @P2 STG.E desc[UR16][R4.64], R222 ;  /* 0x000000de04002986 */ /* 0x0003e2000c101910 */
[C---:B--2---:R-:W-:Y:S01]  /*1ee60*/  IMAD.WIDE R6, R19.reuse, 0x4, R2 ;  /* 0x0000000413067825 */ /* 0x044fe200078e0202 */
[----:B------:R-:W-:Y:S01]  /*1ee70*/  ISETP.GE.AND P2, PT, R0, UR4, PT ;  /* 0x0000000400007c0c */ /* 0x000fe2000bf46270 */
[----:B------:R-:W-:Y:S01]  /*1ee80*/  ULDC UR4, c[0x0][0x22c] ;  /* 0x00008b0000047ab9 */ /* 0x000fe20000000800 */
[----:B------:R-:W-:Y:S01]  /*1ee90*/  IADD3 R0, R10, 0x69, RZ ;  /* 0x000000690a007810 */ /* 0x000fe20007ffe0ff */
        /* <DEDUP_REMOVED lines=11> */
[----:B------:R-:W-:Y:S01]  /*1ef50*/  VIADD R0, R10, 0x6a ;  /* 0x0000006a0a007836 */ /* 0x000fe20000000000 */
[----:B------:R-:W-:Y:S01]  /*1ef60*/  ULDC UR4, c[0x0][0x22c] ;  /* 0x00008b0000047ab9 */ /* 0x000fe20000000800 */
        /* <DEDUP_REMOVED lines=9> */
[----:B------:R-:W-:Y:S01]  /*1f000*/  ULDC UR6, c[0x0][0x228] ;  /* 0x00008a0000067ab9 */ /* 0x000fe20000000800 */
[----:B------:R2:W-:Y:S01]  /*1f010*/  @P3 STG.E desc[UR16][R6.64], R75 ;  /* 0x0000004b06003986 */ /* 0x0005e2000c101910 */
[----:B---3--:R-:W-:Y:S01]  /*1f020*/  IMAD.WIDE R14, R13, 0x4, R8 ;  /* 0x000000040d0e7825 */ /* 0x008fe200078e0208 */
        /* <DEDUP_REMOVED lines=87> */
[C---:B------:R-:W-:Y:S01]  /*1f5a0*/  IMAD.WIDE R16, R13.reuse, 0x4, R2 ;  /* 0x000000040d107825 */ /* 0x040fe200078e0202 */
[C---:B------:R-:W-:Y:S01]  /*1f5b0*/  ISETP.LT.AND P1, PT, R12.reuse, UR4, !P1 ;  /* 0x000000040c007c0c */ /* 0x040fe2000cf21270 */
[----:B------:R3:W-:Y:S01]  /*1f5c0*/  @P4 STG.E desc[UR16][R14.64], R227 ;  /* 0x000000e30e004986 */ /* 0x0007e2000c101910 */
[----:B------:R-:W-:Y:S01]  /*1f5d0*/  ULDC UR4, c[0x0][0x228] ;  /* 0x00008a0000047ab9 */ /* 0x000fe20000000800 */
[----:B------:R-:W-:Y:S02]  /*1f5e0*/  VIADD R19, R13, UR26 ;  /* 0x0000001a0d137c36 */ /* 0x000fe40008000000 */
[----:B------:R4:W-:Y:S01]  /*1f5f0*/  @P2 STG.E desc[UR16][R16.64], R79 ;  /* 0x0000004f10002986 */ /* 0x0009e2000c101910 */
[----:B------:R-:W-:Y:S01]  /*1f600*/  ISETP.LT.AND P2, PT, R11, UR4, !P6 ;  /* 0x000000040b007c0c */ /* 0x000fe2000f741270 */
[----:B--2---:R-:W-:Y:S01]  /*1f610*/  IMAD.WIDE R4, R13, 0x4, R8 ;  /* 0x000000040d047825 */ /* 0x004fe200078e0208 */
[----:B------:R-:W-:Y:S01]  /*1f620*/  ISETP.LT.AND P6, PT, R12, UR6, !P6 ;  /* 0x000000060c007c0c */ /* 0x000fe2000f7c1270 */
[----:B------:R-:W-:Y:S01]  /*1f630*/  ULDC UR4, c[0x0][0x22c] ;  /* 0x00008b0000047ab9 */ /* 0x000fe20000000800 */
[----:B------:R-:W-:Y:S01]  /*1f640*/  ISETP.LT.AND P4, PT, R11, UR8, !P5 ;  /* 0x000000080b007c0c */ /* 0x000fe2000ef81270 */
[----:B------:R-:W-:Y:S01]  /*1f650*/  VIADD R0, R10, 0x73 ;  /* 0x000000730a007836 */ /* 0x000fe20000000000 */
[C---:B------:R-:W-:Y:S01]  /*1f660*/  IADD3 R13, R19.reuse, UR26, RZ ;  /* 0x0000001a130d7c10 */ /* 0x040fe2000fffe0ff */
[----:B------:R2:W-:Y:S01]  /*1f670*/  @P1 STG.E desc[UR16][R4.64], R143 ;  /* 0x0000008f04001986 */ /* 0x0005e2000c101910 */
[C---:B-1----:R-:W-:Y:S01]  /*1f680*/  IMAD.WIDE R6, R19.reuse, 0x4, R2 ;  /* 0x0000000413067825 */ /* 0x042fe200078e0202 */
[----:B------:R-:W-:Y:S01]  /*1f690*/  ULDC UR6, c[0x0][0x228] ;  /* 0x00008a0000067ab9 */ /* 0x000fe20000000800 */
[----:B------:R-:W-:Y:S01]  /*1f6a0*/  ISETP.GE.AND P1, PT, R0, UR4, PT ;  /* 0x0000000400007c0c */ /* 0x000fe2000bf26270 */
[----:B------:R-:W-:Y:S01]  /*1f6b0*/  ULDC UR4, c[0x0][0x22c] ;  /* 0x00008b0000047ab9 */ /* 0x000fe20000000800 */
[----:B------:R-:W-:Y:S01]  /*1f6c0*/  VIADD R0, R10, 0x74 ;  /* 0x000000740a007836 */ /* 0x000fe20000000000 */
[----:B------:R-:W-:Y:S01]  /*1f6d0*/  ISETP.LT.AND P5, PT, R12, UR6, !P5 ;  /* 0x000000060c007c0c */ /* 0x000fe2000efa1270 */
[----:B---3--:R-:W-:Y:S01]  /*1f6e0*/  IMAD.WIDE R14, R19, 0x4, R8 ;  /* 0x00000004130e7825 */ /* 0x008fe200078e0208 */
[----:B------:R1:W-:Y:S01]  /*1f6f0*/  @P2 STG.E desc[UR16][R6.64], R208 ;  /* 0x000000d006002986 */ /* 0x0003e2000c101910 */
[----:B------:R-:W-:Y:S01]  /*1f700*/  ULDC UR6, c[0x0][0x228] ;  /* 0x00008a0000067ab9 */ /* 0x000fe20000000800 */
[----:B------:R-:W-:Y:S01]  /*1f710*/  ULDC UR8, c[0x0][0x228] ;  /* 0x00008a0000087ab9 */ /* 0x000fe20000000800 */
[----:B----4-:R-:W-:Y:S01]  /*1f720*/  IMAD.WIDE R16, R13, 0x4, R2 ;  /* 0x000000040d107825 */ /* 0x010fe200078e0202 */
[----:B------:R-:W-:Y:S01]  /*1f730*/  ISETP.GE.AND P2, PT, R0, UR4, PT ;  /* 0x0000000400007c0c */ /* 0x000fe2000bf46270 */
[----:B------:R3:W-:Y:S01]  /*1f740*/  @P6 STG.E desc[UR16][R14.64], R228 ;  /* 0x000000e40e006986 */ /* 0x0007e2000c101910 */
[----:B------:R-:W-:-:S03]  /*1f750*/  ULDC UR4, c[0x0][0x228] ;  /* 0x00008a0000047ab9 */ /* 0x000fc60000000800 */
[----:B------:R4:W-:Y:S01]  /*1f760*/  @P4 STG.E desc[UR16][R16.64], R144 ;  /* 0x0000009010004986 */ /* 0x0009e2000c101910 */
[----:B------:R-:W-:Y:S01]  /*1f770*/  ISETP.LT.AND P4, PT, R11, UR4, !P3 ;  /* 0x000000040b007c0c */ /* 0x000fe2000df81270 */
[C---:B--2---:R-:W-:Y:S01]  /*1f780*/  IMAD.WIDE R4, R13.reuse, 0x4, R8 ;  /* 0x000000040d047825 */ /* 0x044fe200078e0208 */
[----:B------:R-:W-:Y:S01]  /*1f790*/  ISETP.LT.AND P3, PT, R12, UR6, !P3 ;  /* 0x000000060c007c0c */ /* 0x000fe2000df61270 */
[----:B------:R-:W-:Y:S01]  /*1f7a0*/  ULDC UR4, c[0x0][0x228] ;  /* 0x00008a0000047ab9 */ /* 0x000fe20000000800 */
[----:B------:R-:W-:Y:S01]  /*1f7b0*/  IADD3 R13, R13, UR26, RZ ;  /* 0x0000001a0d0d7c10 */ /* 0x000fe2000fffe0ff */
[----:B------:R-:W-:Y:S01]  /*1f7c0*/  VIADD R0, R10, 0x75 ;  /* 0x000000750a007836 */ /* 0x000fe20000000000 */
[----:B------:R2:W-:Y:S01]  /*1f7d0*/  @P5 STG.E desc[UR16][R4.64], R80 ;  /* 0x0000005004005986 */ /* 0x0005e2000c101910 */
[----:B------:R-:W-:Y:S01]  /*1f7e0*/  ISETP.LT.AND P6, PT, R11, UR8, !P1 ;  /* 0x000000080b007c0c */ /* 0x000fe2000cfc1270 */
[----:B------:R-:W-:Y:S01]  /*1f7f0*/  ULDC UR6, c[0x0][0x228] ;  /* 0x00008a0000067ab9 */ /* 0x000fe20000000800 */
[----:B-1----:R-:W-:Y:S01]  /*1f800*/  IMAD.WIDE R6, R13, 0x4, R2 ;  /* 0x000000040d067825 */ /* 0x002fe200078e0202 */
[----:B------:R-:W-:Y:S01]  /*1f810*/  ISETP.GE.AND P5, PT, R0, UR7, PT ;  /* 0x0000000700007c0c */ /* 0x000fe2000bfa6270 */
[----:B------:R-:W-:-:S02]  /*1f820*/  ULDC UR7, c[0x0][0x228] ;  /* 0x00008a0000077ab9 */ /* 0x000fc40000000800 */
[----:B------:R-:W-:Y:S02]  /*1f830*/  VIADD R0, R10, 0x76 ;  /* 0x000000760a007836 */ /* 0x000fe40000000000 */
[C---:B---3--:R-:W-:Y:S01]  /*1f840*/  IMAD.WIDE R14, R13.reuse, 0x4, R8 ;  /* 0x000000040d0e7825 */ /* 0x048fe200078e0208 */
[----:B------:R-:W-:Y:S01]  /*1f850*/  ISETP.LT.AND P1, PT, R12, UR4, !P1 ;  /* 0x000000040c007c0c */ /* 0x000fe2000cf21270 */
[----:B------:R1:W-:Y:S02]  /*1f860*/  @P4 STG.E desc[UR16][R6.64], R209 ;  /* 0x000000d106004986 */ /* 0x0003e4000c101910 */
[----:B------:R-:W-:Y:S01]  /*1f870*/  VIADD R19, R13, UR26 ;  /* 0x0000001a0d137c36 */ /* 0x000fe20008000000 */
[----:B------:R-:W-:Y:S01]  /*1f880*/  ISETP.GE.AND P4, PT, R0, UR5, PT ;  /* 0x0000000500007c0c */ /* 0x000fe2000bf86270 */
[----:B------:R-:W-:Y:S01]  /*1f890*/  ULDC UR4, c[0x0][0x228] ;  /* 0x00008a0000047ab9 */ /* 0x000fe20000000800 */
[----:B------:R3:W-:Y:S01]  /*1f8a0*/  @P3 STG.E desc[UR16][R14.64], R229 ;  /* 0x000000e50e003986 */ /* 0x0007e2000c101910 */
[----:B------:R-:W-:Y:S01]  /*1f8b0*/  ULDC UR5, c[0x0][0x228] ;  /* 0x00008a0000057ab9 */ /* 0x000fe20000000800 */
[----:B----4-:R-:W-:Y:S01]  /*1f8c0*/  IMAD.WIDE R16, R19, 0x4, R2 ;  /* 0x0000000413107825 */ /* 0x010fe200078e0202 */
[----:B------:R-:W-:Y:S01]  /*1f8d0*/  ISETP.LT.AND P3, PT, R11, UR4, !P2 ;  /* 0x000000040b007c0c */ /* 0x000fe2000d761270 */
[----:B------:R-:W-:Y:S01]  /*1f8e0*/  ULDC UR4, c[0x0][0x228] ;  /* 0x00008a0000047ab9 */ /* 0x000fe20000000800 */
[----:B------:R-:W-:Y:S01]  /*1f8f0*/  ISETP.LT.AND P2, PT, R12, UR5, !P2 ;  /* 0x000000050c007c0c */ /* 0x000fe2000d741270 */
[C---:B--2---:R-:W-:Y:S01]  /*1f900*/  IMAD.WIDE R4, R19.reuse, 0x4, R8 ;  /* 0x0000000413047825 */ /* 0x044fe200078e0208 */
[----:B------:R-:W-:Y:S01]  /*1f910*/  IADD3 R19, R19, UR26, RZ ;  /* 0x0000001a13137c10 */ /* 0x000fe2000fffe0ff */
[----:B------:R2:W-:Y:S01]  /*1f920*/  @P6 STG.E desc[UR16][R16.64], R145 ;  /* 0x0000009110006986 */ /* 0x0005e2000c101910 */
[----:B------:R-:W-:Y:S01]  /*1f930*/  ISETP.LT.AND P6, PT, R11, UR4, !P5 ;  /* 0x000000040b007c0c */ /* 0x000fe2000efc1270 */
[----:B------:R-:W-:Y:S01]  /*1f940*/  ULDC UR4, c[0x0][0x228] ;  /* 0x00008a0000047ab9 */ /* 0x000fe20000000800 */
[----:B------:R-:W-:Y:S01]  /*1f950*/  VIADD R13, R10, 0x77 ;  /* 0x000000770a0d7836 */ /* 0x000fe20000000000 */
[----:B------:R-:W-:Y:S01]  /*1f960*/  ULDC UR5, c[0x0][0x228] ;  /* 0x00008a0000057ab9 */ /* 0x000fe20000000800 */
[C---:B-1----:R-:W-:Y:S01]  /*1f970*/  IMAD.WIDE R6, R19.reuse, 0x4, R2 ;  /* 0x0000000413067825 */ /* 0x042fe200078e0202 */
[----:B------:R1:W-:Y:S03]  /*1f980*/  @P1 STG.E desc[UR16][R4.64], R81 ;  /* 0x0000005104001986 */ /* 0x0003e6000c101910 */
[----:B---3--:R-:W-:Y:S01]  /*1f990*/  IMAD.WIDE R14, R19, 0x4, R8 ;  /* 0x00000004130e7825 */ /* 0x008fe200078e0208 */
[----:B------:R-:W-:-:S03]  /*1f9a0*/  ISETP.LT.AND P5, PT, R12, UR4, !P5 ;  /* 0x000000040c007c0c */ /* 0x000fc6000efa1270 */
[----:B------:R-:W-:Y:S01]  /*1f9b0*/  VIADD R21, R19, UR26 ;  /* 0x0000001a13157c36 */ /* 0x000fe20008000000 */
[----:B------:R-:W-:Y:S01]  /*1f9c0*/  @P3 STG.E desc[UR16][R6.64], R210 ;  /* 0x000000d206003986 */ /* 0x000fe2000c101910 */
[----:B------:R-:W-:Y:S02]  /*1f9d0*/  ULDC UR4, c[0x0][0x228] ;  /* 0x00008a0000047ab9 */ /* 0x000fe40000000800 */
[----:B--2---:R-:W-:Y:S01]  /*1f9e0*/  IMAD.WIDE R16, R21, 0x4, R2 ;  /* 0x0000000415107825 */ /* 0x004fe200078e0202 */
[----:B------:R2:W-:Y:S01]  /*1f9f0*/  @P2 STG.E desc[UR16][R14.64], R230 ;  /* 0x000000e60e002986 */ /* 0x0005e2000c101910 */
[----:B------:R-:W-:Y:S01]  /*1fa00*/  ISETP.LT.AND P2, PT, R11, UR4, !P4 ;  /* 0x000000040b007c0c */ /* 0x000fe2000e741270 */
[----:B------:R-:W-:Y:S01]  /*1fa10*/  ULDC UR4, c[0x0][0x228] ;  /* 0x00008a0000047ab9 */ /* 0x000fe20000000800 */
[----:B------:R-:W-:Y:S02]  /*1fa20*/  ISETP.GE.AND P1, PT, R13, UR15, PT ;  /* 0x0000000f0d007c0c */ /* 0x000fe4000bf26270 */
[----:B------:R-:W-:Y:S01]  /*1fa30*/  ISETP.LT.AND P4, PT, R12, UR5, !P4 ;  /* 0x000000050c007c0c */ /* 0x000fe2000e781270 */
[----:B------:R3:W-:Y:S01]  /*1fa40*/  @P6 STG.E desc[UR16][R16.64], R146 ;  /* 0x0000009210006986 */ /* 0x0007e2000c101910 */
[----:B------:R-:W-:Y:S01]  /*1fa50*/  IADD3 R0, R10, 0x78, RZ ;  /* 0x000000780a007810 */ /* 0x000fe20007ffe0ff */
[----:B-1----:R-:W-:Y:S01]  /*1fa60*/  IMAD.WIDE R4, R21, 0x4, R8 ;  /* 0x0000000415047825 */ /* 0x002fe200078e0208 */
[----:B------:R-:W-:Y:S01]  /*1fa70*/  ISETP.LT.AND P6, PT, R11, UR6, !P1 ;  /* 0x000000060b007c0c */ /* 0x000fe2000cfc1270 */
[----:B------:R-:W-:-:S02]  /*1fa80*/  ULDC UR5, c[0x0][0x228] ;  /* 0x00008a0000057ab9 */ /* 0x000fc40000000800 */
[----:B--2---:R-:W-:Y:S01]  /*1fa90*/  VIADD R15, R21, UR26 ;  /* 0x0000001a150f7c36 */ /* 0x004fe20008000000 */
[----:B------:R-:W-:Y:S01]  /*1faa0*/  ISETP.GE.AND P3, PT, R0, UR13, PT ;  /* 0x0000000d00007c0c */ /* 0x000fe2000bf66270 */
[----:B------:R-:W-:Y:S01]  /*1fab0*/  VIADD R0, R10, 0x79 ;  /* 0x000000790a007836 */ /* 0x000fe20000000000 */
[----:B------:R-:W-:Y:S01]  /*1fac0*/  @P5 STG.E desc[UR16][R4.64], R82 ;  /* 0x0000005204005986 */ /* 0x000fe2000c101910 */
[C---:B------:R-:W-:Y:S01]  /*1fad0*/  IMAD.WIDE R6, R15.reuse, 0x4, R2 ;  /* 0x000000040f067825 */ /* 0x040fe200078e0202 */
[C---:B------:R-:W-:Y:S01]  /*1fae0*/  IADD3 R13, R15.reuse, UR26, RZ ;  /* 0x0000001a0f0d7c10 */ /* 0x040fe2000fffe0ff */
[----:B------:R-:W-:Y:S02]  /*1faf0*/  ULDC UR6, c[0x0][0x228] ;  /* 0x00008a0000067ab9 */ /* 0x000fe40000000800 */
[----:B------:R-:W-:Y:S01]  /*1fb00*/  IMAD.WIDE R14, R15, 0x4, R8 ;  /* 0x000000040f0e7825 */ /* 0x000fe200078e0208 */
[----:B------:R-:W-:Y:S01]  /*1fb10*/  ISETP.LT.AND P1, PT, R12, UR7, !P1 ;  /* 0x000000070c007c0c */ /* 0x000fe2000cf21270 */
[----:B------:R1:W-:Y:S01]  /*1fb20*/  @P2 STG.E desc[UR16][R6.64], R211 ;  /* 0x000000d306002986 */ /* 0x0003e2000c101910 */
[----:B------:R-:W-:Y:S01]  /*1fb30*/  ISETP.GE.AND P5, PT, R0, UR11, PT ;  /* 0x0000000b00007c0c */ /* 0x000fe2000bfa6270 */
[----:B---3--:R-:W-:Y:S01]  /*1fb40*/  IMAD.WIDE R16, R13, 0x4, R2 ;  /* 0x000000040d107825 */ /* 0x008fe200078e0202 */
[----:B------:R-:W-:Y:S01]  /*1fb50*/  ULDC UR7, c[0x0][0x228] ;  /* 0x00008a0000077ab9 */ /* 0x000fe20000000800 */
[----:B------:R2:W-:Y:S01]  /*1fb60*/  @P4 STG.E desc[UR16][R14.64], R231 ;  /* 0x000000e70e004986 */ /* 0x0005e2000c101910 */
[C---:B------:R-:W-:Y:S01]  /*1fb70*/  ISETP.LT.AND P4, PT, R11.reuse, UR4, !P3 ;  /* 0x000000040b007c0c */ /* 0x040fe2000df81270 */
[----:B------:R-:W-:Y:S01]  /*1fb80*/  VIADD R0, R10, 0x7a ;  /* 0x0000007a0a007836 */ /* 0x000fe20000000000 */
[C---:B------:R-:W-:Y:S01]  /*1fb90*/  ISETP.LT.AND P3, PT, R12.reuse, UR5, !P3 ;  /* 0x000000050c007c0c */ /* 0x040fe2000df61270 */
[----:B------:R3:W-:Y:S01]  /*1fba0*/  @P6 STG.E desc[UR16][R16.64], R147 ;  /* 0x0000009310006986 */ /* 0x0007e2000c101910 */
[----:B------:R-:W-:Y:S01]  /*1fbb0*/  ULDC UR4, c[0x0][0x228] ;  /* 0x00008a0000047ab9 */ /* 0x000fe20000000800 */
[----:B------:R-:W-:Y:S01]  /*1fbc0*/  ISETP.LT.AND P6, PT, R11, UR6, !P5 ;  /* 0x000000060b007c0c */ /* 0x000fe2000efc1270 */
[----:B------:R-:W-:Y:S01]  /*1fbd0*/  IMAD.WIDE R18, R13, 0x4, R8 ;  /* 0x000000040d127825 */ /* 0x000fe200078e0208 */
[----:B------:R-:W-:Y:S01]  /*1fbe0*/  ISETP.LT.AND P5, PT, R12, UR4, !P5 ;  /* 0x000000040c007c0c */ /* 0x000fe2000efa1270 */
[----:B------:R-:W-:-:S02]  /*1fbf0*/  ULDC UR4, c[0x0][0x228] ;  /* 0x00008a0000047ab9 */ /* 0x000fc40000000800 */
[----:B-1----:R-:W-:Y:S01]  /*1fc00*/  VIADD R7, R13, UR26 ;  /* 0x0000001a0d077c36 */ /* 0x002fe20008000000 */
[----:B------:R-:W-:Y:S01]  /*1fc10*/  ISETP.GE.AND P2, PT, R0, UR9, PT ;  /* 0x0000000900007c0c */ /* 0x000fe2000bf46270 */
[----:B------:R-:W-:Y:S01]  /*1fc20*/  ULDC UR5, c[0x0][0x228] ;  /* 0x00008a0000057ab9 */ /* 0x000fe20000000800 */
[----:B------:R-:W-:Y:S01]  /*1fc30*/  IADD3 R0, R10, 0x7b, RZ ;  /* 0x0000007b0a007810 */ /* 0x000fe20007ffe0ff */
[C---:B------:R-:W-:Y:S01]  /*1fc40*/  VIADD R13, R7.reuse, UR26 ;  /* 0x0000001a070d7c36 */ /* 0x040fe20008000000 */
[----:B------:R-:W-:Y:S01]  /*1fc50*/  ULDC UR6, c[0x0][0x228] ;  /* 0x00008a0000067ab9 */ /* 0x000fe20000000800 */
[C---:B------:R-:W-:Y:S01]  /*1fc60*/  IMAD.WIDE R4, R7.reuse, 0x4, R2 ;  /* 0x0000000407047825 */ /* 0x040fe200078e0202 */
[----:B------:R-:W-:Y:S01]  /*1fc70*/  @P1 STG.E desc[UR16][R18.64], R83 ;  /* 0x0000005312001986 */ /* 0x000fe2000c101910 */
[----:B------:R-:W-:Y:S02]  /*1fc80*/  ISETP.GE.AND P1, PT, R0, UR19, PT ;  /* 0x0000001300007c0c */ /* 0x000fe4000bf26270 */
[----:B------:R-:W-:Y:S01]  /*1fc90*/  IMAD.WIDE R6, R7, 0x4, R8 ;  /* 0x0000000407067825 */ /* 0x000fe200078e0208 */
[----:B------:R1:W-:Y:S03]  /*1fca0*/  @P4 STG.E desc[UR16][R4.64], R236 ;  /* 0x000000ec04004986 */ /* 0x0003e6000c101910 */
[----:B------:R-:W-:-:S02]  /*1fcb0*/  VIADD R0, R10, 0x7c ;  /* 0x0000007c0a007836 */ /* 0x000fc40000000000 */
[----:B--2---:R-:W-:Y:S01]  /*1fcc0*/  IMAD.WIDE R14, R13, 0x4, R2 ;  /* 0x000000040d0e7825 */ /* 0x004fe200078e0202 */
[----:B------:R-:W-:Y:S01]  /*1fcd0*/  @P3 STG.E desc[UR16][R6.64], R212 ;  /* 0x000000d406003986 */ /* 0x000fe2000c101910 */
[----:B------:R-:W-:Y:S01]  /*1fce0*/  ISETP.LT.AND P3, PT, R11, UR4, !P2 ;  /* 0x000000040b007c0c */ /* 0x000fe2000d761270 */
[----:B------:R-:W-:Y:S01]  /*1fcf0*/  ULDC UR4, c[0x0][0x228] ;  /* 0x00008a0000047ab9 */ /* 0x000fe20000000800 */
[C---:B---3--:R-:W-:Y:S01]  /*1fd00*/  IMAD.WIDE R16, R13.reuse, 0x4, R8 ;  /* 0x000000040d107825 */ /* 0x048fe200078e0208 */
[----:B------:R-:W-:Y:S01]  /*1fd10*/  ISETP.GE.AND P4, PT, R0, UR25, PT ;  /* 0x0000001900007c0c */ /* 0x000fe2000bf86270 */
[----:B------:R-:W-:Y:S02]  /*1fd20*/  @P6 STG.E desc[UR16][R14.64], R84 ;  /* 0x000000540e006986 */ /* 0x000fe4000c101910 */
[----:B------:R-:W-:Y:S01]  /*1fd30*/  VIADD R13, R13, UR26 ;  /* 0x0000001a0d0d7c36 */ /* 0x000fe20008000000 */
[----:B------:R-:W-:Y:S01]  /*1fd40*/  ISETP.LT.AND P2, PT, R12, UR4, !P2 ;  /* 0x000000040c007c0c */ /* 0x000fe2000d741270 */
[----:B------:R2:W-:Y:S01]  /*1fd50*/  @P5 STG.E desc[UR16][R16.64], R24 ;  /* 0x0000001810005986 */ /* 0x0005e2000c101910 */
[----:B------:R-:W-:-:S02]  /*1fd60*/  ISETP.LT.AND P5, PT, R11, UR5, !P1 ;  /* 0x000000050b007c0c */ /* 0x000fc4000cfa1270 */
[----:B------:R-:W-:Y:S01]  /*1fd70*/  ISETP.LT.AND P6, PT, R11, UR7, !P4 ;  /* 0x000000070b007c0c */ /* 0x000fe2000e7c1270 */
[C---:B-1----:R-:W-:Y:S01]  /*1fd80*/  IMAD.WIDE R4, R13.reuse, 0x4, R2 ;  /* 0x000000040d047825 */ /* 0x042fe200078e0202 */
[----:B------:R-:W-:Y:S01]  /*1fd90*/  ISETP.LT.AND P1, PT, R12, UR6, !P1 ;  /* 0x000000060c007c0c */ /* 0x000fe2000cf21270 */
[----:B------:R-:W-:Y:S01]  /*1fda0*/  ULDC UR4, c[0x0][0x228] ;  /* 0x00008a0000047ab9 */ /* 0x000fe20000000800 */
[C---:B------:R-:W-:Y:S01]  /*1fdb0*/  IADD3 R0, R10.reuse, 0x7d, RZ ;  /* 0x0000007d0a007810 */ /* 0x040fe20007ffe0ff */
[C---:B--2---:R-:W-:Y:S02]  /*1fdc0*/  VIADD R17, R13.reuse, UR26 ;  /* 0x0000001a0d117c36 */ /* 0x044fe40008000000 */
[----:B------:R-:W-:Y:S01]  /*1fdd0*/  IMAD.WIDE R6, R13, 0x4, R8 ;  /* 0x000000040d067825 */ /* 0x000fe200078e0208 */
[----:B------:R-:W-:Y:S01]  /*1fde0*/  @P3 STG.E desc[UR16][R4.64], R237 ;  /* 0x000000ed04003986 */ /* 0x000fe2000c101910 */
[----:B------:R-:W-:Y:S01]  /*1fdf0*/  ULDC UR6, c[0x0][0x228] ;  /* 0x00008a0000067ab9 */ /* 0x000fe20000000800 */
[C---:B------:R-:W-:Y:S01]  /*1fe00*/  IADD3 R21, R17.reuse, UR26, RZ ;  /* 0x0000001a11157c10 */ /* 0x040fe2000fffe0ff */
[----:B------:R-:W-:Y:S01]  /*1fe10*/  VIADD R10, R10, 0x7e ;  /* 0x0000007e0a0a7836 */ /* 0x000fe20000000000 */
[----:B------:R-:W-:Y:S01]  /*1fe20*/  ULDC UR5, c[0x0][0x228] ;  /* 0x00008a0000057ab9 */ /* 0x000fe20000000800 */
[----:B------:R-:W-:Y:S01]  /*1fe30*/  IMAD.WIDE R14, R17, 0x4, R2 ;  /* 0x00000004110e7825 */ /* 0x000fe200078e0202 */
[----:B------:R-:W-:Y:S01]  /*1fe40*/  ISETP.GE.AND P3, PT, R0, UR23, PT ;  /* 0x0000001700007c0c */ /* 0x000fe2000bf66270 */
[----:B------:R-:W-:-:S02]  /*1fe50*/  ULDC UR7, c[0x0][0x228] ;  /* 0x00008a0000077ab9 */ /* 0x000fc40000000800 */
[----:B------:R-:W-:Y:S01]  /*1fe60*/  IMAD.WIDE R16, R17, 0x4, R8 ;  /* 0x0000000411107825 */ /* 0x000fe200078e0208 */
[----:B------:R-:W-:Y:S03]  /*1fe70*/  @P2 STG.E desc[UR16][R6.64], R213 ;  /* 0x000000d506002986 */ /* 0x000fe6000c101910 */
[----:B------:R-:W-:Y:S01]  /*1fe80*/  IMAD.WIDE R18, R21, 0x4, R2 ;  /* 0x0000000415127825 */ /* 0x000fe200078e0202 */
[----:B------:R-:W-:Y:S01]  /*1fe90*/  ISETP.GE.AND P2, PT, R10, UR21, PT ;  /* 0x000000150a007c0c */ /* 0x000fe2000bf46270 */
[----:B------:R1:W-:Y:S04]  /*1fea0*/  @P5 STG.E desc[UR16][R14.64], R85 ;  /* 0x000000550e005986 */ /* 0x0003e8000c101910 */
[----:B------:R2:W-:Y:S01]  /*1feb0*/  @P1 STG.E desc[UR16][R16.64], R25 ;  /* 0x0000001910001986 */ /* 0x0005e2000c101910 */
[----:B------:R-:W-:Y:S01]  /*1fec0*/  ISETP.LT.AND P1, PT, R11, UR6, !P0 ;  /* 0x000000060b007c0c */ /* 0x000fe2000c721270 */
[----:B------:R-:W-:-:S02]  /*1fed0*/  ULDC UR6, c[0x0][0x228] ;  /* 0x00008a0000067ab9 */ /* 0x000fc40000000800 */
[----:B------:R3:W-:Y:S01]  /*1fee0*/  @P6 STG.E desc[UR16][R18.64], R238 ;  /* 0x000000ee12006986 */ /* 0x0007e2000c101910 */
[C---:B------:R-:W-:Y:S01]  /*1fef0*/  ISETP.LT.AND P6, PT, R11.reuse, UR4, !P3 ;  /* 0x000000040b007c0c */ /* 0x040fe2000dfc1270 */
[----:B------:R-:W-:Y:S01]  /*1ff00*/  ULDC UR4, c[0x0][0x228] ;  /* 0x00008a0000047ab9 */ /* 0x000fe20000000800 */
[----:B------:R-:W-:Y:S01]  /*1ff10*/  ISETP.LT.AND P5, PT, R11, UR5, !P2 ;  /* 0x000000050b007c0c */ /* 0x000fe2000d7a1270 */
[----:B------:R-:W-:Y:S01]  /*1ff20*/  VIADD R11, R21, UR26 ;  /* 0x0000001a150b7c36 */ /* 0x000fe20008000000 */
[----:B------:R-:W-:Y:S01]  /*1ff30*/  ULDC UR5, c[0x0][0x228] ;  /* 0x00008a0000057ab9 */ /* 0x000fe20000000800 */
[C---:B------:R-:W-:Y:S02]  /*1ff40*/  ISETP.LT.AND P4, PT, R12.reuse, UR4, !P4 ;  /* 0x000000040c007c0c */ /* 0x040fe4000e781270 */
[----:B------:R-:W-:Y:S02]  /*1ff50*/  ISETP.LT.AND P3, PT, R12, UR5, !P3 ;  /* 0x000000050c007c0c */ /* 0x000fe4000df61270 */
[----:B-1----:R-:W-:-:S02]  /*1ff60*/  IADD3 R15, R11, UR26, RZ ;  /* 0x0000001a0b0f7c10 */ /* 0x002fc4000fffe0ff */
[C---:B------:R-:W-:Y:S02]  /*1ff70*/  ISETP.LT.AND P2, PT, R12.reuse, UR6, !P2 ;  /* 0x000000060c007c0c */ /* 0x040fe4000d741270 */
[----:B------:R-:W-:Y:S01]  /*1ff80*/  ISETP.LT.AND P0, PT, R12, UR7, !P0 ;  /* 0x000000070c007c0c */ /* 0x000fe2000c701270 */
[----:B------:R-:W-:-:S04]  /*1ff90*/  IMAD.WIDE R4, R21, 0x4, R8 ;  /* 0x0000000415047825 */ /* 0x000fc800078e0208 */
[----:B--2---:R-:W-:Y:S02]  /*1ffa0*/  VIADD R17, R15, UR26 ;  /* 0x0000001a0f117c36 */ /* 0x004fe40008000000 */
[C---:B------:R-:W-:Y:S01]  /*1ffb0*/  IMAD.WIDE R6, R11.reuse, 0x4, R2 ;  /* 0x000000040b067825 */ /* 0x040fe200078e0202 */
[----:B------:R3:W-:Y:S03]  /*1ffc0*/  @P4 STG.E desc[UR16][R4.64], R214 ;  /* 0x000000d604004986 */ /* 0x0007e6000c101910 */
[----:B------:R-:W-:Y:S01]  /*1ffd0*/  IMAD.WIDE R10, R11, 0x4, R8 ;  /* 0x000000040b0a7825 */ /* 0x000fe200078e0208 */
[----:B------:R3:W-:Y:S03]  /*1ffe0*/  @P6 STG.E desc[UR16][R6.64], R86 ;  /* 0x0000005606006986 */ /* 0x0007e6000c101910 */
[C---:B------:R-:W-:Y:S01]  /*1fff0*/  IMAD.WIDE R12, R15.reuse, 0x4, R2 ;  /* 0x000000040f0c7825 */ /* 0x040fe200078e0202 */
[----:B------:R3:W-:Y:S03]  /*20000*/  @P3 STG.E desc[UR16][R10.64], R26 ;  /* 0x0000001a0a003986 */ /* 0x0007e6000c101910 */
[----:B------:R-:W-:Y:S01]  /*20010*/  IMAD.WIDE R14, R15, 0x4, R8 ;  /* 0x000000040f0e7825 */ /* 0x000fe200078e0208 */
[----:B------:R3:W-:Y:S03]  /*20020*/  @P5 STG.E desc[UR16][R12.64], R239 ;  /* 0x000000ef0c005986 */ /* 0x0007e6000c101910 */
[C---:B------:R-:W-:Y:S01]  /*20030*/  IMAD.WIDE R2, R17.reuse, 0x4, R2 ;  /* 0x0000000411027825 */ /* 0x040fe200078e0202 */
[----:B------:R3:W-:Y:S04]  /*20040*/  @P2 STG.E desc[UR16][R14.64], R215 ;  /* 0x000000d70e002986 */ /* 0x0007e8000c101910 */
[----:B------:R3:W-:Y:S01]  /*20050*/  @P1 STG.E desc[UR16][R2.64], R87 ;  /* 0x0000005702001986 */ /* 0x0007e2000c101910 */
[----:B------:R-:W-:Y:S01]  /*20060*/  IMAD.WIDE R8, R17, 0x4, R8 ;  /* 0x0000000411087825 */ /* 0x000fe200078e0208 */
[----:B------:R-:W-:Y:S06]  /*20070*/  @!P0 EXIT ;  /* 0x000000000000894d */ /* 0x000fec0003800000 */
[----:B------:R-:W-:Y:S01]  /*20080*/  STG.E desc[UR16][R8.64], R27 ;  /* 0x0000001b08007986 */ /* 0x000fe2000c101910 */
[----:B------:R-:W-:Y:S05]  /*20090*/  EXIT ;  /* 0x000000000000794d */ /* 0x000fea0003800000 */
.L_x_2:
[----:B------:R-:W-:-:S00]  /*200a0*/  BRA `(.L_x_2) ;  /* 0xfffffffc00fc7947 */ /* 0x000fc0000383ffff */
[----:B------:R-:W-:-:S00]  /*200b0*/  NOP ;  /* 0x0000000000007918 */ /* 0x000fc00000000000 */
        /* <DEDUP_REMOVED lines=12> */
.L_x_3:


//--------------------- .nv.shared.matmul_kernel  --------------------------
	.section	.nv.shared.matmul_kernel,"aw",@nobits
	.sectionflags	@""
	.align	16
	.zero		1024


//--------------------- .nv.shared.reserved.0     --------------------------
	.section	.nv.shared.reserved.0,"aw",@nobits
	.weak		__nv_reservedSMEM_offset_0_alias
	.size		__nv_reservedSMEM_offset_0_alias, 0, 0
	.other		__nv_reservedSMEM_offset_0_alias,@"STO_CUDA_RESERVED_SHARED STV_DEFAULT"
__nv_reservedSMEM_offset_0_alias:
	.zero		0


//--------------------- .nv.constant0.matmul_kernel --------------------------
	.section	.nv.constant0.matmul_kernel,"a",@progbits
	.sectionflags	@""
	.align	4
.nv.constant0.matmul_kernel:
	.zero		608


//--------------------- SYMBOLS --------------------------

	.type		.nv.reservedSmem.offset0,@object
	.size		.nv.reservedSmem.offset0,0x4
